def matmul_kernel(
    a_ptr,
    b_ptr,
    c_ptr,
    M,
    N,
    K,
    stride_am,
    stride_ak,
    stride_bk,
    stride_bn,
    stride_cm,
    stride_cn,
    BLOCK_M: tl.constexpr,
    BLOCK_N: tl.constexpr,
    BLOCK_K: tl.constexpr,
    GROUP_M: tl.constexpr,
):
    pid = tl.program_id(axis=0)
    num_pid_m = tl.cdiv(M, BLOCK_M)
    num_pid_n = tl.cdiv(N, BLOCK_N)
    num_pid_in_group = GROUP_M * num_pid_n
    group_id = pid // num_pid_in_group
    first_pid_m = group_id * GROUP_M
    group_size_m = min(num_pid_m - first_pid_m, GROUP_M)
    pid_m = first_pid_m + ((pid % num_pid_in_group) % group_size_m)
    pid_n = (pid % num_pid_in_group) // group_size_m

    offs_am = (pid_m * BLOCK_M + tl.arange(0, BLOCK_M)) % M
    offs_bn = (pid_n * BLOCK_N + tl.arange(0, BLOCK_N)) % N
    offs_k = tl.arange(0, BLOCK_K)
    a_ptrs = a_ptr + offs_am[:, None] * stride_am + offs_k[None, :] * stride_ak
    b_ptrs = b_ptr + offs_k[:, None] * stride_bk + offs_bn[None, :] * stride_bn

    acc = tl.zeros((BLOCK_M, BLOCK_N), dtype=tl.float32)
    for kk in range(0, tl.cdiv(K, BLOCK_K)):
        a = tl.load(a_ptrs, mask=offs_k[None, :] < K - kk * BLOCK_K, other=0.0)
        b = tl.load(b_ptrs, mask=offs_k[:, None] < K - kk * BLOCK_K, other=0.0)
        acc = tl.dot(a, b, acc)
        a_ptrs += BLOCK_K * stride_ak
        b_ptrs += BLOCK_K * stride_bk

    c = acc.to(c_ptr.dtype.element_ty)
    offs_cm = pid_m * BLOCK_M + tl.arange(0, BLOCK_M)
    offs_cn = pid_n * BLOCK_N + tl.arange(0, BLOCK_N)
    c_ptrs = c_ptr + offs_cm[:, None] * stride_cm + offs_cn[None, :] * stride_cn
    mask = (offs_cm[:, None] < M) & (offs_cn[None, :] < N)
    tl.store(c_ptrs, c, mask=mask)

# config = {"BLOCK_K": 128, "BLOCK_M": 512, "BLOCK_N": 64, "GROUP_M": 8, "arch": "sm_90", "dtype": "fp8e5m2", "num_ctas": 1, "num_stages": 3, "num_warps": 1}
# arch = sm_90


// ===== COMPILED SASS (sm_90a) =====

	.target	sm_90a

	.elftype	@"ET_EXEC"


//--------------------- .note.nv.tkinfo           --------------------------
	.section	.note.nv.tkinfo,"",@"SHT_NOTE"
	.sectionflags	@"SHF_NOTE_NV_TKINFO"
	.tkinfo
        /*0018*/ 	.word	0x00000002
        /*0030*/ 	.string	""
        /*0030*/ 	.string	"ptxas"
        /*0030*/ 	.string	"Cuda compilation tools, release 13.0, V13.0.88"
        /*0030*/ 	.string	"Build cuda_13.0.r13.0/compiler.36424714_0"
        /*0030*/ 	.string	"-v  -suppress-debug-info  -lineinfo  -arch sm_90a "



//--------------------- .note.nv.cuinfo           --------------------------
	.section	.note.nv.cuinfo,"",@"SHT_NOTE"
	.sectionflags	@"SHF_NOTE_NV_CUINFO"
        /*0018*/ 	.short	0x0002
        /*001a*/ 	.short	0x005a
        /*001c*/ 	.short	0x0082
	.zero		2


//--------------------- .nv.info                  --------------------------
	.section	.nv.info,"",@"SHT_CUDA_INFO"
	.align	4


	//----- nvinfo : EIATTR_REGCOUNT
	.align		4
        /*0000*/ 	.byte	0x04, 0x2f
        /*0002*/ 	.short	(.L_1 - .L_0)
	.align		4
.L_0:
        /*0004*/ 	.word	index@(matmul_kernel)
        /*0008*/ 	.word	0x00000040


	//----- nvinfo : EIATTR_FRAME_SIZE
	.align		4
.L_1:
        /*000c*/ 	.byte	0x04, 0x11
        /*000e*/ 	.short	(.L_3 - .L_2)
	.align		4
.L_2:
        /*0010*/ 	.word	index@(matmul_kernel)
        /*0014*/ 	.word	0x0000b900


	//----- nvinfo : EIATTR_MIN_STACK_SIZE
	.align		4
.L_3:
        /*0018*/ 	.byte	0x04, 0x12
        /*001a*/ 	.short	(.L_5 - .L_4)
	.align		4
.L_4:
        /*001c*/ 	.word	index@(matmul_kernel)
        /*0020*/ 	.word	0x0000b900
.L_5:


//--------------------- .nv.compat                --------------------------
	.section	.nv.compat,"",@"SHT_CUDA_COMPAT_INFO"
	.align	4
        /*0000*/ 	.byte	0x02, 0x09, 0x01, 0x00, 0x02, 0x02, 0x02, 0x00, 0x02, 0x05, 0x05, 0x00, 0x03, 0x07, 0x01, 0x01
        /*0010*/ 	.byte	0x02, 0x03, 0x00, 0x00, 0x02, 0x06, 0x01, 0x00, 0x04, 0x0b, 0x08, 0x00, 0x00, 0x00, 0x00, 0x00
        /*0020*/ 	.byte	0x00, 0x00, 0x00, 0x00


//--------------------- .nv.info.matmul_kernel    --------------------------
	.section	.nv.info.matmul_kernel,"",@"SHT_CUDA_INFO"
	.sectionflags	@""
	.align	4


	//----- nvinfo : EIATTR_CUDA_API_VERSION
	.align		4
        /*0000*/ 	.byte	0x04, 0x37
        /*0002*/ 	.short	(.L_7 - .L_6)
.L_6:
        /*0004*/ 	.word	0x00000082


	//----- nvinfo : EIATTR_KPARAM_INFO
	.align		4
.L_7:
        /*0008*/ 	.byte	0x04, 0x17
        /*000a*/ 	.short	(.L_9 - .L_8)
.L_8:
        /*000c*/ 	.word	0x00000000
        /*0010*/ 	.short	0x000d
        /*0012*/ 	.short	0x0048
        /*0014*/ 	.byte	0x00, 0xf4, 0x21, 0x00


	//----- nvinfo : EIATTR_KPARAM_INFO
	.align		4
.L_9:
        /*0018*/ 	.byte	0x04, 0x17
        /*001a*/ 	.short	(.L_11 - .L_10)
.L_10:
        /*001c*/ 	.word	0x00000000
        /*0020*/ 	.short	0x000c
        /*0022*/ 	.short	0x0040
        /*0024*/ 	.byte	0x00, 0xf4, 0x21, 0x00


	//----- nvinfo : EIATTR_KPARAM_INFO
	.align		4
.L_11:
        /*0028*/ 	.byte	0x04, 0x17
        /*002a*/ 	.short	(.L_13 - .L_12)
.L_12:
        /*002c*/ 	.word	0x00000000
        /*0030*/ 	.short	0x000b
        /*0032*/ 	.short	0x0038
        /*0034*/ 	.byte	0x00, 0xf0, 0x11, 0x00


	//----- nvinfo : EIATTR_KPARAM_INFO
	.align		4
.L_13:
        /*0038*/ 	.byte	0x04, 0x17
        /*003a*/ 	.short	(.L_15 - .L_14)
.L_14:
        /*003c*/ 	.word	0x00000000
        /*0040*/ 	.short	0x000a
        /*0042*/ 	.short	0x0034
        /*0044*/ 	.byte	0x00, 0xf0, 0x11, 0x00


	//----- nvinfo : EIATTR_KPARAM_INFO
	.align		4
.L_15:
        /*0048*/ 	.byte	0x04, 0x17
        /*004a*/ 	.short	(.L_17 - .L_16)
.L_16:
        /*004c*/ 	.word	0x00000000
        /*0050*/ 	.short	0x0009
        /*0052*/ 	.short	0x0030
        /*0054*/ 	.byte	0x00, 0xf0, 0x11, 0x00


	//----- nvinfo : EIATTR_KPARAM_INFO
	.align		4
.L_17:
        /*0058*/ 	.byte	0x04, 0x17
        /*005a*/ 	.short	(.L_19 - .L_18)
.L_18:
        /*005c*/ 	.word	0x00000000
        /*0060*/ 	.short	0x0008
        /*0062*/ 	.short	0x002c
        /*0064*/ 	.byte	0x00, 0xf0, 0x11, 0x00


	//----- nvinfo : EIATTR_KPARAM_INFO
	.align		4
.L_19:
        /*0068*/ 	.byte	0x04, 0x17
        /*006a*/ 	.short	(.L_21 - .L_20)
.L_20:
        /*006c*/ 	.word	0x00000000
        /*0070*/ 	.short	0x0007
        /*0072*/ 	.short	0x0028
        /*0074*/ 	.byte	0x00, 0xf0, 0x11, 0x00


	//----- nvinfo : EIATTR_KPARAM_INFO
	.align		4
.L_21:
        /*0078*/ 	.byte	0x04, 0x17
        /*007a*/ 	.short	(.L_23 - .L_22)
.L_22:
        /*007c*/ 	.word	0x00000000
        /*0080*/ 	.short	0x0006
        /*0082*/ 	.short	0x0024
        /*0084*/ 	.byte	0x00, 0xf0, 0x11, 0x00


	//----- nvinfo : EIATTR_KPARAM_INFO
	.align		4
.L_23:
        /*0088*/ 	.byte	0x04, 0x17
        /*008a*/ 	.short	(.L_25 - .L_24)
.L_24:
        /*008c*/ 	.word	0x00000000
        /*0090*/ 	.short	0x0005
        /*0092*/ 	.short	0x0020
        /*0094*/ 	.byte	0x00, 0xf0, 0x11, 0x00


	//----- nvinfo : EIATTR_KPARAM_INFO
	.align		4
.L_25:
        /*0098*/ 	.byte	0x04, 0x17
        /*009a*/ 	.short	(.L_27 - .L_26)
.L_26:
        /*009c*/ 	.word	0x00000000
        /*00a0*/ 	.short	0x0004
        /*00a2*/ 	.short	0x001c
        /*00a4*/ 	.byte	0x00, 0xf0, 0x11, 0x00


	//----- nvinfo : EIATTR_KPARAM_INFO
	.align		4
.L_27:
        /*00a8*/ 	.byte	0x04, 0x17
        /*00aa*/ 	.short	(.L_29 - .L_28)
.L_28:
        /*00ac*/ 	.word	0x00000000
        /*00b0*/ 	.short	0x0003
        /*00b2*/ 	.short	0x0018
        /*00b4*/ 	.byte	0x00, 0xf0, 0x11, 0x00


	//----- nvinfo : EIATTR_KPARAM_INFO
	.align		4
.L_29:
        /*00b8*/ 	.byte	0x04, 0x17
        /*00ba*/ 	.short	(.L_31 - .L_30)
.L_30:
        /*00bc*/ 	.word	0x00000000
        /*00c0*/ 	.short	0x0002
        /*00c2*/ 	.short	0x0010
        /*00c4*/ 	.byte	0x00, 0xf4, 0x21, 0x00


	//----- nvinfo : EIATTR_KPARAM_INFO
	.align		4
.L_31:
        /*00c8*/ 	.byte	0x04, 0x17
        /*00ca*/ 	.short	(.L_33 - .L_32)
.L_32:
        /*00cc*/ 	.word	0x00000000
        /*00d0*/ 	.short	0x0001
        /*00d2*/ 	.short	0x0008
        /*00d4*/ 	.byte	0x00, 0xf4, 0x21, 0x00


	//----- nvinfo : EIATTR_KPARAM_INFO
	.align		4
.L_33:
        /*00d8*/ 	.byte	0x04, 0x17
        /*00da*/ 	.short	(.L_35 - .L_34)
.L_34:
        /*00dc*/ 	.word	0x00000000
        /*00e0*/ 	.short	0x0000
        /*00e2*/ 	.short	0x0000
        /*00e4*/ 	.byte	0x00, 0xf4, 0x21, 0x00


	//----- nvinfo : EIATTR_SPARSE_MMA_MASK
	.align		4
.L_35:
        /*00e8*/ 	.byte	0x03, 0x50
        /*00ea*/ 	.short	0x0000


	//----- nvinfo : EIATTR_MAXREG_COUNT
	.align		4
        /*00ec*/ 	.byte	0x03, 0x1b
        /*00ee*/ 	.short	0x00ff


	//----- nvinfo : EIATTR_NUM_BARRIERS
	.align		4
        /*00f0*/ 	.byte	0x02, 0x4c
        /*00f2*/ 	.byte	0x01
	.zero		1


	//----- nvinfo : EIATTR_ANNOTATIONS
	.align		4
        /*00f4*/ 	.byte	0x04, 0x55
        /*00f6*/ 	.short	(.L_37 - .L_36)


	//   ....[0]....
.L_36:
        /*00f8*/ 	.word	0x00000001
        /*00fc*/ 	.byte	0x60, 0x00, 0x00, 0x00, 0x01, 0x00, 0x00, 0x00, 0x80, 0x00, 0x00, 0x00, 0x01, 0x00, 0x00, 0x00
        /* <DEDUP_REMOVED lines=2805> */
        /*b05c*/ 	.byte	0x60, 0x96, 0x02, 0x00, 0x01, 0x00, 0x00, 0x00, 0x70, 0x96, 0x02, 0x00


	//----- nvinfo : EIATTR_MERCURY_ISA_VERSION
	.align		4
.L_37:
        /*b068*/ 	.byte	0x03, 0x5f
        /*b06a*/ 	.short	0x0101


	//----- nvinfo : EIATTR_COOP_GROUP_MASK_REGIDS
	.align		4
        /*b06c*/ 	.byte	0x04, 0x29
        /*b06e*/ 	.short	(.L_39 - .L_38)


	//   ....[0]....
.L_38:
        /*b070*/ 	.word	0xffffffff


	//   ....[1]....
        /*b074*/ 	.word	0xffffffff


	//   ....[2]....
        /*b078*/ 	.word	0xffffffff


	//   ....[3]....
        /*b07c*/ 	.word	0xffffffff


	//   ....[4]....
        /*b080*/ 	.word	0xffffffff


	//   ....[5]....
        /*b084*/ 	.word	0xffffffff


	//   ....[6]....
        /*b088*/ 	.word	0xffffffff


	//   ....[7]....
        /*b08c*/ 	.word	0xffffffff


	//   ....[8]....
        /*b090*/ 	.word	0xffffffff


	//   ....[9]....
        /*b094*/ 	.word	0xffffffff


	//   ....[10]....
        /*b098*/ 	.word	0xffffffff


	//   ....[11]....
        /*b09c*/ 	.word	0xffffffff


	//   ....[12]....
        /*b0a0*/ 	.word	0xffffffff


	//   ....[13]....
        /*b0a4*/ 	.word	0xffffffff


	//   ....[14]....
        /*b0a8*/ 	.word	0xffffffff


	//   ....[15]....
        /*b0ac*/ 	.word	0xffffffff


	//   ....[16]....
        /*b0b0*/ 	.word	0xffffffff


	//   ....[17]....
        /*b0b4*/ 	.word	0xffffffff


	//   ....[18]....
        /*b0b8*/ 	.word	0xffffffff


	//   ....[19]....
        /*b0bc*/ 	.word	0xffffffff


	//   ....[20]....
        /*b0c0*/ 	.word	0xffffffff


	//   ....[21]....
        /*b0c4*/ 	.word	0xffffffff


	//   ....[22]....
        /*b0c8*/ 	.word	0xffffffff


	//   ....[23]....
        /*b0cc*/ 	.word	0xffffffff


	//   ....[24]....
        /*b0d0*/ 	.word	0xffffffff


	//   ....[25]....
        /*b0d4*/ 	.word	0xffffffff


	//   ....[26]....
        /*b0d8*/ 	.word	0xffffffff


	//   ....[27]....
        /*b0dc*/ 	.word	0xffffffff


	//   ....[28]....
        /*b0e0*/ 	.word	0xffffffff


	//   ....[29]....
        /*b0e4*/ 	.word	0xffffffff


	//   ....[30]....
        /*b0e8*/ 	.word	0xffffffff


	//   ....[31]....
        /*b0ec*/ 	.word	0xffffffff


	//   ....[32]....
        /*b0f0*/ 	.word	0xffffffff


	//   ....[33]....
        /*b0f4*/ 	.word	0xffffffff


	//   ....[34]....
        /*b0f8*/ 	.word	0xffffffff


	//   ....[35]....
        /*b0fc*/ 	.word	0xffffffff


	//   ....[36]....
        /*b100*/ 	.word	0xffffffff


	//   ....[37]....
        /*b104*/ 	.word	0xffffffff


	//   ....[38]....
        /*b108*/ 	.word	0xffffffff


	//   ....[39]....
        /*b10c*/ 	.word	0xffffffff


	//   ....[40]....
        /*b110*/ 	.word	0xffffffff


	//   ....[41]....
        /*b114*/ 	.word	0xffffffff


	//   ....[42]....
        /*b118*/ 	.word	0xffffffff


	//   ....[43]....
        /*b11c*/ 	.word	0xffffffff


	//   ....[44]....
        /*b120*/ 	.word	0xffffffff


	//   ....[45]....
        /*b124*/ 	.word	0xffffffff


	//   ....[46]....
        /*b128*/ 	.word	0xffffffff


	//   ....[47]....
        /*b12c*/ 	.word	0xffffffff


	//   ....[48]....
        /*b130*/ 	.word	0xffffffff


	//   ....[49]....
        /*b134*/ 	.word	0xffffffff


	//   ....[50]....
        /*b138*/ 	.word	0xffffffff


	//   ....[51]....
        /*b13c*/ 	.word	0xffffffff


	//   ....[52]....
        /*b140*/ 	.word	0xffffffff


	//   ....[53]....
        /*b144*/ 	.word	0xffffffff


	//   ....[54]....
        /*b148*/ 	.word	0xffffffff


	//   ....[55]....
        /*b14c*/ 	.word	0xffffffff


	//   ....[56]....
        /*b150*/ 	.word	0xffffffff


	//   ....[57]....
        /*b154*/ 	.word	0xffffffff


	//   ....[58]....
        /*b158*/ 	.word	0xffffffff


	//   ....[59]....
        /*b15c*/ 	.word	0xffffffff


	//   ....[60]....
        /*b160*/ 	.word	0xffffffff


	//   ....[61]....
        /*b164*/ 	.word	0xffffffff


	//   ....[62]....
        /*b168*/ 	.word	0xffffffff


	//   ....[63]....
        /*b16c*/ 	.word	0xffffffff


	//   ....[64]....
        /*b170*/ 	.word	0xffffffff


	//   ....[65]....
        /*b174*/ 	.word	0xffffffff


	//   ....[66]....
        /*b178*/ 	.word	0xffffffff


	//   ....[67]....
        /*b17c*/ 	.word	0xffffffff


	//   ....[68]....
        /*b180*/ 	.word	0xffffffff


	//   ....[69]....
        /*b184*/ 	.word	0xffffffff


	//   ....[70]....
        /*b188*/ 	.word	0xffffffff


	//   ....[71]....
        /*b18c*/ 	.word	0xffffffff


	//   ....[72]....
        /*b190*/ 	.word	0xffffffff


	//   ....[73]....
        /*b194*/ 	.word	0xffffffff


	//   ....[74]....
        /*b198*/ 	.word	0xffffffff


	//   ....[75]....
        /*b19c*/ 	.word	0xffffffff


	//   ....[76]....
        /*b1a0*/ 	.word	0xffffffff


	//   ....[77]....
        /*b1a4*/ 	.word	0xffffffff


	//   ....[78]....
        /*b1a8*/ 	.word	0xffffffff


	//   ....[79]....
        /*b1ac*/ 	.word	0xffffffff


	//   ....[80]....
        /*b1b0*/ 	.word	0xffffffff


	//   ....[81]....
        /*b1b4*/ 	.word	0xffffffff


	//   ....[82]....
        /*b1b8*/ 	.word	0xffffffff


	//   ....[83]....
        /*b1bc*/ 	.word	0xffffffff


	//   ....[84]....
        /*b1c0*/ 	.word	0xffffffff


	//   ....[85]....
        /*b1c4*/ 	.word	0xffffffff


	//   ....[86]....
        /*b1c8*/ 	.word	0xffffffff


	//   ....[87]....
        /*b1cc*/ 	.word	0xffffffff


	//   ....[88]....
        /*b1d0*/ 	.word	0xffffffff


	//   ....[89]....
        /*b1d4*/ 	.word	0xffffffff


	//   ....[90]....
        /*b1d8*/ 	.word	0xffffffff


	//   ....[91]....
        /*b1dc*/ 	.word	0xffffffff


	//   ....[92]....
        /*b1e0*/ 	.word	0xffffffff


	//   ....[93]....
        /*b1e4*/ 	.word	0xffffffff


	//   ....[94]....
        /*b1e8*/ 	.word	0xffffffff


	//   ....[95]....
        /*b1ec*/ 	.word	0xffffffff


	//   ....[96]....
        /*b1f0*/ 	.word	0xffffffff


	//   ....[97]....
        /*b1f4*/ 	.word	0xffffffff


	//   ....[98]....
        /*b1f8*/ 	.word	0xffffffff


	//   ....[99]....
        /*b1fc*/ 	.word	0xffffffff


	//   ....[100]....
        /*b200*/ 	.word	0xffffffff


	//   ....[101]....
        /*b204*/ 	.word	0xffffffff


	//   ....[102]....
        /*b208*/ 	.word	0xffffffff


	//   ....[103]....
        /*b20c*/ 	.word	0xffffffff


	//   ....[104]....
        /*b210*/ 	.word	0xffffffff


	//   ....[105]....
        /*b214*/ 	.word	0xffffffff


	//   ....[106]....
        /*b218*/ 	.word	0xffffffff


	//   ....[107]....
        /*b21c*/ 	.word	0xffffffff


	//   ....[108]....
        /*b220*/ 	.word	0xffffffff


	//   ....[109]....
        /*b224*/ 	.word	0xffffffff


	//   ....[110]....
        /*b228*/ 	.word	0xffffffff


	//   ....[111]....
        /*b22c*/ 	.word	0xffffffff


	//   ....[112]....
        /*b230*/ 	.word	0xffffffff


	//   ....[113]....
        /*b234*/ 	.word	0xffffffff


	//   ....[114]....
        /*b238*/ 	.word	0xffffffff


	//   ....[115]....
        /*b23c*/ 	.word	0xffffffff


	//   ....[116]....
        /*b240*/ 	.word	0xffffffff


	//   ....[117]....
        /*b244*/ 	.word	0xffffffff


	//   ....[118]....
        /*b248*/ 	.word	0xffffffff


	//   ....[119]....
        /*b24c*/ 	.word	0xffffffff


	//   ....[120]....
        /*b250*/ 	.word	0xffffffff


	//   ....[121]....
        /*b254*/ 	.word	0xffffffff


	//   ....[122]....
        /*b258*/ 	.word	0xffffffff


	//   ....[123]....
        /*b25c*/ 	.word	0xffffffff


	//   ....[124]....
        /*b260*/ 	.word	0xffffffff


	//   ....[125]....
        /*b264*/ 	.word	0xffffffff


	//   ....[126]....
        /*b268*/ 	.word	0xffffffff


	//----- nvinfo : EIATTR_COOP_GROUP_INSTR_OFFSETS
	.align		4
.L_39:
        /*b26c*/ 	.byte	0x04, 0x28
        /*b26e*/ 	.short	(.L_41 - .L_40)


	//   ....[0]....
.L_40:
        /*b270*/ 	.word	0x001562e0


	//   ....[1]....
        /*b274*/ 	.word	0x001652d0


	//   ....[2]....
        /*b278*/ 	.word	0x00165310


	//   ....[3]....
        /*b27c*/ 	.word	0x00165410


	//   ....[4]....
        /*b280*/ 	.word	0x00165520


	//   ....[5]....
        /*b284*/ 	.word	0x00165540


	//   ....[6]....
        /*b288*/ 	.word	0x001655a0


	//   ....[7]....
        /*b28c*/ 	.word	0x001655c0


	//   ....[8]....
        /*b290*/ 	.word	0x00165600


	//   ....[9]....
        /*b294*/ 	.word	0x00165620


	//   ....[10]....
        /*b298*/ 	.word	0x00165640


	//   ....[11]....
        /*b29c*/ 	.word	0x00165660


	//   ....[12]....
        /*b2a0*/ 	.word	0x00165680


	//   ....[13]....
        /*b2a4*/ 	.word	0x00165700


	//   ....[14]....
        /*b2a8*/ 	.word	0x001657a0


	//   ....[15]....
        /*b2ac*/ 	.word	0x00165800


	//   ....[16]....
        /*b2b0*/ 	.word	0x00165830


	//   ....[17]....
        /*b2b4*/ 	.word	0x001658c0


	//   ....[18]....
        /*b2b8*/ 	.word	0x001658f0


	//   ....[19]....
        /*b2bc*/ 	.word	0x00165940


	//   ....[20]....
        /*b2c0*/ 	.word	0x001659b0


	//   ....[21]....
        /*b2c4*/ 	.word	0x00165b00


	//   ....[22]....
        /*b2c8*/ 	.word	0x00165c10


	//   ....[23]....
        /*b2cc*/ 	.word	0x00165c70


	//   ....[24]....
        /*b2d0*/ 	.word	0x00165c90


	//   ....[25]....
        /*b2d4*/ 	.word	0x00165cb0


	//   ....[26]....
        /*b2d8*/ 	.word	0x00165d30


	//   ....[27]....
        /*b2dc*/ 	.word	0x00165d60


	//   ....[28]....
        /*b2e0*/ 	.word	0x00166510


	//   ....[29]....
        /*b2e4*/ 	.word	0x001693a0


	//   ....[30]....
        /*b2e8*/ 	.word	0x00169440


	//   ....[31]....
        /*b2ec*/ 	.word	0x00169560


	//   ....[32]....
        /*b2f0*/ 	.word	0x00169690


	//   ....[33]....
        /*b2f4*/ 	.word	0x001696e0


	//   ....[34]....
        /*b2f8*/ 	.word	0x001697f0


	//   ....[35]....
        /*b2fc*/ 	.word	0x00169820


	//   ....[36]....
        /*b300*/ 	.word	0x00169840


	//   ....[37]....
        /*b304*/ 	.word	0x00169970


	//   ....[38]....
        /*b308*/ 	.word	0x001699b0


	//   ....[39]....
        /*b30c*/ 	.word	0x001699f0


	//   ....[40]....
        /*b310*/ 	.word	0x00169a30


	//   ....[41]....
        /*b314*/ 	.word	0x00169af0


	//   ....[42]....
        /*b318*/ 	.word	0x00169ba0


	//   ....[43]....
        /*b31c*/ 	.word	0x00169c20


	//   ....[44]....
        /*b320*/ 	.word	0x00169c70


	//   ....[45]....
        /*b324*/ 	.word	0x00169cd0


	//   ....[46]....
        /*b328*/ 	.word	0x00169d10


	//   ....[47]....
        /*b32c*/ 	.word	0x00169eb0


	//   ....[48]....
        /*b330*/ 	.word	0x00169f70


	//   ....[49]....
        /*b334*/ 	.word	0x0016a030


	//   ....[50]....
        /*b338*/ 	.word	0x0016a070


	//   ....[51]....
        /*b33c*/ 	.word	0x0016a140


	//   ....[52]....
        /*b340*/ 	.word	0x0016a1e0


	//   ....[53]....
        /*b344*/ 	.word	0x0016a290


	//   ....[54]....
        /*b348*/ 	.word	0x0016a2f0


	//   ....[55]....
        /*b34c*/ 	.word	0x0016a310


	//   ....[56]....
        /*b350*/ 	.word	0x0016a330


	//   ....[57]....
        /*b354*/ 	.word	0x0016a500


	//   ....[58]....
        /*b358*/ 	.word	0x0016a520


	//   ....[59]....
        /*b35c*/ 	.word	0x0016a560


	//   ....[60]....
        /*b360*/ 	.word	0x0016a580


	//   ....[61]....
        /*b364*/ 	.word	0x0016a630


	//   ....[62]....
        /*b368*/ 	.word	0x0016a7d0


	//   ....[63]....
        /*b36c*/ 	.word	0x0016a810


	//   ....[64]....
        /*b370*/ 	.word	0x0016a830


	//   ....[65]....
        /*b374*/ 	.word	0x0016a930


	//   ....[66]....
        /*b378*/ 	.word	0x0016aa70


	//   ....[67]....
        /*b37c*/ 	.word	0x0016aa90


	//   ....[68]....
        /*b380*/ 	.word	0x0016aab0


	//   ....[69]....
        /*b384*/ 	.word	0x0016ac10


	//   ....[70]....
        /*b388*/ 	.word	0x0016aca0


	//   ....[71]....
        /*b38c*/ 	.word	0x0016acc0


	//   ....[72]....
        /*b390*/ 	.word	0x0016aec0


	//   ....[73]....
        /*b394*/ 	.word	0x0016aee0


	//   ....[74]....
        /*b398*/ 	.word	0x0016af00


	//   ....[75]....
        /*b39c*/ 	.word	0x0016af20


	//   ....[76]....
        /*b3a0*/ 	.word	0x0016af40


	//   ....[77]....
        /*b3a4*/ 	.word	0x0016af60


	//   ....[78]....
        /*b3a8*/ 	.word	0x0016af80


	//   ....[79]....
        /*b3ac*/ 	.word	0x0016b070


	//   ....[80]....
        /*b3b0*/ 	.word	0x0016b0c0


	//   ....[81]....
        /*b3b4*/ 	.word	0x0016b190


	//   ....[82]....
        /*b3b8*/ 	.word	0x0016b210


	//   ....[83]....
        /*b3bc*/ 	.word	0x0016b300


	//   ....[84]....
        /*b3c0*/ 	.word	0x0016b3a0


	//   ....[85]....
        /*b3c4*/ 	.word	0x0016b440


	//   ....[86]....
        /*b3c8*/ 	.word	0x0016b510


	//   ....[87]....
        /*b3cc*/ 	.word	0x0016b530


	//   ....[88]....
        /*b3d0*/ 	.word	0x0016b550


	//   ....[89]....
        /*b3d4*/ 	.word	0x0016b5d0


	//   ....[90]....
        /*b3d8*/ 	.word	0x0016b6f0


	//   ....[91]....
        /*b3dc*/ 	.word	0x0016b710


	//   ....[92]....
        /*b3e0*/ 	.word	0x0016b770


	//   ....[93]....
        /*b3e4*/ 	.word	0x0016b840


	//   ....[94]....
        /*b3e8*/ 	.word	0x0016b880


	//   ....[95]....
        /*b3ec*/ 	.word	0x0016b950


	//   ....[96]....
        /*b3f0*/ 	.word	0x0016b9c0


	//   ....[97]....
        /*b3f4*/ 	.word	0x0016baa0


	//   ....[98]....
        /*b3f8*/ 	.word	0x0016bb40


	//   ....[99]....
        /*b3fc*/ 	.word	0x0016bc20


	//   ....[100]....
        /*b400*/ 	.word	0x0016bc90


	//   ....[101]....
        /*b404*/ 	.word	0x0016bd40


	//   ....[102]....
        /*b408*/ 	.word	0x0016be10


	//   ....[103]....
        /*b40c*/ 	.word	0x0016be40


	//   ....[104]....
        /*b410*/ 	.word	0x0016be80


	//   ....[105]....
        /*b414*/ 	.word	0x0016bef0


	//   ....[106]....
        /*b418*/ 	.word	0x0016bfd0


	//   ....[107]....
        /*b41c*/ 	.word	0x0016c000


	//   ....[108]....
        /*b420*/ 	.word	0x0016c060


	//   ....[109]....
        /*b424*/ 	.word	0x0016c130


	//   ....[110]....
        /*b428*/ 	.word	0x0016c150


	//   ....[111]....
        /*b42c*/ 	.word	0x0016c230


	//   ....[112]....
        /*b430*/ 	.word	0x0016c250


	//   ....[113]....
        /*b434*/ 	.word	0x0016c3c0


	//   ....[114]....
        /*b438*/ 	.word	0x0016c430


	//   ....[115]....
        /*b43c*/ 	.word	0x0016c530


	//   ....[116]....
        /*b440*/ 	.word	0x0016c5b0


	//   ....[117]....
        /*b444*/ 	.word	0x0016c650


	//   ....[118]....
        /*b448*/ 	.word	0x0016c670


	//   ....[119]....
        /*b44c*/ 	.word	0x0016c740


	//   ....[120]....
        /*b450*/ 	.word	0x0016c760


	//   ....[121]....
        /*b454*/ 	.word	0x0016c7e0


	//   ....[122]....
        /*b458*/ 	.word	0x0016c860


	//   ....[123]....
        /*b45c*/ 	.word	0x0016c890


	//   ....[124]....
        /*b460*/ 	.word	0x0016c8d0


	//   ....[125]....
        /*b464*/ 	.word	0x0016c960


	//   ....[126]....
        /*b468*/ 	.word	0x0016ca10


	//----- nvinfo : EIATTR_EXIT_INSTR_OFFSETS
	.align		4
.L_41:
        /*b46c*/ 	.byte	0x04, 0x1c
        /*b46e*/ 	.short	(.L_43 - .L_42)


	//   ....[0]....
.L_42:
        /*b470*/ 	.word	0x00182390


	//   ....[1]....
        /*b474*/ 	.word	0x001823b0


	//----- nvinfo : EIATTR_REQNTID
	.align		4
.L_43:
        /*b478*/ 	.byte	0x04, 0x10
        /*b47a*/ 	.short	(.L_45 - .L_44)
.L_44:
        /*b47c*/ 	.word	0x00000020
        /*b480*/ 	.word	0x00000001
        /*b484*/ 	.word	0x00000001


	//----- nvinfo : EIATTR_CBANK_PARAM_SIZE
	.align		4
.L_45:
        /*b488*/ 	.byte	0x03, 0x19
        /*b48a*/ 	.short	0x0050


	//----- nvinfo : EIATTR_PARAM_CBANK
	.align		4
        /*b48c*/ 	.byte	0x04, 0x0a
        /*b48e*/ 	.short	(.L_47 - .L_46)
	.align		4
.L_46:
        /*b490*/ 	.word	index@(.nv.constant0.matmul_kernel)
        /*b494*/ 	.short	0x0210
        /*b496*/ 	.short	0x0050


	//----- nvinfo : EIATTR_SW_WAR
	.align		4
.L_47:
        /*b498*/ 	.byte	0x04, 0x36
        /*b49a*/ 	.short	(.L_49 - .L_48)
.L_48:
        /*b49c*/ 	.word	0x00000008
.L_49:


//--------------------- .nv.callgraph             --------------------------
	.section	.nv.callgraph,"",@"SHT_CUDA_CALLGRAPH"
	.align	4
	.sectionentsize	8
	.align		4
        /*0000*/ 	.word	0x00000000
	.align		4
        /*0004*/ 	.word	0xffffffff
	.align		4
        /*0008*/ 	.word	0x00000000
	.align		4
        /*000c*/ 	.word	0xfffffffe
	.align		4
        /*0010*/ 	.word	0x00000000
	.align		4
        /*0014*/ 	.word	0xfffffffd
	.align		4
        /*0018*/ 	.word	0x00000000
	.align		4
        /*001c*/ 	.word	0xfffffffc


//--------------------- .text.matmul_kernel       --------------------------
	.section	.text.matmul_kernel,"ax",@progbits
	.align	128
        .global         matmul_kernel
        .type           matmul_kernel,@function
        .size           matmul_kernel,(.L_x_3 - matmul_kernel)
        .other          matmul_kernel,@"STO_CUDA_ENTRY STV_DEFAULT"
matmul_kernel:
.text.matmul_kernel:
[----:B------:R-:W0:Y:S02]  /*0000*/  LDC R1, c[0x0][0x28] ;  /* 0x00000a00ff017b82 */ /* 0x000e240000000800 */
[----:B0-----:R-:W-:-:S06]  /*0010*/  VIADD R1, R1, 0xffff4700 ;  /* 0xffff470001017836 */ /* 0x001fcc0000000000 */
[----:B------:R-:W0:Y:S01]  /*0020*/  LDC.64 R4, c[0x0][0x228] ;  /* 0x00008a00ff047b82 */ /* 0x000e220000000a00 */
[----:B------:R-:W1:Y:S01]  /*0030*/  S2R R7, SR_CTAID.X ;  /* 0x0000000000077919 */ /* 0x000e620000002500 */
[----:B------:R-:W-:Y:S01]  /*0040*/  UMOV UR4, 0x400 ;  /* 0x0000040000047882 */ /* 0x000fe20000000000 */
[----:B------:R-:W-:Y:S01]  /*0050*/  ULDC.64 UR32, c[0x0][0x208] ;  /* 0x0000820000207ab9 */ /* 0x000fe20000000a00 */
[----:B------:R-:W-:Y:S04]  /*0060*/  STL [R1+0xef0], RZ ;  /* 0x000ef0ff01007387 */ /* 0x000fe80000100800 */
[----:B------:R-:W2:Y:S01]  /*0070*/  S2UR UR5, SR_CgaCtaId ;  /* 0x00000000000579c3 */ /* 0x000ea20000008800 */
[----:B------:R-:W-:Y:S04]  /*0080*/  STL [R1+0xef4], RZ ;  /* 0x000ef4ff01007387 */ /* 0x000fe80000100800 */
[----:B------:R-:W-:Y:S04]  /*0090*/  STL [R1+0xef8], RZ ;  /* 0x000ef8ff01007387 */ /* 0x000fe80000100800 */
[----:B------:R-:W-:Y:S04]  /*00a0*/  STL [R1+0xefc], RZ ;  /* 0x000efcff01007387 */ /* 0x000fe80000100800 */
[----:B------:R-:W-:Y:S01]  /*00b0*/  STL [R1+0xf30], RZ ;  /* 0x000f30ff01007387 */ /* 0x000fe20000100800 */
[----:B0-----:R-:W-:-:S03]  /*00c0*/  VIADD R0, R5, 0x3f ;  /* 0x0000003f05007836 */ /* 0x001fc60000000000 */
[----:B------:R-:W-:Y:S04]  /*00d0*/  STL [R1+0xf34], RZ ;  /* 0x000f34ff01007387 */ /* 0x000fe80000100800 */
[----:B------:R-:W-:Y:S01]  /*00e0*/  STL [R1+0xf38], RZ ;  /* 0x000f38ff01007387 */ /* 0x000fe20000100800 */
[----:B------:R-:W-:Y:S01]  /*00f0*/  SHF.R.S32.HI R3, RZ, 0x1f, R0 ;  /* 0x0000001fff037819 */ /* 0x000fe20000011400 */
[----:B--2---:R-:W-:Y:S02]  /*0100*/  ULEA UR4, UR5, UR4, 0x18 ;  /* 0x0000000405047291 */ /* 0x004fe4000f8ec03f */
[----:B------:R-:W-:Y:S01]  /*0110*/  STL [R1+0xf3c], RZ ;  /* 0x000f3cff01007387 */ /* 0x000fe20000100800 */
[----:B------:R-:W-:Y:S02]  /*0120*/  LEA.HI R3, R3, R0, RZ, 0x6 ;  /* 0x0000000003037211 */ /* 0x000fe400078f30ff */
[----:B-1----:R-:W-:Y:S01]  /*0130*/  IABS R10, R7 ;  /* 0x00000007000a7213 */ /* 0x002fe20000000000 */
[----:B------:R-:W-:Y:S01]  /*0140*/  STL [R1+0xf20], RZ ;  /* 0x000f20ff01007387 */ /* 0x000fe20000100800 */
[----:B------:R-:W-:-:S03]  /*0150*/  SHF.R.S32.HI R3, RZ, 0x6, R3 ;  /* 0x00000006ff037819 */ /* 0x000fc60000011403 */
[----:B------:R-:W-:Y:S02]  /*0160*/  STL [R1+0xf24], RZ ;  /* 0x000f24ff01007387 */ /* 0x000fe40000100800 */
[----:B------:R-:W-:Y:S02]  /*0170*/  IMAD.SHL.U32 R6, R3, 0x8, RZ ;  /* 0x0000000803067824 */ /* 0x000fe400078e00ff */
[----:B------:R-:W-:Y:S03]  /*0180*/  STL [R1+0xf28], RZ ;  /* 0x000f28ff01007387 */ /* 0x000fe60000100800 */
[-C--:B------:R-:W-:Y:S01]  /*0190*/  IABS R9, R6.reuse ;  /* 0x0000000600097213 */ /* 0x080fe20000000000 */
[----:B------:R-:W-:Y:S01]  /*01a0*/  STL [R1+0xf2c], RZ ;  /* 0x000f2cff01007387 */ /* 0x000fe20000100800 */
[----:B------:R-:W-:Y:S02]  /*01b0*/  IABS R12, R6 ;  /* 0x00000006000c7213 */ /* 0x000fe40000000000 */
[----:B------:R-:W0:Y:S01]  /*01c0*/  I2F.RP R0, R9 ;  /* 0x0000000900007306 */ /* 0x000e220000209400 */
[----:B------:R-:W-:Y:S04]  /*01d0*/  STL [R1+0xf60], RZ ;  /* 0x000f60ff01007387 */ /* 0x000fe80000100800 */
[----:B------:R-:W-:Y:S04]  /*01e0*/  STL [R1+0xf64], RZ ;  /* 0x000f64ff01007387 */ /* 0x000fe80000100800 */
[----:B------:R-:W-:Y:S04]  /*01f0*/  STL [R1+0xf68], RZ ;  /* 0x000f68ff01007387 */ /* 0x000fe80000100800 */
[----:B------:R-:W-:Y:S01]  /*0200*/  STL [R1+0xf6c], RZ ;  /* 0x000f6cff01007387 */ /* 0x000fe20000100800 */
[----:B0-----:R-:W0:Y:S03]  /*0210*/  MUFU.RCP R0, R0 ;  /* 0x0000000000007308 */ /* 0x001e260000001000 */
[----:B------:R-:W-:Y:S04]  /*0220*/  STL [R1+0xf80], RZ ;  /* 0x000f80ff01007387 */ /* 0x000fe80000100800 */
[----:B------:R-:W-:Y:S04]  /*0230*/  STL [R1+0xf84], RZ ;  /* 0x000f84ff01007387 */ /* 0x000fe80000100800 */
[----:B------:R-:W-:Y:S04]  /*0240*/  STL [R1+0xf88], RZ ;  /* 0x000f88ff01007387 */ /* 0x000fe80000100800 */
[----:B------:R-:W-:Y:S01]  /*0250*/  STL [R1+0xf8c], RZ ;  /* 0x000f8cff01007387 */ /* 0x000fe20000100800 */
[----:B0-----:R-:W-:-:S03]  /*0260*/  VIADD R2, R0, 0xffffffe ;  /* 0x0ffffffe00027836 */ /* 0x001fc60000000000 */
[----:B------:R-:W-:Y:S01]  /*0270*/  STL [R1+0xf10], RZ ;  /* 0x000f10ff01007387 */ /* 0x000fe20000100800 */
[----:B------:R-:W-:Y:S01]  /*0280*/  IMAD.MOV R0, RZ, RZ, -R12 ;  /* 0x000000ffff007224 */ /* 0x000fe200078e0a0c */
[----:B------:R0:W1:Y:S02]  /*0290*/  F2I.FTZ.U32.TRUNC.NTZ R3, R2 ;  /* 0x0000000200037305 */ /* 0x000064000021f000 */
[----:B------:R-:W-:Y:S04]  /*02a0*/  STL [R1+0xf14], RZ ;  /* 0x000f14ff01007387 */ /* 0x000fe80000100800 */
[----:B------:R-:W-:Y:S04]  /*02b0*/  STL [R1+0xf18], RZ ;  /* 0x000f18ff01007387 */ /* 0x000fe80000100800 */
[----:B------:R-:W-:Y:S01]  /*02c0*/  STL [R1+0xf1c], RZ ;  /* 0x000f1cff01007387 */ /* 0x000fe20000100800 */
[----:B0-----:R-:W-:-:S03]  /*02d0*/  IMAD.MOV.U32 R2, RZ, RZ, RZ ;  /* 0x000000ffff027224 */ /* 0x001fc600078e00ff */
[----:B------:R-:W-:Y:S01]  /*02e0*/  STL [R1+0xf50], RZ ;  /* 0x000f50ff01007387 */ /* 0x000fe20000100800 */
[----:B-1----:R-:W-:-:S03]  /*02f0*/  IMAD.MOV R8, RZ, RZ, -R3 ;  /* 0x000000ffff087224 */ /* 0x002fc600078e0a03 */
[----:B------:R-:W-:Y:S01]  /*0300*/  STL [R1+0xf54], RZ ;  /* 0x000f54ff01007387 */ /* 0x000fe20000100800 */
[----:B------:R-:W-:-:S03]  /*0310*/  IMAD R11, R8, R9, RZ ;  /* 0x00000009080b7224 */ /* 0x000fc600078e02ff */
[----:B------:R-:W-:Y:S01]  /*0320*/  STL [R1+0xf58], RZ ;  /* 0x000f58ff01007387 */ /* 0x000fe20000100800 */
[----:B------:R-:W-:Y:S02]  /*0330*/  IMAD.MOV.U32 R8, RZ, RZ, R10 ;  /* 0x000000ffff087224 */ /* 0x000fe400078e000a */
[----:B------:R-:W-:Y:S01]  /*0340*/  IMAD.HI.U32 R3, R3, R11, R2 ;  /* 0x0000000b03037227 */ /* 0x000fe200078e0002 */
[----:B------:R-:W-:Y:S04]  /*0350*/  STL [R1+0xf5c], RZ ;  /* 0x000f5cff01007387 */ /* 0x000fe80000100800 */
[----:B------:R-:W-:Y:S01]  /*0360*/  STL [R1+0xf40], RZ ;  /* 0x000f40ff01007387 */ /* 0x000fe20000100800 */
[----:B------:R-:W-:-:S03]  /*0370*/  IMAD.HI.U32 R3, R3, R8, RZ ;  /* 0x0000000803037227 */ /* 0x000fc600078e00ff */
[----:B------:R-:W-:Y:S01]  /*0380*/  STL [R1+0xf44], RZ ;  /* 0x000f44ff01007387 */ /* 0x000fe20000100800 */
[----:B------:R-:W-:-:S03]  /*0390*/  IMAD R0, R3, R0, R8 ;  /* 0x0000000003007224 */ /* 0x000fc600078e0208 */
[----:B------:R-:W-:Y:S02]  /*03a0*/  STL [R1+0xf48], RZ ;  /* 0x000f48ff01007387 */ /* 0x000fe40000100800 */
[----:B------:R-:W-:Y:S02]  /*03b0*/  ISETP.GT.U32.AND P1, PT, R9, R0, PT ;  /* 0x000000000900720c */ /* 0x000fe40003f24070 */
[----:B------:R-:W-:Y:S04]  /*03c0*/  STL [R1+0xf4c], RZ ;  /* 0x000f4cff01007387 */ /* 0x000fe80000100800 */
[----:B------:R-:W-:Y:S04]  /*03d0*/  STL [R1+0xf70], RZ ;  /* 0x000f70ff01007387 */ /* 0x000fe80000100800 */
[----:B------:R-:W-:Y:S03]  /*03e0*/  STL [R1+0xf74], RZ ;  /* 0x000f74ff01007387 */ /* 0x000fe60000100800 */
[----:B------:R-:W-:Y:S01]  /*03f0*/  @!P1 IMAD.IADD R0, R0, 0x1, -R9 ;  /* 0x0000000100009824 */ /* 0x000fe200078e0a09 */
[----:B------:R-:W-:Y:S01]  /*0400*/  STL [R1+0xf78], RZ ;  /* 0x000f78ff01007387 */ /* 0x000fe20000100800 */
[----:B------:R-:W-:Y:S01]  /*0410*/  @!P1 VIADD R3, R3, 0x1 ;  /* 0x0000000103039836 */ /* 0x000fe20000000000 */
[----:B------:R-:W-:-:S02]  /*0420*/  ISETP.NE.AND P1, PT, R6, RZ, PT ;  /* 0x000000ff0600720c */ /* 0x000fc40003f25270 */
[----:B------:R-:W-:Y:S01]  /*0430*/  STL [R1+0xf7c], RZ ;  /* 0x000f7cff01007387 */ /* 0x000fe20000100800 */
[----:B------:R-:W-:Y:S02]  /*0440*/  ISETP.GE.U32.AND P0, PT, R0, R9, PT ;  /* 0x000000090000720c */ /* 0x000fe40003f06070 */
[----:B------:R-:W-:Y:S01]  /*0450*/  LOP3.LUT R0, R7, R6, RZ, 0x3c, !PT ;  /* 0x0000000607007212 */ /* 0x000fe200078e3cff */
[----:B------:R-:W-:Y:S03]  /*0460*/  STL [R1+0xf00], RZ ;  /* 0x000f00ff01007387 */ /* 0x000fe60000100800 */
[----:B------:R-:W-:Y:S01]  /*0470*/  ISETP.GE.AND P2, PT, R0, RZ, PT ;  /* 0x000000ff0000720c */ /* 0x000fe20003f46270 */
[----:B------:R-:W-:Y:S01]  /*0480*/  STL [R1+0xf04], RZ ;  /* 0x000f04ff01007387 */ /* 0x000fe20000100800 */
[----:B------:R-:W-:-:S03]  /*0490*/  VIADD R0, R4, 0x1ff ;  /* 0x000001ff04007836 */ /* 0x000fc60000000000 */
[----:B------:R-:W-:Y:S02]  /*04a0*/  STL [R1+0xf08], RZ ;  /* 0x000f08ff01007387 */ /* 0x000fe40000100800 */
[----:B------:R-:W-:Y:S02]  /*04b0*/  @P0 VIADD R3, R3, 0x1 ;  /* 0x0000000103030836 */ /* 0x000fe40000000000 */
[----:B------:R-:W-:Y:S02]  /*04c0*/  STL [R1+0xf0c], RZ ;  /* 0x000f0cff01007387 */ /* 0x000fe40000100800 */
[----:B------:R-:W-:Y:S01]  /*04d0*/  IMAD.MOV.U32 R2, RZ, RZ, R3 ;  /* 0x000000ffff027224 */ /* 0x000fe200078e0003 */
[----:B------:R-:W-:Y:S01]  /*04e0*/  SHF.R.S32.HI R3, RZ, 0x1f, R0 ;  /* 0x0000001fff037819 */ /* 0x000fe20000011400 */
[----:B------:R-:W-:Y:S02]  /*04f0*/  STL [R1+0xee0], RZ ;  /* 0x000ee0ff01007387 */ /* 0x000fe40000100800 */
[----:B------:R-:W-:Y:S01]  /*0500*/  @!P2 IMAD.MOV R2, RZ, RZ, -R2 ;  /* 0x000000ffff02a224 */ /* 0x000fe200078e0a02 */
[----:B------:R-:W-:Y:S01]  /*0510*/  @!P1 LOP3.LUT R2, RZ, R6, RZ, 0x33, !PT ;  /* 0x00000006ff029212 */ /* 0x000fe200078e33ff */
[----:B------:R-:W-:Y:S01]  /*0520*/  STL [R1+0xee4], RZ ;  /* 0x000ee4ff01007387 */ /* 0x000fe20000100800 */
[----:B------:R-:W-:-:S03]  /*0530*/  LEA.HI R3, R3, R0, RZ, 0x9 ;  /* 0x0000000003037211 */ /* 0x000fc600078f48ff */
[----:B------:R-:W-:Y:S01]  /*0540*/  STL [R1+0xee8], RZ ;  /* 0x000ee8ff01007387 */ /* 0x000fe20000100800 */
[----:B------:R-:W-:Y:S02]  /*0550*/  IMAD.SHL.U32 R8, R2, 0x8, RZ ;  /* 0x0000000802087824 */ /* 0x000fe400078e00ff */
[----:B------:R-:W-:Y:S01]  /*0560*/  IMAD.MOV R2, RZ, RZ, -R2 ;  /* 0x000000ffff027224 */ /* 0x000fe200078e0a02 */
[----:B------:R-:W-:Y:S02]  /*0570*/  STL [R1+0xeec], RZ ;  /* 0x000eecff01007387 */ /* 0x000fe40000100800 */
[----:B------:R-:W-:Y:S01]  /*0580*/  LEA.HI.SX32 R3, R3, -R8, 0x17 ;  /* 0x8000000803037211 */ /* 0x000fe200078fbaff */
[----:B------:R-:W-:Y:S01]  /*0590*/  IMAD R6, R6, R2, R7 ;  /* 0x0000000206067224 */ /* 0x000fe200078e0207 */
[----:B------:R-:W-:Y:S02]  /*05a0*/  STL [R1+0xed0], RZ ;  /* 0x000ed0ff01007387 */ /* 0x000fe40000100800 */
[----:B------:R-:W-:-:S02]  /*05b0*/  VIMNMX R13, R3, 0x8, PT ;  /* 0x00000008030d7848 */ /* 0x000fc40003fe0100 */
[----:B------:R-:W-:Y:S01]  /*05c0*/  STL [R1+0xed4], RZ ;  /* 0x000ed4ff01007387 */ /* 0x000fe20000100800 */
[----:B------:R-:W-:Y:S02]  /*05d0*/  IABS R11, R6 ;  /* 0x00000006000b7213 */ /* 0x000fe40000000000 */
[----:B------:R-:W-:Y:S01]  /*05e0*/  IABS R9, R13 ;  /* 0x0000000d00097213 */ /* 0x000fe20000000000 */
[----:B------:R-:W-:Y:S03]  /*05f0*/  STL [R1+0xed8], RZ ;  /* 0x000ed8ff01007387 */ /* 0x000fe60000100800 */
        /* <DEDUP_REMOVED lines=11> */
[----:B------:R-:W-:Y:S04]  /*06b0*/  STL [R1+0xebc], RZ ;  /* 0x000ebcff01007387 */ /* 0x000fe80000100800 */
[----:B------:R-:W-:Y:S01]  /*06c0*/  STL [R1+0xe90], RZ ;  /* 0x000e90ff01007387 */ /* 0x000fe20000100800 */
[----:B------:R-:W0:Y:S03]  /*06d0*/  F2I.FTZ.U32.TRUNC.NTZ R3, R3 ;  /* 0x0000000300037305 */ /* 0x000e26000021f000 */
[----:B------:R-:W-:Y:S04]  /*06e0*/  STL [R1+0xe94], RZ ;  /* 0x000e94ff01007387 */ /* 0x000fe80000100800 */
[----:B------:R-:W-:Y:S04]  /*06f0*/  STL [R1+0xe98], RZ ;  /* 0x000e98ff01007387 */ /* 0x000fe80000100800 */
[----:B------:R-:W-:Y:S04]  /*0700*/  STL [R1+0xe9c], RZ ;  /* 0x000e9cff01007387 */ /* 0x000fe80000100800 */
[----:B------:R-:W-:Y:S01]  /*0710*/  STL [R1+0xe80], RZ ;  /* 0x000e80ff01007387 */ /* 0x000fe20000100800 */
[----:B0-----:R-:W-:-:S03]  /*0720*/  IMAD.MOV R10, RZ, RZ, -R3 ;  /* 0x000000ffff0a7224 */ /* 0x001fc600078e0a03 */
[----:B------:R-:W-:Y:S01]  /*0730*/  STL [R1+0xe84], RZ ;  /* 0x000e84ff01007387 */ /* 0x000fe20000100800 */
[----:B------:R-:W-:Y:S01]  /*0740*/  IMAD.MOV.U32 R2, RZ, RZ, R10 ;  /* 0x000000ffff027224 */ /* 0x000fe200078e000a */
[----:B------:R-:W-:Y:S02]  /*0750*/  IABS R10, R13 ;  /* 0x0000000d000a7213 */ /* 0x000fe40000000000 */
[----:B------:R-:W-:Y:S01]  /*0760*/  STL [R1+0xe88], RZ ;  /* 0x000e88ff01007387 */ /* 0x000fe20000100800 */
[----:B------:R-:W-:Y:S02]  /*0770*/  IMAD R7, R2, R9, RZ ;  /* 0x0000000902077224 */ /* 0x000fe400078e02ff */
[----:B------:R-:W-:Y:S01]  /*0780*/  IMAD.MOV.U32 R2, RZ, RZ, RZ ;  /* 0x000000ffff027224 */ /* 0x000fe200078e00ff */
[----:B------:R-:W-:Y:S03]  /*0790*/  STL [R1+0xe8c], RZ ;  /* 0x000e8cff01007387 */ /* 0x000fe60000100800 */
[----:B------:R-:W-:Y:S01]  /*07a0*/  IMAD.HI.U32 R2, R3, R7, R2 ;  /* 0x0000000703027227 */ /* 0x000fe200078e0002 */
[----:B------:R-:W-:Y:S03]  /*07b0*/  STL [R1+0xea0], RZ ;  /* 0x000ea0ff01007387 */ /* 0x000fe60000100800 */
[----:B------:R-:W-:Y:S01]  /*07c0*/  IMAD.MOV R3, RZ, RZ, -R10 ;  /* 0x000000ffff037224 */ /* 0x000fe200078e0a0a */
[----:B------:R-:W-:Y:S01]  /*07d0*/  STL [R1+0xea4], RZ ;  /* 0x000ea4ff01007387 */ /* 0x000fe20000100800 */
[----:B------:R-:W-:-:S03]  /*07e0*/  IMAD.HI.U32 R0, R2, R11, RZ ;  /* 0x0000000b02007227 */ /* 0x000fc600078e00ff */
[----:B------:R-:W-:Y:S01]  /*07f0*/  STL [R1+0xea8], RZ ;  /* 0x000ea8ff01007387 */ /* 0x000fe20000100800 */
[----:B------:R-:W-:Y:S02]  /*0800*/  IMAD R2, R0, R3, R11 ;  /* 0x0000000300027224 */ /* 0x000fe400078e020b */
[----:B------:R-:W0:Y:S01]  /*0810*/  LDC R3, c[0x0][0x230] ;  /* 0x00008c00ff037b82 */ /* 0x000e220000000800 */
        /* <DEDUP_REMOVED lines=11> */
[-C--:B------:R-:W-:Y:S01]  /*08d0*/  LOP3.LUT R2, R6, R13.reuse, RZ, 0x3c, !PT ;  /* 0x0000000d06027212 */ /* 0x080fe200078e3cff */
[----:B------:R-:W-:Y:S01]  /*08e0*/  STL [R1+0xe64], RZ ;  /* 0x000e64ff01007387 */ /* 0x000fe20000100800 */
[----:B0-----:R-:W-:Y:S02]  /*08f0*/  VIADD R3, R3, 0x7f ;  /* 0x0000007f03037836 */ /* 0x001fe40000000000 */
[----:B------:R-:W-:Y:S01]  /*0900*/  ISETP.GE.AND P2, PT, R2, RZ, PT ;  /* 0x000000ff0200720c */ /* 0x000fe20003f46270 */
[----:B------:R-:W-:Y:S04]  /*0910*/  STL [R1+0xe68], RZ ;  /* 0x000e68ff01007387 */ /* 0x000fe80000100800 */
[----:B------:R-:W-:Y:S02]  /*0920*/  STL [R1+0xe6c], RZ ;  /* 0x000e6cff01007387 */ /* 0x000fe40000100800 */
[----:B------:R-:W-:Y:S01]  /*0930*/  @P0 VIADD R0, R0, 0x1 ;  /* 0x0000000100000836 */ /* 0x000fe20000000000 */
[----:B------:R-:W-:Y:S01]  /*0940*/  ISETP.GE.AND P0, PT, R3, 0x80, PT ;  /* 0x000000800300780c */ /* 0x000fe20003f06270 */
[----:B------:R-:W-:Y:S04]  /*0950*/  STL [R1+0xe50], RZ ;  /* 0x000e50ff01007387 */ /* 0x000fe80000100800 */
[----:B------:R-:W-:Y:S01]  /*0960*/  STL [R1+0xe54], RZ ;  /* 0x000e54ff01007387 */ /* 0x000fe20000100800 */
[----:B------:R-:W-:Y:S01]  /*0970*/  @!P2 IMAD.MOV R0, RZ, RZ, -R0 ;  /* 0x000000ffff00a224 */ /* 0x000fe200078e0a00 */
[----:B------:R-:W-:-:S02]  /*0980*/  @!P1 LOP3.LUT R0, RZ, R13, RZ, 0x33, !PT ;  /* 0x0000000dff009212 */ /* 0x000fc400078e33ff */
[----:B------:R-:W-:Y:S03]  /*0990*/  STL [R1+0xe58], RZ ;  /* 0x000e58ff01007387 */ /* 0x000fe60000100800 */
[----:B------:R-:W-:Y:S01]  /*09a0*/  IMAD.SHL.U32 R14, R0, 0x40, RZ ;  /* 0x00000040000e7824 */ /* 0x000fe200078e00ff */
[----:B------:R-:W-:Y:S01]  /*09b0*/  STL [R1+0xe5c], RZ ;  /* 0x000e5cff01007387 */ /* 0x000fe20000100800 */
[----:B------:R-:W-:Y:S02]  /*09c0*/  IMAD.MOV R2, RZ, RZ, -R0 ;  /* 0x000000ffff027224 */ /* 0x000fe400078e0a00 */
[C---:B------:R-:W-:Y:S01]  /*09d0*/  VIADD R0, R14.reuse, 0x1 ;  /* 0x000000010e007836 */ /* 0x040fe20000000000 */
[----:B------:R-:W-:Y:S01]  /*09e0*/  STL [R1+0xe40], RZ ;  /* 0x000e40ff01007387 */ /* 0x000fe20000100800 */
[C---:B------:R-:W-:Y:S02]  /*09f0*/  VIADD R7, R14.reuse, 0x2 ;  /* 0x000000020e077836 */ /* 0x040fe40000000000 */
[----:B------:R-:W-:Y:S01]  /*0a00*/  VIADD R3, R14, 0x3 ;  /* 0x000000030e037836 */ /* 0x000fe20000000000 */
[----:B------:R-:W-:Y:S01]  /*0a10*/  STL [R1+0xe44], RZ ;  /* 0x000e44ff01007387 */ /* 0x000fe20000100800 */
[----:B------:R-:W-:-:S02]  /*0a20*/  IMAD R2, R13, R2, R6 ;  /* 0x000000020d027224 */ /* 0x000fc400078e0206 */
[----:B------:R-:W-:Y:S01]  /*0a30*/  VIADD R60, R14, 0x1f ;  /* 0x0000001f0e3c7836 */ /* 0x000fe20000000000 */
[----:B------:R-:W-:Y:S01]  /*0a40*/  STL [R1+0xe48], RZ ;  /* 0x000e48ff01007387 */ /* 0x000fe20000100800 */
[----:B------:R-:W-:Y:S02]  /*0a50*/  IMAD.IADD R2, R8, 0x1, R2 ;  /* 0x0000000108027824 */ /* 0x000fe400078e0202 */
[C---:B------:R-:W-:Y:S01]  /*0a60*/  VIADD R59, R14.reuse, 0x20 ;  /* 0x000000200e3b7836 */ /* 0x040fe20000000000 */
[----:B------:R-:W-:Y:S01]  /*0a70*/  STL [R1+0xe4c], RZ ;  /* 0x000e4cff01007387 */ /* 0x000fe20000100800 */
[C---:B------:R-:W-:Y:S02]  /*0a80*/  VIADD R58, R14.reuse, 0x21 ;  /* 0x000000210e3a7836 */ /* 0x040fe40000000000 */
[C---:B------:R-:W-:Y:S01]  /*0a90*/  VIADD R57, R14.reuse, 0x22 ;  /* 0x000000220e397836 */ /* 0x040fe20000000000 */
[----:B------:R-:W-:Y:S01]  /*0aa0*/  STL [R1+0xe30], RZ ;  /* 0x000e30ff01007387 */ /* 0x000fe20000100800 */
[----:B------:R-:W-:-:S02]  /*0ab0*/  VIADD R56, R14, 0x23 ;  /* 0x000000230e387836 */ /* 0x000fc40000000000 */
[C---:B------:R-:W-:Y:S01]  /*0ac0*/  VIADD R55, R14.reuse, 0x24 ;  /* 0x000000240e377836 */ /* 0x040fe20000000000 */
[----:B------:R-:W-:Y:S01]  /*0ad0*/  STL [R1+0xe34], RZ ;  /* 0x000e34ff01007387 */ /* 0x000fe20000100800 */
[C---:B------:R-:W-:Y:S02]  /*0ae0*/  VIADD R54, R14.reuse, 0x25 ;  /* 0x000000250e367836 */ /* 0x040fe40000000000 */
        /* <DEDUP_REMOVED lines=33> */
[----:B------:R-:W-:Y:S01]  /*0d00*/  VIADD R8, R14, 0x3c ;  /* 0x0000003c0e087836 */ /* 0x000fe20000000000 */
[----:B------:R-:W-:Y:S04]  /*0d10*/  STL [R1+0xe24], RZ ;  /* 0x000e24ff01007387 */ /* 0x000fe80000100800 */
        /* <DEDUP_REMOVED lines=911> */
[----:B------:R-:W-:Y:S01]  /*4610*/  STL [R1+0xb84], RZ ;  /* 0x000b84ff01007387 */ /* 0x000fe20000100800 */
[----:B------:R-:W0:Y:S03]  /*4620*/  S2R R15, SR_TID.X ;  /* 0x00000000000f7919 */ /* 0x000e260000002100 */
        /* <DEDUP_REMOVED lines=8> */
[----:B0-----:R-:W-:-:S03]  /*46b0*/  LOP3.LUT R6, R15, 0x1f, RZ, 0xc0, !PT ;  /* 0x0000001f0f067812 */ /* 0x001fc600078ec0ff */
[----:B------:R-:W-:Y:S04]  /*46c0*/  STL [R1+0xac8], RZ ;  /* 0x000ac8ff01007387 */ /* 0x000fe80000100800 */
[----:B------:R-:W-:Y:S04]  /*46d0*/  STL [R1+0xacc], RZ ;  /* 0x000accff01007387 */ /* 0x000fe80000100800 */
[----:B------:R-:W-:Y:S04]  /*46e0*/  STL [R1+0x870], RZ ;  /* 0x000870ff01007387 */ /* 0x000fe80000100800 */
[----:B------:R-:W-:Y:S04]  /*46f0*/  STL [R1+0x874], RZ ;  /* 0x000874ff01007387 */ /* 0x000fe80000100800 */
[----:B------:R-:W-:Y:S04]  /*4700*/  STL [R1+0x878], RZ ;  /* 0x000878ff01007387 */ /* 0x000fe80000100800 */
[----:B------:R-:W-:Y:S04]  /*4710*/  STL [R1+0x87c], RZ ;  /* 0x00087cff01007387 */ /* 0x000fe80000100800 */
[----:B------:R-:W-:Y:S04]  /*4720*/  STL [R1+0x2ac4], R14 ;  /* 0x002ac40e01007387 */ /* 0x000fe80000100800 */
[----:B------:R0:W-:Y:S04]  /*4730*/  STL [R1+0x88], R0 ;  /* 0x0000880001007387 */ /* 0x0001e80000100800 */
[----:B------:R1:W-:Y:S04]  /*4740*/  STL [R1+0x84], R7 ;  /* 0x0000840701007387 */ /* 0x0003e80000100800 */
[----:B------:R2:W-:Y:S01]  /*4750*/  STL [R1+0x80], R3 ;  /* 0x0000800301007387 */ /* 0x0005e20000100800 */
[----:B0-----:R-:W-:-:S02]  /*4760*/  VIADD R0, R14, 0x4 ;  /* 0x000000040e007836 */ /* 0x001fc40000000000 */
[----:B-1----:R-:W-:-:S03]  /*4770*/  VIADD R7, R14, 0x5 ;  /* 0x000000050e077836 */ /* 0x002fc60000000000 */
[----:B------:R0:W-:Y:S01]  /*4780*/  STL [R1+0x7c], R0 ;  /* 0x00007c0001007387 */ /* 0x0001e20000100800 */
[----:B--2---:R-:W-:-:S03]  /*4790*/  VIADD R3, R14, 0x6 ;  /* 0x000000060e037836 */ /* 0x004fc60000000000 */
[----:B------:R1:W-:Y:S04]  /*47a0*/  STL [R1+0x78], R7 ;  /* 0x0000780701007387 */ /* 0x0003e80000100800 */
[----:B------:R2:W-:Y:S01]  /*47b0*/  STL [R1+0x74], R3 ;  /* 0x0000740301007387 */ /* 0x0005e20000100800 */
[C---:B0-----:R-:W-:Y:S02]  /*47c0*/  VIADD R0, R14.reuse, 0x7 ;  /* 0x000000070e007836 */ /* 0x041fe40000000000 */
[----:B-1----:R-:W-:-:S03]  /*47d0*/  VIADD R7, R14, 0x8 ;  /* 0x000000080e077836 */ /* 0x002fc60000000000 */
[----:B------:R0:W-:Y:S01]  /*47e0*/  STL [R1+0x70], R0 ;  /* 0x0000700001007387 */ /* 0x0001e20000100800 */
[----:B--2---:R-:W-:-:S03]  /*47f0*/  VIADD R3, R14, 0x9 ;  /* 0x000000090e037836 */ /* 0x004fc60000000000 */
[----:B------:R1:W-:Y:S04]  /*4800*/  STL [R1+0x6c], R7 ;  /* 0x00006c0701007387 */ /* 0x0003e80000100800 */
[----:B------:R2:W-:Y:S01]  /*4810*/  STL [R1+0x68], R3 ;  /* 0x0000680301007387 */ /* 0x0005e20000100800 */
[----:B0-----:R-:W-:Y:S02]  /*4820*/  IMAD.SHL.U32 R0, R2, 0x200, RZ ;  /* 0x0000020002007824 */ /* 0x001fe400078e00ff */
[C---:B------:R-:W-:Y:S02]  /*4830*/  VIADD R2, R14.reuse, 0xc ;  /* 0x0000000c0e027836 */ /* 0x040fe40000000000 */
[----:B-1----:R-:W-:Y:S01]  /*4840*/  VIADD R7, R14, 0xa ;  /* 0x0000000a0e077836 */ /* 0x002fe20000000000 */
[----:B------:R-:W-:Y:S01]  /*4850*/  LOP3.LUT R24, R0, 0x1f, R15, 0xf8, !PT ;  /* 0x0000001f00187812 */ /* 0x000fe200078ef80f */
[----:B--2---:R-:W-:-:S03]  /*4860*/  VIADD R3, R14, 0xb ;  /* 0x0000000b0e037836 */ /* 0x004fc60000000000 */
[----:B------:R0:W-:Y:S01]  /*4870*/  STL [R1+0x64], R7 ;  /* 0x0000640701007387 */ /* 0x0001e20000100800 */
[C---:B------:R-:W-:Y:S02]  /*4880*/  LOP3.LUT R61, R24.reuse, 0x120, RZ, 0xfc, !PT ;  /* 0x00000120183d7812 */ /* 0x040fe400078efcff */
[----:B------:R-:W-:Y:S01]  /*4890*/  LOP3.LUT R41, R24, 0x140, RZ, 0xfc, !PT ;  /* 0x0000014018297812 */ /* 0x000fe200078efcff */
[----:B------:R1:W-:Y:S04]  /*48a0*/  STL [R1+0x60], R3 ;  /* 0x0000600301007387 */ /* 0x0003e80000100800 */
[----:B------:R2:W-:Y:S01]  /*48b0*/  STL [R1+0x5c], R2 ;  /* 0x00005c0201007387 */ /* 0x0005e20000100800 */
[----:B0-----:R-:W-:Y:S01]  /*48c0*/  VIADD R7, R14, 0x3d ;  /* 0x0000003d0e077836 */ /* 0x001fe20000000000 */
[----:B-1----:R-:W-:-:S02]  /*48d0*/  LOP3.LUT R3, R0, 0x20, R6, 0xfe, !PT ;  /* 0x0000002000037812 */ /* 0x002fc400078efe06 */
[----:B--2---:R-:W-:-:S03]  /*48e0*/  LOP3.LUT R2, R0, 0x40, R6, 0xfe, !PT ;  /* 0x0000004000027812 */ /* 0x004fc600078efe06 */
[----:B------:R0:W-:Y:S01]  /*48f0*/  STL [R1+0x2fe4], R3 ;  /* 0x002fe40301007387 */ /* 0x0001e20000100800 */
[----:B------:R-:W-:Y:S01]  /*4900*/  LOP3.LUT R0, R0, 0x60, R6, 0xfe, !PT ;  /* 0x0000006000007812 */ /* 0x000fe200078efe06 */
[C---:B------:R-:W-:Y:S02]  /*4910*/  VIADD R6, R14.reuse, 0x3e ;  /* 0x0000003e0e067836 */ /* 0x040fe40000000000 */
[----:B------:R-:W-:Y:S04]  /*4920*/  STL [R1+0x2fd4], R24 ;  /* 0x002fd41801007387 */ /* 0x000fe80000100800 */
[----:B------:R1:W-:Y:S01]  /*4930*/  STL [R1+0x2fe0], R2 ;  /* 0x002fe00201007387 */ /* 0x0003e20000100800 */
[----:B0-----:R-:W-:-:S03]  /*4940*/  VIADD R3, R14, 0xd ;  /* 0x0000000d0e037836 */ /* 0x001fc60000000000 */
[----:B------:R0:W-:Y:S04]  /*4950*/  STL [R1+0x2fdc], R0 ;  /* 0x002fdc0001007387 */ /* 0x0001e80000100800 */
[----:B------:R2:W-:Y:S01]  /*4960*/  STL [R1+0x58], R3 ;  /* 0x0000580301007387 */ /* 0x0005e20000100800 */
[C---:B-1----:R-:W-:Y:S02]  /*4970*/  VIADD R2, R14.reuse, 0xe ;  /* 0x0000000e0e027836 */ /* 0x042fe40000000000 */
[----:B0-----:R-:W-:-:S03]  /*4980*/  VIADD R0, R14, 0xf ;  /* 0x0000000f0e007836 */ /* 0x001fc60000000000 */
        /* <DEDUP_REMOVED lines=32> */
[----:B------:R1:W-:Y:S01]  /*4b90*/  STL [R1+0xc], R0 ;  /* 0x00000c0001007387 */ /* 0x0003e20000100800 */
[C---:B------:R-:W-:Y:S02]  /*4ba0*/  LOP3.LUT R14, R24.reuse, 0xc0, RZ, 0xfc, !PT ;  /* 0x000000c0180e7812 */ /* 0x040fe400078efcff */
[C---:B0-----:R-:W-:Y:S02]  /*4bb0*/  LOP3.LUT R2, R24.reuse, 0x80, RZ, 0xfc, !PT ;  /* 0x0000008018027812 */ /* 0x041fe400078efcff */
[----:B-1----:R-:W-:-:S03]  /*4bc0*/  LOP3.LUT R0, R24, 0xa0, RZ, 0xfc, !PT ;  /* 0x000000a018007812 */ /* 0x002fc600078efcff */
[----:B------:R0:W-:Y:S04]  /*4bd0*/  STL [R1+0x3014], R2 ;  /* 0x0030140201007387 */ /* 0x0001e80000100800 */
[----:B------:R1:W-:Y:S04]  /*4be0*/  STL [R1+0x3010], R0 ;  /* 0x0030100001007387 */ /* 0x0003e80000100800 */
[----:B------:R-:W-:Y:S01]  /*4bf0*/  STL [R1+0x300c], R14 ;  /* 0x00300c0e01007387 */ /* 0x000fe20000100800 */
[C---:B0-----:R-:W-:Y:S02]  /*4c00*/  LOP3.LUT R2, R24.reuse, 0xe0, RZ, 0xfc, !PT ;  /* 0x000000e018027812 */ /* 0x041fe400078efcff */
[----:B-1----:R-:W-:-:S03]  /*4c10*/  LOP3.LUT R0, R24, 0x100, RZ, 0xfc, !PT ;  /* 0x0000010018007812 */ /* 0x002fc600078efcff */
[----:B------:R0:W-:Y:S04]  /*4c20*/  STL [R1+0x3008], R2 ;  /* 0x0030080201007387 */ /* 0x0001e80000100800 */
[----:B------:R1:W-:Y:S04]  /*4c30*/  STL [R1+0x3004], R0 ;  /* 0x0030040001007387 */ /* 0x0003e80000100800 */
[----:B------:R-:W-:Y:S01]  /*4c40*/  STL [R1+0x3000], R61 ;  /* 0x0030003d01007387 */ /* 0x000fe20000100800 */
[C---:B0-----:R-:W-:Y:S02]  /*4c50*/  LOP3.LUT R2, R24.reuse, 0x180, RZ, 0xfc, !PT ;  /* 0x0000018018027812 */ /* 0x041fe400078efcff */
[----:B-1----:R-:W-:-:S05]  /*4c60*/  LOP3.LUT R0, R24, 0x160, RZ, 0xfc, !PT ;  /* 0x0000016018007812 */ /* 0x002fca00078efcff */
[----:B------:R0:W-:Y:S04]  /*4c70*/  STL [R1+0x2ff8], R0 ;  /* 0x002ff80001007387 */ /* 0x0001e80000100800 */
[----:B------:R1:W-:Y:S04]  /*4c80*/  STL [R1+0x2ff4], R2 ;  /* 0x002ff40201007387 */ /* 0x0003e80000100800 */
[----:B------:R-:W-:Y:S01]  /*4c90*/  STL [R1+0x2ffc], R41 ;  /* 0x002ffc2901007387 */ /* 0x000fe20000100800 */
[C---:B0-----:R-:W-:Y:S02]  /*4ca0*/  LOP3.LUT R0, R24.reuse, 0x1a0, RZ, 0xfc, !PT ;  /* 0x000001a018007812 */ /* 0x041fe400078efcff */
[----:B-1----:R-:W-:-:S03]  /*4cb0*/  LOP3.LUT R2, R24, 0x1c0, RZ, 0xfc, !PT ;  /* 0x000001c018027812 */ /* 0x002fc600078efcff */
[----:B------:R0:W-:Y:S04]  /*4cc0*/  STL [R1+0x2ff0], R0 ;  /* 0x002ff00001007387 */ /* 0x0001e80000100800 */
[----:B------:R1:W-:Y:S01]  /*4cd0*/  STL [R1+0x2fec], R2 ;  /* 0x002fec0201007387 */ /* 0x0003e20000100800 */
[----:B0-----:R-:W-:-:S05]  /*4ce0*/  LOP3.LUT R0, R24, 0x1e0, RZ, 0xfc, !PT ;  /* 0x000001e018007812 */ /* 0x001fca00078efcff */
[----:B------:R1:W-:Y:S01]  /*4cf0*/  STL [R1+0x2fe8], R0 ;  /* 0x002fe80001007387 */ /* 0x0003e20000100800 */
[----:B------:R-:W-:Y:S05]  /*4d00*/  @!P0 BRA `(.L_x_0) ;  /* 0x0000138800c08947 */ /* 0x000fea0003800000 */
[----:B------:R0:W-:Y:S01]  /*4d10*/  STL [R1+0x8164], R49 ;  /* 0x0081643101007387 */ /* 0x0001e20000100800 */
[----:B------:R-:W-:Y:S01]  /*4d20*/  IABS R23, R4 ;  /* 0x0000000400177213 */ /* 0x000fe20000000000 */
[----:B------:R-:W-:Y:S01]  /*4d30*/  ULDC.64 UR6, c[0x0][0x218] ;  /* 0x0000860000067ab9 */ /* 0x000fe20000000a00 */
[----:B-1----:R-:W-:Y:S01]  /*4d40*/  IABS R0, R5 ;  /* 0x0000000500007213 */ /* 0x002fe20000000000 */
[----:B------:R-:W-:Y:S01]  /*4d50*/  ULDC UR5, c[0x0][0x240] ;  /* 0x0000900000057ab9 */ /* 0x000fe20000000800 */
[----:B------:R-:W-:Y:S01]  /*4d60*/  ISETP.GE.AND P5, PT, R3, RZ, PT ;  /* 0x000000ff0300720c */ /* 0x000fe20003fa6270 */
[----:B------:R-:W-:Y:S01]  /*4d70*/  ULDC UR48, c[0x0][0x234] ;  /* 0x00008d0000307ab9 */ /* 0x000fe20000000800 */
[----:B------:R-:W-:Y:S01]  /*4d80*/  IABS R31, R24 ;  /* 0x00000018001f7213 */ /* 0x000fe20000000000 */
[----:B------:R-:W-:Y:S01]  /*4d90*/  ULDC.64 UR34, c[0x0][0x210] ;  /* 0x0000840000227ab9 */ /* 0x000fe20000000a00 */
[----:B------:R-:W-:Y:S01]  /*4da0*/  IABS R37, R41 ;  /* 0x0000002900257213 */ /* 0x000fe20000000000 */
[----:B0-----:R-:W2:Y:S01]  /*4db0*/  LDL R49, [R1+0x2fe4] ;  /* 0x002fe40001317983 */ /* 0x001ea20000100800 */
[----:B------:R-:W-:Y:S01]  /*4dc0*/  IABS R36, R61 ;  /* 0x0000003d00247213 */ /* 0x000fe20000000000 */
[----:B------:R-:W-:Y:S01]  /*4dd0*/  ULDC UR21, c[0x0][0x238] ;  /* 0x00008e0000157ab9 */ /* 0x000fe20000000800 */
[----:B------:R-:W-:Y:S01]  /*4de0*/  ULDC UR49, c[0x0][0x238] ;  /* 0x00008e0000317ab9 */ /* 0x000fe20000000800 */
[----:B------:R0:W-:Y:S01]  /*4df0*/  STL [R1+0x8160], R50 ;  /* 0x0081603201007387 */ /* 0x0001e20000100800 */
[----:B------:R-:W-:Y:S01]  /*4e00*/  ULDC UR50, c[0x0][0x238] ;  /* 0x00008e0000327ab9 */ /* 0x000fe20000000800 */
        /* <DEDUP_REMOVED lines=8> */
[----:B0-----:R-:W3:Y:S01]  /*4e90*/  LDL R50, [R1+0x2fe0] ;  /* 0x002fe00001327983 */ /* 0x001ee20000100800 */
[----:B------:R-:W-:Y:S01]  /*4ea0*/  ULDC UR58, c[0x0][0x238] ;  /* 0x00008e00003a7ab9 */ /* 0x000fe20000000800 */
        /* <DEDUP_REMOVED lines=12> */
[----:B0-----:R-:W4:Y:S01]  /*4f70*/  LDL R51, [R1+0x2fdc] ;  /* 0x002fdc0001337983 */ /* 0x001f220000100800 */
        /* <DEDUP_REMOVED lines=13> */
[----:B0-----:R-:W5:Y:S01]  /*5050*/  LDL R52, [R1+0x3014] ;  /* 0x0030140001347983 */ /* 0x001f620000100800 */
        /* <DEDUP_REMOVED lines=15> */
[----:B------:R-:W-:-:S02]  /*5150*/  ULDC UR47, c[0x0][0x238] ;  /* 0x00008e00002f7ab9 */ /* 0x000fc40000000800 */
[----:B------:R0:W-:Y:S04]  /*5160*/  STL [R1+0x8150], R54 ;  /* 0x0081503601007387 */ /* 0x0001e80000100800 */
[----:B0-----:R-:W5:Y:S04]  /*5170*/  LDL R54, [R1+0x300c] ;  /* 0x00300c0001367983 */ /* 0x001f680000100800 */
[----:B------:R0:W-:Y:S04]  /*5180*/  STL [R1+0x814c], R55 ;  /* 0x00814c3701007387 */ /* 0x0001e80000100800 */
[----:B0-----:R-:W5:Y:S04]  /*5190*/  LDL R55, [R1+0x3008] ;  /* 0x0030080001377983 */ /* 0x001f680000100800 */
[----:B------:R0:W-:Y:S04]  /*51a0*/  STL [R1+0x8148], R56 ;  /* 0x0081483801007387 */ /* 0x0001e80000100800 */
[----:B0-----:R-:W5:Y:S04]  /*51b0*/  LDL R56, [R1+0x3004] ;  /* 0x0030040001387983 */ /* 0x001f680000100800 */
[----:B------:R0:W-:Y:S04]  /*51c0*/  STL [R1+0x8144], R57 ;  /* 0x0081443901007387 */ /* 0x0001e80000100800 */
[----:B0-----:R-:W5:Y:S04]  /*51d0*/  LDL R57, [R1+0x2ff8] ;  /* 0x002ff80001397983 */ /* 0x001f680000100800 */
[----:B------:R0:W-:Y:S04]  /*51e0*/  STL [R1+0x8140], R58 ;  /* 0x0081403a01007387 */ /* 0x0001e80000100800 */
[----:B0-----:R-:W5:Y:S01]  /*51f0*/  LDL R58, [R1+0x2ff4] ;  /* 0x002ff400013a7983 */ /* 0x001f620000100800 */
[----:B------:R-:W0:Y:S03]  /*5200*/  I2F.RP R14, R23 ;  /* 0x00000017000e7306 */ /* 0x000e260000209400 */
[----:B------:R1:W-:Y:S05]  /*5210*/  STL [R1+0x813c], R59 ;  /* 0x00813c3b01007387 */ /* 0x0003ea0000100800 */
[----:B------:R-:W0:Y:S01]  /*5220*/  I2F.RP R2, R0 ;  /* 0x0000000000027306 */ /* 0x000e220000209400 */
[----:B-1----:R-:W5:Y:S07]  /*5230*/  LDL R59, [R1+0x2ff0] ;  /* 0x002ff000013b7983 */ /* 0x002f6e0000100800 */
[----:B0-----:R-:W0:Y:S01]  /*5240*/  MUFU.RCP R14, R14 ;  /* 0x0000000e000e7308 */ /* 0x001e220000001000 */
[----:B------:R1:W-:Y:S07]  /*5250*/  STL [R1+0x8138], R60 ;  /* 0x0081383c01007387 */ /* 0x0003ee0000100800 */
[----:B------:R-:W0:Y:S01]  /*5260*/  MUFU.RCP R2, R2 ;  /* 0x0000000200027308 */ /* 0x000e220000001000 */
[----:B-1----:R-:W5:Y:S04]  /*5270*/  LDL R60, [R1+0x2fec] ;  /* 0x002fec00013c7983 */ /* 0x002f680000100800 */
[----:B------:R1:W-:Y:S01]  /*5280*/  STL [R1+0x811c], R5 ;  /* 0x00811c0501007387 */ /* 0x0003e20000100800 */
[----:B0-----:R-:W-:-:S04]  /*5290*/  VIADD R14, R14, 0xffffffe ;  /* 0x0ffffffe0e0e7836 */ /* 0x001fc80000000000 */
[----:B------:R0:W0:Y:S01]  /*52a0*/  F2I.FTZ.U32.TRUNC.NTZ R15, R14 ;  /* 0x0000000e000f7305 */ /* 0x000022000021f000 */
[----:B------:R-:W-:Y:S01]  /*52b0*/  VIADD R2, R2, 0xffffffe ;  /* 0x0ffffffe02027836 */ /* 0x000fe20000000000 */
[----:B-1----:R-:W5:Y:S06]  /*52c0*/  LDL R5, [R1+0x2fe8] ;  /* 0x002fe80001057983 */ /* 0x002f6c0000100800 */
[----:B------:R-:W1:Y:S01]  /*52d0*/  F2I.FTZ.U32.TRUNC.NTZ R17, R2 ;  /* 0x0000000200117305 */ /* 0x000e62000021f000 */
[----:B0-----:R-:W-:Y:S02]  /*52e0*/  IMAD.MOV.U32 R14, RZ, RZ, RZ ;  /* 0x000000ffff0e7224 */ /* 0x001fe400078e00ff */
[----:B------:R-:W-:-:S04]  /*52f0*/  IMAD.MOV R16, RZ, RZ, -R15 ;  /* 0x000000ffff107224 */ /* 0x000fc800078e0a0f */
[----:B------:R-:W-:Y:S02]  /*5300*/  IMAD R16, R16, R23, RZ ;  /* 0x0000001710107224 */ /* 0x000fe400078e02ff */
[----:B-1----:R-:W-:Y:S02]  /*5310*/  IMAD.MOV R2, RZ, RZ, -R17 ;  /* 0x000000ffff027224 */ /* 0x002fe400078e0a11 */
[----:B------:R-:W-:-:S04]  /*5320*/  IMAD.HI.U32 R14, R15, R16, R14 ;  /* 0x000000100f0e7227 */ /* 0x000fc800078e000e */
[----:B------:R-:W-:Y:S02]  /*5330*/  IMAD R2, R2, R0, RZ ;  /* 0x0000000002027224 */ /* 0x000fe400078e02ff */
[----:B------:R-:W-:Y:S02]  /*5340*/  IMAD.MOV.U32 R16, RZ, RZ, RZ ;  /* 0x000000ffff107224 */ /* 0x000fe400078e00ff */
[----:B------:R-:W-:-:S04]  /*5350*/  IMAD.HI.U32 R15, R14, R31, RZ ;  /* 0x0000001f0e0f7227 */ /* 0x000fc800078e00ff */
[----:B------:R-:W-:-:S04]  /*5360*/  IMAD.HI.U32 R2, R17, R2, R16 ;  /* 0x0000000211027227 */ /* 0x000fc800078e0010 */
[----:B------:R-:W-:-:S04]  /*5370*/  IMAD.MOV R15, RZ, RZ, -R15 ;  /* 0x000000ffff0f7224 */ /* 0x000fc800078e0a0f */
[----:B------:R-:W-:-:S05]  /*5380*/  IMAD R31, R23, R15, R31 ;  /* 0x0000000f171f7224 */ /* 0x000fca00078e021f */
[----:B------:R-:W-:-:S13]  /*5390*/  ISETP.GT.U32.AND P2, PT, R23, R31, PT ;  /* 0x0000001f1700720c */ /* 0x000fda0003f44070 */
[----:B------:R-:W-:-:S05]  /*53a0*/  @!P2 IMAD.IADD R31, R31, 0x1, -R23 ;  /* 0x000000011f1fa824 */ /* 0x000fca00078e0a17 */
[----:B------:R-:W-:Y:S02]  /*53b0*/  ISETP.GT.U32.AND P2, PT, R23, R31, PT ;  /* 0x0000001f1700720c */ /* 0x000fe40003f44070 */
[----:B--2---:R-:W-:-:S05]  /*53c0*/  IABS R30, R49 ;  /* 0x00000031001e7213 */ /* 0x004fca0000000000 */
[----:B------:R-:W-:-:S04]  /*53d0*/  IMAD.HI.U32 R24, R14, R30, RZ ;  /* 0x0000001e0e187227 */ /* 0x000fc800078e00ff */
[----:B------:R-:W-:-:S04]  /*53e0*/  IMAD.MOV R24, RZ, RZ, -R24 ;  /* 0x000000ffff187224 */ /* 0x000fc800078e0a18 */
[----:B------:R-:W-:Y:S01]  /*53f0*/  IMAD R30, R23, R24, R30 ;  /* 0x00000018171e7224 */ /* 0x000fe200078e021e */
[----:B---3--:R-:W-:-:S04]  /*5400*/  IABS R29, R50 ;  /* 0x00000032001d7213 */ /* 0x008fc80000000000 */
[----:B------:R-:W-:Y:S01]  /*5410*/  ISETP.GT.U32.AND P0, PT, R23, R30, PT ;  /* 0x0000001e1700720c */ /* 0x000fe20003f04070 */
[----:B------:R-:W-:-:S04]  /*5420*/  IMAD.HI.U32 R16, R14, R29, RZ ;  /* 0x0000001d0e107227 */ /* 0x000fc800078e00ff */
[----:B------:R-:W-:-:S04]  /*5430*/  IMAD.MOV R16, RZ, RZ, -R16 ;  /* 0x000000ffff107224 */ /* 0x000fc800078e0a10 */
[----:B------:R-:W-:Y:S01]  /*5440*/  IMAD R29, R23, R16, R29 ;  /* 0x00000010171d7224 */ /* 0x000fe200078e021d */
[----:B----4-:R-:W-:-:S03]  /*5450*/  IABS R28, R51 ;  /* 0x00000033001c7213 */ /* 0x010fc60000000000 */
[----:B------:R-:W-:Y:S01]  /*5460*/  @!P0 IMAD.IADD R30, R30, 0x1, -R23 ;  /* 0x000000011e1e8824 */ /* 0x000fe200078e0a17 */
[----:B------:R-:W-:Y:S01]  /*5470*/  ISETP.GT.U32.AND P3, PT, R23, R29, PT ;  /* 0x0000001d1700720c */ /* 0x000fe20003f64070 */
[----:B------:R-:W-:-:S04]  /*5480*/  IMAD.HI.U32 R17, R14, R28, RZ ;  /* 0x0000001c0e117227 */ /* 0x000fc800078e00ff */
[----:B------:R-:W-:-:S04]  /*5490*/  IMAD.MOV R17, RZ, RZ, -R17 ;  /* 0x000000ffff117224 */ /* 0x000fc800078e0a11 */
[----:B------:R-:W-:Y:S01]  /*54a0*/  IMAD R28, R23, R17, R28 ;  /* 0x00000011171c7224 */ /* 0x000fe200078e021c */
[----:B-----5:R-:W-:-:S04]  /*54b0*/  IABS R27, R52 ;  /* 0x00000034001b7213 */ /* 0x020fc80000000000 */
[----:B------:R-:W-:Y:S01]  /*54c0*/  ISETP.GT.U32.AND P1, PT, R23, R28, PT ;  /* 0x0000001c1700720c */ /* 0x000fe20003f24070 */
[----:B------:R-:W-:-:S04]  /*54d0*/  IMAD.HI.U32 R15, R14, R27, RZ ;  /* 0x0000001b0e0f7227 */ /* 0x000fc800078e00ff */
[----:B------:R-:W-:-:S04]  /*54e0*/  IMAD.MOV R15, RZ, RZ, -R15 ;  /* 0x000000ffff0f7224 */ /* 0x000fc800078e0a0f */
[----:B------:R-:W-:Y:S01]  /*54f0*/  IMAD R27, R23, R15, R27 ;  /* 0x0000000f171b7224 */ /* 0x000fe200078e021b */
[----:B------:R-:W-:-:S04]  /*5500*/  IABS R26, R53 ;  /* 0x00000035001a7213 */ /* 0x000fc80000000000 */
[----:B------:R-:W-:Y:S01]  /*5510*/  ISETP.GT.U32.AND P6, PT, R23, R27, PT ;  /* 0x0000001b1700720c */ /* 0x000fe20003fc4070 */
[----:B------:R-:W-:-:S04]  /*5520*/  IMAD.HI.U32 R16, R14, R26, RZ ;  /* 0x0000001a0e107227 */ /* 0x000fc800078e00ff */
[----:B------:R-:W-:-:S04]  /*5530*/  IMAD.MOV R16, RZ, RZ, -R16 ;  /* 0x000000ffff107224 */ /* 0x000fc800078e0a10 */
[----:B------:R-:W-:Y:S01]  /*5540*/  IMAD R26, R23, R16, R26 ;  /* 0x00000010171a7224 */ /* 0x000fe200078e021a */
[----:B------:R-:W-:Y:S02]  /*5550*/  IABS R25, R54 ;  /* 0x0000003600197213 */ /* 0x000fe40000000000 */
[----:B------:R-:W-:Y:S02]  /*5560*/  IABS R24, R55 ;  /* 0x0000003700187213 */ /* 0x000fe40000000000 */
[----:B------:R-:W-:-:S03]  /*5570*/  IABS R17, R56 ;  /* 0x0000003800117213 */ /* 0x000fc60000000000 */
[----:B------:R-:W-:-:S04]  /*5580*/  IMAD.HI.U32 R15, R14, R24, RZ ;  /* 0x000000180e0f7227 */ /* 0x000fc800078e00ff */
[----:B------:R-:W-:-:S04]  /*5590*/  IMAD.HI.U32 R32, R14, R17, RZ ;  /* 0x000000110e207227 */ /* 0x000fc800078e00ff */
[----:B------:R-:W-:Y:S02]  /*55a0*/  IMAD.MOV R32, RZ, RZ, -R32 ;  /* 0x000000ffff207224 */ /* 0x000fe400078e0a20 */
[----:B------:R-:W-:Y:S02]  /*55b0*/  IMAD.MOV R15, RZ, RZ, -R15 ;  /* 0x000000ffff0f7224 */ /* 0x000fe400078e0a0f */
[C---:B------:R-:W-:Y:S01]  /*55c0*/  IMAD R17, R23.reuse, R32, R17 ;  /* 0x0000002017117224 */ /* 0x040fe200078e0211 */
[----:B------:R-:W-:Y:S01]  /*55d0*/  IABS R38, R57 ;  /* 0x0000003900267213 */ /* 0x000fe20000000000 */
[----:B------:R-:W-:Y:S02]  /*55e0*/  IMAD R24, R23, R15, R24 ;  /* 0x0000000f17187224 */ /* 0x000fe400078e0218 */
[----:B------:R-:W-:-:S04]  /*55f0*/  IMAD.HI.U32 R15, R14, R37, RZ ;  /* 0x000000250e0f7227 */ /* 0x000fc800078e00ff */
[----:B------:R-:W-:-:S04]  /*5600*/  IMAD.HI.U32 R40, R14, R38, RZ ;  /* 0x000000260e287227 */ /* 0x000fc800078e00ff */
[----:B------:R-:W-:Y:S02]  /*5610*/  IMAD.MOV R40, RZ, RZ, -R40 ;  /* 0x000000ffff287224 */ /* 0x000fe400078e0a28 */
[----:B------:R-:W-:Y:S01]  /*5620*/  IMAD.MOV R15, RZ, RZ, -R15 ;  /* 0x000000ffff0f7224 */ /* 0x000fe200078e0a0f */
[----:B------:R-:W-:Y:S01]  /*5630*/  IABS R39, R58 ;  /* 0x0000003a00277213 */ /* 0x000fe20000000000 */
[C---:B------:R-:W-:Y:S02]  /*5640*/  IMAD R38, R23.reuse, R40, R38 ;  /* 0x0000002817267224 */ /* 0x040fe400078e0226 */
[----:B------:R-:W-:Y:S02]  /*5650*/  IMAD R37, R23, R15, R37 ;  /* 0x0000000f17257224 */ /* 0x000fe400078e0225 */
[----:B------:R-:W-:-:S04]  /*5660*/  IMAD.HI.U32 R32, R14, R39, RZ ;  /* 0x000000270e207227 */ /* 0x000fc800078e00ff */
[----:B------:R-:W-:Y:S01]  /*5670*/  IMAD.MOV R32, RZ, RZ, -R32 ;  /* 0x000000ffff207224 */ /* 0x000fe200078e0a20 */
[----:B------:R-:W-:-:S03]  /*5680*/  IABS R35, R59 ;  /* 0x0000003b00237213 */ /* 0x000fc60000000000 */
[----:B------:R-:W-:Y:S01]  /*5690*/  IMAD R39, R23, R32, R39 ;  /* 0x0000002017277224 */ /* 0x000fe200078e0227 */
[----:B------:R-:W-:Y:S02]  /*56a0*/  IABS R32, R3 ;  /* 0x0000000300207213 */ /* 0x000fe40000000000 */
[----:B------:R-:W-:-:S03]  /*56b0*/  IABS R34, R5 ;  /* 0x0000000500227213 */ /* 0x000fc60000000000 */
[----:B------:R-:W-:-:S04]  /*56c0*/  IMAD.HI.U32 R3, R2, R32, RZ ;  /* 0x0000002002037227 */ /* 0x000fc800078e00ff */
[----:B------:R-:W-:Y:S02]  /*56d0*/  IMAD.MOV R40, RZ, RZ, -R3 ;  /* 0x000000ffff287224 */ /* 0x000fe400078e0a03 */
[----:B------:R-:W-:-:S04]  /*56e0*/  IMAD.HI.U32 R15, R14, R34, RZ ;  /* 0x000000220e0f7227 */ /* 0x000fc800078e00ff */
[----:B------:R-:W-:Y:S02]  /*56f0*/  IMAD R32, R0, R40, R32 ;  /* 0x0000002800207224 */ /* 0x000fe400078e0220 */
[----:B------:R-:W2:Y:S01]  /*5700*/  LDL R40, [R1+0x2fd4] ;  /* 0x002fd40001287983 */ /* 0x000ea20000100800 */
[----:B------:R-:W-:Y:S02]  /*5710*/  IMAD.MOV R15, RZ, RZ, -R15 ;  /* 0x000000ffff0f7224 */ /* 0x000fe400078e0a0f */
[--C-:B------:R-:W-:Y:S02]  /*5720*/  @!P3 IMAD.IADD R29, R29, 0x1, -R23.reuse ;  /* 0x000000011d1db824 */ /* 0x100fe400078e0a17 */
[----:B------:R-:W-:Y:S01]  /*5730*/  IMAD R34, R23, R15, R34 ;  /* 0x0000000f17227224 */ /* 0x000fe200078e0222 */
[----:B------:R-:W-:Y:S01]  /*5740*/  IABS R15, R7 ;  /* 0x00000007000f7213 */ /* 0x000fe20000000000 */
[--C-:B------:R-:W-:Y:S02]  /*5750*/  @!P6 IMAD.IADD R27, R27, 0x1, -R23.reuse ;  /* 0x000000011b1be824 */ /* 0x100fe400078e0a17 */
[----:B------:R-:W-:Y:S01]  /*5760*/  @!P1 IMAD.IADD R28, R28, 0x1, -R23 ;  /* 0x000000011c1c9824 */ /* 0x000fe200078e0a17 */
[C---:B------:R-:W-:Y:S01]  /*5770*/  ISETP.GT.U32.AND P4, PT, R23.reuse, R34, PT ;  /* 0x000000221700720c */ /* 0x040fe20003f84070 */
[----:B------:R-:W-:Y:S01]  /*5780*/  IMAD.HI.U32 R33, R14, R25, RZ ;  /* 0x000000190e217227 */ /* 0x000fe200078e00ff */
[----:B------:R-:W-:-:S02]  /*5790*/  ISETP.GT.U32.AND P1, PT, R23, R30, PT ;  /* 0x0000001e1700720c */ /* 0x000fc40003f24070 */
[----:B------:R-:W-:Y:S01]  /*57a0*/  ISETP.GT.U32.AND P6, PT, R23, R28, PT ;  /* 0x0000001c1700720c */ /* 0x000fe20003fc4070 */
[----:B------:R-:W-:Y:S02]  /*57b0*/  IMAD.MOV R33, RZ, RZ, -R33 ;  /* 0x000000ffff217224 */ /* 0x000fe400078e0a21 */
[----:B------:R-:W-:Y:S02]  /*57c0*/  @!P2 IMAD.IADD R31, R31, 0x1, -R23 ;  /* 0x000000011f1fa824 */ /* 0x000fe400078e0a17 */
[----:B------:R-:W-:Y:S01]  /*57d0*/  IMAD R25, R23, R33, R25 ;  /* 0x0000002117197224 */ /* 0x000fe200078e0219 */
[----:B------:R-:W-:Y:S01]  /*57e0*/  IABS R33, R60 ;  /* 0x0000003c00217213 */ /* 0x000fe20000000000 */
[----:B------:R-:W-:-:S04]  /*57f0*/  IMAD.HI.U32 R16, R14, R36, RZ ;  /* 0x000000240e107227 */ /* 0x000fc800078e00ff */
[--C-:B------:R-:W-:Y:S01]  /*5800*/  @!P4 IMAD.IADD R34, R34, 0x1, -R23.reuse ;  /* 0x000000012222c824 */ /* 0x100fe200078e0a17 */
[C---:B------:R-:W-:Y:S01]  /*5810*/  ISETP.GT.U32.AND P4, PT, R23.reuse, R26, PT ;  /* 0x0000001a1700720c */ /* 0x040fe20003f84070 */
[--C-:B------:R-:W-:Y:S02]  /*5820*/  @!P1 IMAD.IADD R30, R30, 0x1, -R23.reuse ;  /* 0x000000011e1e9824 */ /* 0x100fe400078e0a17 */
[----:B------:R-:W-:Y:S01]  /*5830*/  @!P6 IMAD.IADD R28, R28, 0x1, -R23 ;  /* 0x000000011c1ce824 */ /* 0x000fe200078e0a17 */
[----:B------:R-:W-:Y:S01]  /*5840*/  ISETP.GT.U32.AND P0, PT, R23, R34, PT ;  /* 0x000000221700720c */ /* 0x000fe20003f04070 */
[----:B------:R-:W-:Y:S02]  /*5850*/  IMAD.MOV R16, RZ, RZ, -R16 ;  /* 0x000000ffff107224 */ /* 0x000fe400078e0a10 */
[----:B------:R-:W-:-:S06]  /*5860*/  IMAD.HI.U32 R3, R2, R15, RZ ;  /* 0x0000000f02037227 */ /* 0x000fcc00078e00ff */
[--C-:B------:R-:W-:Y:S01]  /*5870*/  @!P4 IMAD.IADD R26, R26, 0x1, -R23.reuse ;  /* 0x000000011a1ac824 */ /* 0x100fe200078e0a17 */
[C---:B------:R-:W-:Y:S01]  /*5880*/  ISETP.GT.U32.AND P4, PT, R23.reuse, R29, PT ;  /* 0x0000001d1700720c */ /* 0x040fe20003f84070 */
[C---:B------:R-:W-:Y:S02]  /*5890*/  IMAD R36, R23.reuse, R16, R36 ;  /* 0x0000001017247224 */ /* 0x040fe400078e0224 */
[----:B------:R-:W-:Y:S01]  /*58a0*/  @!P0 IMAD.IADD R34, R34, 0x1, -R23 ;  /* 0x0000000122228824 */ /* 0x000fe200078e0a17 */
[C---:B------:R-:W-:Y:S01]  /*58b0*/  ISETP.GT.U32.AND P0, PT, R23.reuse, R27, PT ;  /* 0x0000001b1700720c */ /* 0x040fe20003f04070 */
[C---:B------:R-:W-:Y:S01]  /*58c0*/  IMAD.HI.U32 R16, R14.reuse, R35, RZ ;  /* 0x000000230e107227 */ /* 0x040fe200078e00ff */
[C---:B------:R-:W-:Y:S02]  /*58d0*/  ISETP.GT.U32.AND P1, PT, R23.reuse, R24, PT ;  /* 0x000000181700720c */ /* 0x040fe40003f24070 */
[----:B------:R-:W-:Y:S01]  /*58e0*/  ISETP.GT.U32.AND P6, PT, R23, R17, PT ;  /* 0x000000111700720c */ /* 0x000fe20003fc4070 */
[----:B------:R-:W-:-:S04]  /*58f0*/  IMAD.HI.U32 R14, R14, R33, RZ ;  /* 0x000000210e0e7227 */ /* 0x000fc800078e00ff */
[--C-:B------:R-:W-:Y:S01]  /*5900*/  @!P4 IMAD.IADD R29, R29, 0x1, -R23.reuse ;  /* 0x000000011d1dc824 */ /* 0x100fe200078e0a17 */
[----:B------:R-:W-:Y:S01]  /*5910*/  ISETP.GE.AND P4, PT, R49, RZ, PT ;  /* 0x000000ff3100720c */ /* 0x000fe20003f86270 */
[----:B------:R-:W-:Y:S01]  /*5920*/  IMAD.MOV R16, RZ, RZ, -R16 ;  /* 0x000000ffff107224 */ /* 0x000fe200078e0a10 */
[----:B------:R-:W3:Y:S01]  /*5930*/  LDL.LU R49, [R1+0x8164] ;  /* 0x0081640001317983 */ /* 0x000ee20000300800 */
[--C-:B------:R-:W-:Y:S01]  /*5940*/  @!P0 IMAD.IADD R27, R27, 0x1, -R23.reuse ;  /* 0x000000011b1b8824 */ /* 0x100fe200078e0a17 */
[----:B------:R-:W-:Y:S02]  /*5950*/  ISETP.GE.AND P0, PT, R50, RZ, PT ;  /* 0x000000ff3200720c */ /* 0x000fe40003f06270 */
[----:B------:R-:W-:Y:S01]  /*5960*/  ISETP.GT.U32.AND P2, PT, R23, R26, PT ;  /* 0x0000001a1700720c */ /* 0x000fe20003f44070 */
[----:B------:R-:W4:Y:S01]  /*5970*/  LDL.LU R50, [R1+0x8160] ;  /* 0x0081600001327983 */ /* 0x000f220000300800 */
[--C-:B------:R-:W-:Y:S01]  /*5980*/  @!P1 IMAD.IADD R24, R24, 0x1, -R23.reuse ;  /* 0x0000000118189824 */ /* 0x100fe200078e0a17 */
[----:B------:R-:W-:Y:S01]  /*5990*/  ISETP.GE.AND P1, PT, R53, RZ, PT ;  /* 0x000000ff3500720c */ /* 0x000fe20003f26270 */
[----:B------:R-:W-:-:S02]  /*59a0*/  @!P6 IMAD.IADD R17, R17, 0x1, -R23 ;  /* 0x000000011111e824 */ /* 0x000fc400078e0a17 */
[----:B------:R-:W-:Y:S02]  /*59b0*/  IMAD.MOV R14, RZ, RZ, -R14 ;  /* 0x000000ffff0e7224 */ /* 0x000fe400078e0a0e */
[----:B------:R-:W-:Y:S02]  /*59c0*/  @!P4 IMAD.MOV R30, RZ, RZ, -R30 ;  /* 0x000000ffff1ec224 */ /* 0x000fe400078e0a1e */
[C---:B------:R-:W-:Y:S02]  /*59d0*/  IMAD R35, R23.reuse, R16, R35 ;  /* 0x0000001017237224 */ /* 0x040fe400078e0223 */
[----:B------:R-:W-:Y:S01]  /*59e0*/  @!P0 IMAD.MOV R29, RZ, RZ, -R29 ;  /* 0x000000ffff1d8224 */ /* 0x000fe200078e0a1d */
[----:B------:R-:W-:Y:S01]  /*59f0*/  ISETP.GT.U32.AND P0, PT, R23, R24, PT ;  /* 0x000000181700720c */ /* 0x000fe20003f04070 */
[----:B------:R-:W-:Y:S01]  /*5a00*/  @!P2 IMAD.IADD R26, R26, 0x1, -R23 ;  /* 0x000000011a1aa824 */ /* 0x000fe200078e0a17 */
[----:B------:R-:W-:Y:S01]  /*5a10*/  ISETP.GE.AND P2, PT, R51, RZ, PT ;  /* 0x000000ff3300720c */ /* 0x000fe20003f46270 */
[C---:B------:R-:W-:Y:S01]  /*5a20*/  IMAD R33, R23.reuse, R14, R33 ;  /* 0x0000000e17217224 */ /* 0x040fe200078e0221 */
[C---:B------:R-:W-:Y:S01]  /*5a30*/  ISETP.GT.U32.AND P4, PT, R23.reuse, R36, PT ;  /* 0x000000241700720c */ /* 0x040fe20003f84070 */
[----:B------:R-:W5:Y:S01]  /*5a40*/  LDL.LU R51, [R1+0x815c] ;  /* 0x00815c0001337983 */ /* 0x000f620000300800 */
[----:B------:R-:W-:Y:S01]  /*5a50*/  @!P1 IMAD.MOV R26, RZ, RZ, -R26 ;  /* 0x000000ffff1a9224 */ /* 0x000fe200078e0a1a */
[----:B------:R-:W-:-:S02]  /*5a60*/  ISETP.GT.U32.AND P1, PT, R23, R38, PT ;  /* 0x000000261700720c */ /* 0x000fc40003f24070 */
[----:B------:R-:W-:-:S04]  /*5a70*/  IABS R16, R6 ;  /* 0x0000000600107213 */ /* 0x000fc80000000000 */
[--C-:B------:R-:W-:Y:S01]  /*5a80*/  @!P0 IMAD.IADD R24, R24, 0x1, -R23.reuse ;  /* 0x0000000118188824 */ /* 0x100fe200078e0a17 */
[----:B------:R-:W-:Y:S01]  /*5a90*/  ISETP.GE.AND P0, PT, R55, RZ, PT ;  /* 0x000000ff3700720c */ /* 0x000fe20003f06270 */
[----:B------:R-:W-:Y:S01]  /*5aa0*/  @!P2 IMAD.MOV R28, RZ, RZ, -R28 ;  /* 0x000000ffff1ca224 */ /* 0x000fe200078e0a1c */
[----:B------:R-:W-:Y:S01]  /*5ab0*/  ISETP.GT.U32.AND P2, PT, R23, R17, PT ;  /* 0x000000111700720c */ /* 0x000fe20003f44070 */
[----:B------:R-:W-:Y:S01]  /*5ac0*/  @!P4 IMAD.IADD R36, R36, 0x1, -R23 ;  /* 0x000000012424c824 */ /* 0x000fe200078e0a17 */
[----:B------:R-:W-:Y:S01]  /*5ad0*/  ISETP.GE.AND P4, PT, R56, RZ, PT ;  /* 0x000000ff3800720c */ /* 0x000fe20003f86270 */
[----:B------:R-:W-:-:S04]  /*5ae0*/  IMAD.HI.U32 R14, R2, R16, RZ ;  /* 0x00000010020e7227 */ /* 0x000fc800078e00ff */
[----:B------:R-:W-:-:S04]  /*5af0*/  @!P1 IMAD.IADD R38, R38, 0x1, -R23 ;  /* 0x0000000126269824 */ /* 0x000fc800078e0a17 */
[----:B------:R-:W-:Y:S01]  /*5b00*/  @!P0 IMAD.MOV R24, RZ, RZ, -R24 ;  /* 0x000000ffff188224 */ /* 0x000fe200078e0a18 */
[----:B------:R-:W-:Y:S01]  /*5b10*/  ISETP.GT.U32.AND P0, PT, R23, R38, PT ;  /* 0x000000261700720c */ /* 0x000fe20003f04070 */
[----:B------:R-:W-:Y:S01]  /*5b20*/  @!P2 IMAD.IADD R17, R17, 0x1, -R23 ;  /* 0x000000011111a824 */ /* 0x000fe200078e0a17 */
[----:B------:R-:W-:-:S03]  /*5b30*/  ISETP.GT.U32.AND P2, PT, R23, R39, PT ;  /* 0x000000271700720c */ /* 0x000fc60003f44070 */
[----:B------:R-:W-:Y:S01]  /*5b40*/  @!P4 IMAD.MOV R17, RZ, RZ, -R17 ;  /* 0x000000ffff11c224 */ /* 0x000fe200078e0a11 */
[----:B------:R-:W-:Y:S01]  /*5b50*/  ISETP.GT.U32.AND P4, PT, R23, R35, PT ;  /* 0x000000231700720c */ /* 0x000fe20003f84070 */
[----:B------:R-:W-:-:S06]  /*5b60*/  IMAD.MOV R3, RZ, RZ, -R3 ;  /* 0x000000ffff037224 */ /* 0x000fcc00078e0a03 */
[----:B------:R-:W-:Y:S01]  /*5b70*/  @!P0 IMAD.IADD R38, R38, 0x1, -R23 ;  /* 0x0000000126268824 */ /* 0x000fe200078e0a17 */
[----:B------:R-:W-:Y:S01]  /*5b80*/  ISETP.GE.AND P0, PT, R57, RZ, PT ;  /* 0x000000ff3900720c */ /* 0x000fe20003f06270 */
[----:B------:R-:W-:Y:S02]  /*5b90*/  IMAD.MOV R14, RZ, RZ, -R14 ;  /* 0x000000ffff0e7224 */ /* 0x000fe400078e0a0e */
[C---:B------:R-:W-:Y:S02]  /*5ba0*/  IMAD R15, R0.reuse, R3, R15 ;  /* 0x00000003000f7224 */ /* 0x040fe400078e020f */
[--C-:B------:R-:W-:Y:S02]  /*5bb0*/  @!P2 IMAD.IADD R39, R39, 0x1, -R23.reuse ;  /* 0x000000012727a824 */ /* 0x100fe400078e0a17 */
[----:B------:R-:W-:Y:S02]  /*5bc0*/  @!P4 IMAD.IADD R35, R35, 0x1, -R23 ;  /* 0x000000012323c824 */ /* 0x000fe400078e0a17 */
[----:B------:R-:W-:Y:S01]  /*5bd0*/  IMAD R16, R0, R14, R16 ;  /* 0x0000000e00107224 */ /* 0x000fe200078e0210 */
[----:B------:R-:W-:-:S03]  /*5be0*/  ISETP.GT.U32.AND P2, PT, R23, R39, PT ;  /* 0x000000271700720c */ /* 0x000fc60003f44070 */
[----:B------:R-:W-:Y:S01]  /*5bf0*/  @!P0 IMAD.MOV R38, RZ, RZ, -R38 ;  /* 0x000000ffff268224 */ /* 0x000fe200078e0a26 */
[C---:B------:R-:W-:Y:S02]  /*5c00*/  ISETP.GT.U32.AND P0, PT, R0.reuse, R15, PT ;  /* 0x0000000f0000720c */ /* 0x040fe40003f04070 */
[----:B------:R-:W-:Y:S02]  /*5c10*/  IABS R14, R8 ;  /* 0x00000008000e7213 */ /* 0x000fe40000000000 */
[----:B------:R-:W-:-:S03]  /*5c20*/  ISETP.GT.U32.AND P4, PT, R0, R32, PT ;  /* 0x000000200000720c */ /* 0x000fc60003f84070 */
[----:B------:R-:W-:-:S04]  /*5c30*/  IMAD.HI.U32 R3, R2, R14, RZ ;  /* 0x0000000e02037227 */ /* 0x000fc800078e00ff */
[----:B------:R-:W-:Y:S02]  /*5c40*/  @!P2 IMAD.IADD R39, R39, 0x1, -R23 ;  /* 0x000000012727a824 */ /* 0x000fe400078e0a17 */
[--C-:B------:R-:W-:Y:S01]  /*5c50*/  @!P0 IMAD.IADD R15, R15, 0x1, -R0.reuse ;  /* 0x000000010f0f8824 */ /* 0x100fe200078e0a00 */
[----:B------:R-:W-:Y:S01]  /*5c60*/  ISETP.NE.AND P0, PT, R4, RZ, PT ;  /* 0x000000ff0400720c */ /* 0x000fe20003f05270 */
[----:B------:R-:W-:Y:S01]  /*5c70*/  IMAD.MOV R3, RZ, RZ, -R3 ;  /* 0x000000ffff037224 */ /* 0x000fe200078e0a03 */
[----:B------:R-:W-:Y:S01]  /*5c80*/  ISETP.GE.AND P2, PT, R58, RZ, PT ;  /* 0x000000ff3a00720c */ /* 0x000fe20003f46270 */
[----:B------:R-:W-:Y:S02]  /*5c90*/  @!P4 IMAD.IADD R32, R32, 0x1, -R0 ;  /* 0x000000012020c824 */ /* 0x000fe400078e0a00 */
[----:B------:R-:W-:Y:S01]  /*5ca0*/  IMAD R14, R0, R3, R14 ;  /* 0x00000003000e7224 */ /* 0x000fe200078e020e */
[----:B------:R-:W-:Y:S02]  /*5cb0*/  ISETP.GE.AND P4, PT, R60, RZ, PT ;  /* 0x000000ff3c00720c */ /* 0x000fe40003f86270 */
[----:B------:R-:W-:-:S07]  /*5cc0*/  IABS R3, R9 ;  /* 0x0000000900037213 */ /* 0x000fce0000000000 */
[----:B------:R-:W-:Y:S01]  /*5cd0*/  @!P2 IMAD.MOV R39, RZ, RZ, -R39 ;  /* 0x000000ffff27a224 */ /* 0x000fe200078e0a27 */
[----:B------:R-:W-:Y:S02]  /*5ce0*/  ISETP.GE.AND P2, PT, R6, RZ, PT ;  /* 0x000000ff0600720c */ /* 0x000fe40003f46270 */
[----:B--2---:R-:W-:-:S13]  /*5cf0*/  ISETP.GE.AND P3, PT, R40, RZ, PT ;  /* 0x000000ff2800720c */ /* 0x004fda0003f66270 */
[----:B------:R-:W-:Y:S01]  /*5d00*/  @!P3 IMAD.MOV R31, RZ, RZ, -R31 ;  /* 0x000000ffff1fb224 */ /* 0x000fe200078e0a1f */
[----:B------:R-:W-:-:S13]  /*5d10*/  ISETP.GT.U32.AND P3, PT, R23, R25, PT ;  /* 0x000000191700720c */ /* 0x000fda0003f64070 */
[----:B------:R-:W-:Y:S01]  /*5d20*/  @!P3 IMAD.IADD R25, R25, 0x1, -R23 ;  /* 0x000000011919b824 */ /* 0x000fe200078e0a17 */
[----:B------:R-:W-:Y:S02]  /*5d30*/  ISETP.GE.AND P3, PT, R52, RZ, PT ;  /* 0x000000ff3400720c */ /* 0x000fe40003f66270 */
[----:B------:R-:W2:Y:S02]  /*5d40*/  LDL.LU R52, [R1+0x8158] ;  /* 0x0081580001347983 */ /* 0x000ea40000300800 */
[----:B------:R-:W-:Y:S02]  /*5d50*/  ISETP.GT.U32.AND P6, PT, R23, R25, PT ;  /* 0x000000191700720c */ /* 0x000fe40003fc4070 */
[----:B------:R-:W3:Y:S07]  /*5d60*/  LDL.LU R53, [R1+0x8154] ;  /* 0x0081540001357983 */ /* 0x000eee0000300800 */
[----:B------:R-:W-:-:S04]  /*5d70*/  @!P3 IMAD.MOV R27, RZ, RZ, -R27 ;  /* 0x000000ffff1bb224 */ /* 0x000fc800078e0a1b */
[----:B------:R-:W-:Y:S01]  /*5d80*/  @!P6 IMAD.IADD R25, R25, 0x1, -R23 ;  /* 0x000000011919e824 */ /* 0x000fe200078e0a17 */
[----:B------:R-:W-:Y:S02]  /*5d90*/  ISETP.GE.AND P6, PT, R54, RZ, PT ;  /* 0x000000ff3600720c */ /* 0x000fe40003fc6270 */
[C---:B------:R-:W-:Y:S01]  /*5da0*/  ISETP.GT.U32.AND P3, PT, R23.reuse, R37, PT ;  /* 0x000000251700720c */ /* 0x040fe20003f64070 */
[----:B------:R-:W3:Y:S04]  /*5db0*/  LDL.LU R54, [R1+0x8150] ;  /* 0x0081500001367983 */ /* 0x000ee80000300800 */
[----:B------:R-:W3:Y:S04]  /*5dc0*/  LDL.LU R55, [R1+0x814c] ;  /* 0x00814c0001377983 */ /* 0x000ee80000300800 */
[----:B------:R-:W3:Y:S02]  /*5dd0*/  LDL.LU R56, [R1+0x8148] ;  /* 0x0081480001387983 */ /* 0x000ee40000300800 */
[----:B------:R-:W-:Y:S01]  /*5de0*/  @!P6 IMAD.MOV R25, RZ, RZ, -R25 ;  /* 0x000000ffff19e224 */ /* 0x000fe200078e0a19 */
[----:B------:R-:W-:Y:S01]  /*5df0*/  ISETP.GT.U32.AND P6, PT, R23, R36, PT ;  /* 0x000000241700720c */ /* 0x000fe20003fc4070 */
[----:B------:R-:W-:Y:S01]  /*5e00*/  @!P3 IMAD.IADD R37, R37, 0x1, -R23 ;  /* 0x000000012525b824 */ /* 0x000fe200078e0a17 */
[----:B------:R-:W3:Y:S04]  /*5e10*/  LDL.LU R57, [R1+0x8144] ;  /* 0x0081440001397983 */ /* 0x000ee80000300800 */
[----:B------:R-:W-:Y:S01]  /*5e20*/  ISETP.GT.U32.AND P1, PT, R23, R37, PT ;  /* 0x000000251700720c */ /* 0x000fe20003f24070 */
[----:B------:R-:W3:Y:S01]  /*5e30*/  LDL.LU R58, [R1+0x8140] ;  /* 0x00814000013a7983 */ /* 0x000ee20000300800 */
[----:B------:R-:W-:-:S05]  /*5e40*/  ISETP.GE.AND P3, PT, R61, RZ, PT ;  /* 0x000000ff3d00720c */ /* 0x000fca0003f66270 */
[----:B------:R-:W-:Y:S01]  /*5e50*/  @!P6 IMAD.IADD R36, R36, 0x1, -R23 ;  /* 0x000000012424e824 */ /* 0x000fe200078e0a17 */
[----:B------:R-:W-:-:S05]  /*5e60*/  ISETP.GT.U32.AND P6, PT, R23, R33, PT ;  /* 0x000000211700720c */ /* 0x000fca0003fc4070 */
[----:B------:R-:W-:Y:S01]  /*5e70*/  @!P1 IMAD.IADD R37, R37, 0x1, -R23 ;  /* 0x0000000125259824 */ /* 0x000fe200078e0a17 */
[----:B------:R-:W-:Y:S01]  /*5e80*/  ISETP.GE.AND P1, PT, R41, RZ, PT ;  /* 0x000000ff2900720c */ /* 0x000fe20003f26270 */
[----:B------:R-:W-:Y:S01]  /*5e90*/  @!P3 IMAD.MOV R36, RZ, RZ, -R36 ;  /* 0x000000ffff24b224 */ /* 0x000fe200078e0a24 */
[----:B------:R-:W-:-:S05]  /*5ea0*/  ISETP.GT.U32.AND P3, PT, R23, R35, PT ;  /* 0x000000231700720c */ /* 0x000fca0003f64070 */
[----:B------:R-:W-:-:S05]  /*5eb0*/  @!P6 IMAD.IADD R33, R33, 0x1, -R23 ;  /* 0x000000012121e824 */ /* 0x000fca00078e0a17 */
[----:B------:R-:W-:Y:S01]  /*5ec0*/  ISETP.GT.U32.AND P6, PT, R23, R33, PT ;  /* 0x000000211700720c */ /* 0x000fe20003fc4070 */
[----:B------:R-:W-:Y:S01]  /*5ed0*/  @!P1 IMAD.MOV R37, RZ, RZ, -R37 ;  /* 0x000000ffff259224 */ /* 0x000fe200078e0a25 */
[----:B------:R-:W-:Y:S01]  /*5ee0*/  ISETP.GT.U32.AND P1, PT, R0, R16, PT ;  /* 0x000000100000720c */ /* 0x000fe20003f24070 */
[----:B------:R-:W-:-:S10]  /*5ef0*/  @!P3 IMAD.IADD R35, R35, 0x1, -R23 ;  /* 0x000000012323b824 */ /* 0x000fd400078e0a17 */
[----:B------:R-:W-:Y:S01]  /*5f00*/  @!P6 IMAD.IADD R33, R33, 0x1, -R23 ;  /* 0x000000012121e824 */ /* 0x000fe200078e0a17 */
[----:B------:R-:W-:Y:S01]  /*5f10*/  LOP3.LUT R23, RZ, R4, RZ, 0x33, !PT ;  /* 0x00000004ff177212 */ /* 0x000fe200078e33ff */
[----:B------:R-:W-:Y:S01]  /*5f20*/  @!P1 IMAD.IADD R16, R16, 0x1, -R0 ;  /* 0x0000000110109824 */ /* 0x000fe200078e0a00 */
[----:B------:R-:W-:Y:S02]  /*5f30*/  ISETP.GE.AND P1, PT, R5, RZ, PT ;  /* 0x000000ff0500720c */ /* 0x000fe40003f26270 */
[----:B------:R-:W-:Y:S02]  /*5f40*/  SEL R5, R23, R31, !P0 ;  /* 0x0000001f17057207 */ /* 0x000fe40004000000 */
[----:B------:R-:W-:Y:S02]  /*5f50*/  ISETP.GE.AND P6, PT, R59, RZ, PT ;  /* 0x000000ff3b00720c */ /* 0x000fe40003fc6270 */
[----:B------:R-:W3:Y:S01]  /*5f60*/  LDL.LU R59, [R1+0x813c] ;  /* 0x00813c00013b7983 */ /* 0x000ee20000300800 */
[----:B------:R-:W-:-:S02]  /*5f70*/  SEL R30, R23, R30, !P0 ;  /* 0x0000001e171e7207 */ /* 0x000fc40004000000 */
[----:B------:R-:W-:Y:S01]  /*5f80*/  SEL R29, R23, R29, !P0 ;  /* 0x0000001d171d7207 */ /* 0x000fe20004000000 */
[----:B------:R-:W3:Y:S01]  /*5f90*/  LDL.LU R60, [R1+0x8138] ;  /* 0x00813800013c7983 */ /* 0x000ee20000300800 */
[----:B------:R-:W-:-:S03]  /*5fa0*/  ISETP.GT.U32.AND P3, PT, R0, R14, PT ;  /* 0x0000000e0000720c */ /* 0x000fc60003f64070 */
[----:B------:R0:W-:Y:S01]  /*5fb0*/  STL [R1+0x164], R5 ;  /* 0x0001640501007387 */ /* 0x0001e20000100800 */
[----:B------:R-:W-:-:S03]  /*5fc0*/  SEL R27, R23, R27, !P0 ;  /* 0x0000001b171b7207 */ /* 0x000fc60004000000 */
[----:B------:R-:W-:Y:S01]  /*5fd0*/  STL [R1+0x160], R30 ;  /* 0x0001601e01007387 */ /* 0x000fe20000100800 */
[C---:B------:R-:W-:Y:S02]  /*5fe0*/  SEL R26, R23.reuse, R26, !P0 ;  /* 0x0000001a171a7207 */ /* 0x040fe40004000000 */
[C---:B0-----:R-:W-:Y:S01]  /*5ff0*/  SEL R5, R23.reuse, R28, !P0 ;  /* 0x0000001c17057207 */ /* 0x041fe20004000000 */
[----:B------:R-:W-:Y:S04]  /*6000*/  STL [R1+0x15c], R29 ;  /* 0x00015c1d01007387 */ /* 0x000fe80000100800 */
[----:B------:R0:W-:Y:S01]  /*6010*/  STL [R1+0x158], R5 ;  /* 0x0001580501007387 */ /* 0x0001e20000100800 */
[----:B------:R-:W-:-:S03]  /*6020*/  SEL R24, R23, R24, !P0 ;  /* 0x0000001817187207 */ /* 0x000fc60004000000 */
[----:B------:R-:W-:Y:S01]  /*6030*/  STL [R1+0x154], R27 ;  /* 0x0001541b01007387 */ /* 0x000fe20000100800 */
[C---:B------:R-:W-:Y:S02]  /*6040*/  SEL R17, R23.reuse, R17, !P0 ;  /* 0x0000001117117207 */ /* 0x040fe40004000000 */
[----:B0-----:R-:W-:Y:S01]  /*6050*/  SEL R5, R23, R25, !P0 ;  /* 0x0000001917057207 */ /* 0x001fe20004000000 */
[----:B------:R-:W-:Y:S01]  /*6060*/  STL [R1+0x150], R26 ;  /* 0x0001501a01007387 */ /* 0x000fe20000100800 */
[----:B------:R-:W-:-:S03]  /*6070*/  @!P3 IMAD.IADD R14, R14, 0x1, -R0 ;  /* 0x000000010e0eb824 */ /* 0x000fc600078e0a00 */
[----:B------:R0:W-:Y:S01]  /*6080*/  STL [R1+0x14c], R5 ;  /* 0x00014c0501007387 */ /* 0x0001e20000100800 */
[----:B------:R-:W-:Y:S01]  /*6090*/  @!P6 IMAD.MOV R35, RZ, RZ, -R35 ;  /* 0x000000ffff23e224 */ /* 0x000fe200078e0a23 */
[C---:B------:R-:W-:Y:S02]  /*60a0*/  ISETP.GT.U32.AND P3, PT, R0.reuse, R32, PT ;  /* 0x000000200000720c */ /* 0x040fe40003f64070 */
[----:B------:R-:W-:Y:S01]  /*60b0*/  ISETP.GT.U32.AND P6, PT, R0, R16, PT ;  /* 0x000000100000720c */ /* 0x000fe20003fc4070 */
[----:B------:R1:W-:Y:S01]  /*60c0*/  STL [R1+0x148], R24 ;  /* 0x0001481801007387 */ /* 0x0003e20000100800 */
[----:B0-----:R-:W-:-:S03]  /*60d0*/  SEL R5, R23, R36, !P0 ;  /* 0x0000002417057207 */ /* 0x001fc60004000000 */
[----:B------:R0:W-:Y:S01]  /*60e0*/  STL [R1+0x144], R17 ;  /* 0x0001441101007387 */ /* 0x0001e20000100800 */
[----:B------:R-:W-:Y:S01]  /*60f0*/  @!P4 IMAD.MOV R33, RZ, RZ, -R33 ;  /* 0x000000ffff21c224 */ /* 0x000fe200078e0a21 */
[C---:B-1----:R-:W-:Y:S02]  /*6100*/  SEL R24, R23.reuse, R37, !P0 ;  /* 0x0000002517187207 */ /* 0x042fe40004000000 */
[----:B------:R1:W-:Y:S01]  /*6110*/  STL [R1+0x140], R5 ;  /* 0x0001400501007387 */ /* 0x0003e20000100800 */
[----:B------:R-:W-:Y:S01]  /*6120*/  @!P1 IMAD.MOV R34, RZ, RZ, -R34 ;  /* 0x000000ffff229224 */ /* 0x000fe200078e0a22 */
[----:B------:R-:W-:Y:S02]  /*6130*/  ISETP.GT.U32.AND P4, PT, R0, R15, PT ;  /* 0x0000000f0000720c */ /* 0x000fe40003f84070 */
[C---:B0-----:R-:W-:Y:S01]  /*6140*/  SEL R17, R23.reuse, R38, !P0 ;  /* 0x0000002617117207 */ /* 0x041fe20004000000 */
[----:B------:R0:W-:Y:S01]  /*6150*/  STL [R1+0x13c], R24 ;  /* 0x00013c1801007387 */ /* 0x0001e20000100800 */
[----:B-1----:R-:W-:-:S03]  /*6160*/  SEL R5, R23, R39, !P0 ;  /* 0x0000002717057207 */ /* 0x002fc60004000000 */
[----:B------:R1:W-:Y:S01]  /*6170*/  STL [R1+0x138], R17 ;  /* 0x0001381101007387 */ /* 0x0003e20000100800 */
[----:B------:R-:W-:Y:S01]  /*6180*/  IABS R61, R10 ;  /* 0x0000000a003d7213 */ /* 0x000fe20000000000 */
[----:B------:R-:W-:Y:S02]  /*6190*/  IMAD.HI.U32 R41, R2, R3, RZ ;  /* 0x0000000302297227 */ /* 0x000fe400078e00ff */
[----:B------:R4:W-:Y:S01]  /*61a0*/  STL [R1+0x134], R5 ;  /* 0x0001340501007387 */ /* 0x0009e20000100800 */
[C---:B0-----:R-:W-:Y:S01]  /*61b0*/  SEL R24, R23.reuse, R35, !P0 ;  /* 0x0000002317187207 */ /* 0x041fe20004000000 */
[----:B------:R-:W-:Y:S01]  /*61c0*/  @!P3 IMAD.IADD R32, R32, 0x1, -R0 ;  /* 0x000000012020b824 */ /* 0x000fe200078e0a00 */
[----:B------:R-:W-:Y:S02]  /*61d0*/  IABS R4, R12 ;  /* 0x0000000c00047213 */ /* 0x000fe40000000000 */
[C---:B-1----:R-:W-:Y:S02]  /*61e0*/  SEL R17, R23.reuse, R33, !P0 ;  /* 0x0000002117117207 */ /* 0x042fe40004000000 */
[----:B----4-:R-:W-:-:S02]  /*61f0*/  SEL R5, R23, R34, !P0 ;  /* 0x0000002217057207 */ /* 0x010fc40004000000 */
[----:B------:R-:W-:Y:S01]  /*6200*/  ISETP.GT.U32.AND P0, PT, R0, R14, PT ;  /* 0x0000000e0000720c */ /* 0x000fe20003f04070 */
[----:B------:R-:W-:Y:S01]  /*6210*/  IMAD.HI.U32 R40, R2, R61, RZ ;  /* 0x0000003d02287227 */ /* 0x000fe200078e00ff */
[----:B------:R-:W-:Y:S01]  /*6220*/  IABS R6, R11 ;  /* 0x0000000b00067213 */ /* 0x000fe20000000000 */
[----:B------:R0:W-:Y:S02]  /*6230*/  STL [R1+0x130], R24 ;  /* 0x0001301801007387 */ /* 0x0001e40000100800 */
[----:B------:R-:W-:Y:S02]  /*6240*/  IMAD.MOV R41, RZ, RZ, -R41 ;  /* 0x000000ffff297224 */ /* 0x000fe400078e0a29 */
[----:B------:R-:W-:Y:S01]  /*6250*/  @!P6 IMAD.IADD R16, R16, 0x1, -R0 ;  /* 0x000000011010e824 */ /* 0x000fe200078e0a00 */
[----:B------:R-:W-:Y:S01]  /*6260*/  STL [R1+0x12c], R17 ;  /* 0x00012c1101007387 */ /* 0x000fe20000100800 */
[----:B------:R-:W-:Y:S01]  /*6270*/  ISETP.GE.AND P3, PT, R7, RZ, PT ;  /* 0x000000ff0700720c */ /* 0x000fe20003f66270 */
[----:B------:R-:W-:-:S02]  /*6280*/  IMAD.MOV R40, RZ, RZ, -R40 ;  /* 0x000000ffff287224 */ /* 0x000fc400078e0a28 */
[----:B------:R1:W-:Y:S01]  /*6290*/  STL [R1+0x128], R5 ;  /* 0x0001280501007387 */ /* 0x0003e20000100800 */
[----:B0-----:R-:W-:Y:S02]  /*62a0*/  IMAD.MOV.U32 R24, RZ, RZ, R32 ;  /* 0x000000ffff187224 */ /* 0x001fe400078e0020 */
[----:B------:R-:W-:Y:S02]  /*62b0*/  IMAD R3, R0, R41, R3 ;  /* 0x0000002900037224 */ /* 0x000fe400078e0203 */
[----:B------:R-:W-:-:S04]  /*62c0*/  IMAD.HI.U32 R7, R2, R4, RZ ;  /* 0x0000000402077227 */ /* 0x000fc800078e00ff */
[----:B------:R-:W-:Y:S01]  /*62d0*/  @!P4 IMAD.IADD R15, R15, 0x1, -R0 ;  /* 0x000000010f0fc824 */ /* 0x000fe200078e0a00 */
[----:B------:R-:W-:Y:S01]  /*62e0*/  ISETP.GE.AND P4, PT, R8, RZ, PT ;  /* 0x000000ff0800720c */ /* 0x000fe20003f86270 */
[----:B-1----:R-:W-:Y:S02]  /*62f0*/  IMAD.MOV.U32 R5, RZ, RZ, R16 ;  /* 0x000000ffff057224 */ /* 0x002fe400078e0010 */
[----:B------:R-:W-:Y:S01]  /*6300*/  IMAD.HI.U32 R17, R2, R6, RZ ;  /* 0x0000000602117227 */ /* 0x000fe200078e00ff */
[----:B------:R-:W-:-:S03]  /*6310*/  ISETP.GT.U32.AND P1, PT, R0, R3, PT ;  /* 0x000000030000720c */ /* 0x000fc60003f24070 */
[----:B------:R-:W-:Y:S02]  /*6320*/  @!P5 IMAD.MOV R24, RZ, RZ, -R24 ;  /* 0x000000ffff18d224 */ /* 0x000fe400078e0a18 */
[----:B------:R-:W-:Y:S02]  /*6330*/  IMAD R61, R0, R40, R61 ;  /* 0x00000028003d7224 */ /* 0x000fe400078e023d */
[----:B------:R-:W-:Y:S02]  /*6340*/  IMAD.MOV R7, RZ, RZ, -R7 ;  /* 0x000000ffff077224 */ /* 0x000fe400078e0a07 */
[----:B------:R-:W-:Y:S02]  /*6350*/  @!P2 IMAD.MOV R5, RZ, RZ, -R5 ;  /* 0x000000ffff05a224 */ /* 0x000fe400078e0a05 */
[----:B------:R-:W-:Y:S02]  /*6360*/  IMAD.MOV R17, RZ, RZ, -R17 ;  /* 0x000000ffff117224 */ /* 0x000fe400078e0a11 */
[----:B------:R-:W-:Y:S01]  /*6370*/  @!P0 IMAD.IADD R14, R14, 0x1, -R0 ;  /* 0x000000010e0e8824 */ /* 0x000fe200078e0a00 */
[----:B------:R-:W-:Y:S01]  /*6380*/  STL [R1+0x14], R24 ;  /* 0x0000141801007387 */ /* 0x000fe20000100800 */
[C---:B------:R-:W-:Y:S01]  /*6390*/  IMAD R4, R0.reuse, R7, R4 ;  /* 0x0000000700047224 */ /* 0x040fe200078e0204 */
[C---:B------:R-:W-:Y:S01]  /*63a0*/  ISETP.GT.U32.AND P6, PT, R0.reuse, R61, PT ;  /* 0x0000003d0000720c */ /* 0x040fe20003fc4070 */
[----:B------:R-:W-:Y:S01]  /*63b0*/  IMAD R6, R0, R17, R6 ;  /* 0x0000001100067224 */ /* 0x000fe200078e0206 */
[----:B------:R0:W-:Y:S01]  /*63c0*/  STL [R1+0x10], R5 ;  /* 0x0000100501007387 */ /* 0x0001e20000100800 */
[----:B------:R-:W-:-:S03]  /*63d0*/  IMAD.MOV.U32 R7, RZ, RZ, R15 ;  /* 0x000000ffff077224 */ /* 0x000fc600078e000f */
[----:B------:R-:W-:Y:S01]  /*63e0*/  ISETP.GT.U32.AND P2, PT, R0, R6, PT ;  /* 0x000000060000720c */ /* 0x000fe20003f44070 */
[----:B------:R-:W-:Y:S02]  /*63f0*/  @!P3 IMAD.MOV R7, RZ, RZ, -R7 ;  /* 0x000000ffff07b224 */ /* 0x000fe400078e0a07 */
[----:B0-----:R-:W-:-:S04]  /*6400*/  IMAD.MOV.U32 R5, RZ, RZ, R14 ;  /* 0x000000ffff057224 */ /* 0x001fc800078e000e */
[----:B------:R-:W-:Y:S01]  /*6410*/  @!P4 IMAD.MOV R5, RZ, RZ, -R5 ;  /* 0x000000ffff05c224 */ /* 0x000fe200078e0a05 */
[----:B------:R-:W-:Y:S01]  /*6420*/  STL [R1+0x8], R7 ;  /* 0x0000080701007387 */ /* 0x000fe20000100800 */
[--C-:B------:R-:W-:Y:S01]  /*6430*/  @!P1 IMAD.IADD R3, R3, 0x1, -R0.reuse ;  /* 0x0000000103039824 */ /* 0x100fe200078e0a00 */
[----:B------:R-:W-:Y:S02]  /*6440*/  ISETP.GE.AND P3, PT, R11, RZ, PT ;  /* 0x000000ff0b00720c */ /* 0x000fe40003f66270 */
[----:B------:R0:W-:Y:S01]  /*6450*/  STL [R1+0x4], R5 ;  /* 0x0000040501007387 */ /* 0x0001e20000100800 */
[----:B------:R-:W-:-:S03]  /*6460*/  @!P6 IMAD.IADD R61, R61, 0x1, -R0 ;  /* 0x000000013d3de824 */ /* 0x000fc600078e0a00 */
[----:B------:R-:W4:Y:S01]  /*6470*/  LDL.LU R11, [R1+0xc] ;  /* 0x00000c00010b7983 */ /* 0x000f220000300800 */
[----:B------:R-:W-:Y:S01]  /*6480*/  ISETP.GT.U32.AND P6, PT, R0, R3, PT ;  /* 0x000000030000720c */ /* 0x000fe20003fc4070 */
[----:B------:R-:W-:Y:S01]  /*6490*/  @!P2 IMAD.IADD R6, R6, 0x1, -R0 ;  /* 0x000000010606a824 */ /* 0x000fe200078e0a00 */
[----:B------:R-:W-:Y:S01]  /*64a0*/  IABS R17, R13 ;  /* 0x0000000d00117213 */ /* 0x000fe20000000000 */
[----:B------:R-:W4:Y:S01]  /*64b0*/  LDL.LU R14, [R1+0x18] ;  /* 0x00001800010e7983 */ /* 0x000f220000300800 */
[C---:B------:R-:W-:Y:S02]  /*64c0*/  ISETP.GT.U32.AND P4, PT, R0.reuse, R4, PT ;  /* 0x000000040000720c */ /* 0x040fe40003f84070 */
[----:B------:R-:W-:Y:S02]  /*64d0*/  ISETP.GT.U32.AND P2, PT, R0, R6, PT ;  /* 0x000000060000720c */ /* 0x000fe40003f44070 */
[----:B------:R-:W-:Y:S01]  /*64e0*/  ISETP.GE.AND P0, PT, R9, RZ, PT ;  /* 0x000000ff0900720c */ /* 0x000fe20003f06270 */
[----:B------:R-:W-:Y:S01]  /*64f0*/  IMAD.HI.U32 R9, R2, R17, RZ ;  /* 0x0000001102097227 */ /* 0x000fe200078e00ff */
[----:B------:R-:W-:-:S03]  /*6500*/  IABS R8, R18 ;  /* 0x0000001200087213 */ /* 0x000fc60000000000 */
[----:B------:R-:W-:Y:S02]  /*6510*/  @!P6 IMAD.IADD R3, R3, 0x1, -R0 ;  /* 0x000000010303e824 */ /* 0x000fe400078e0a00 */
[----:B------:R-:W-:Y:S02]  /*6520*/  IMAD.MOV R9, RZ, RZ, -R9 ;  /* 0x000000ffff097224 */ /* 0x000fe400078e0a09 */
[----:B0-----:R-:W-:Y:S02]  /*6530*/  IMAD.MOV.U32 R5, RZ, RZ, R3 ;  /* 0x000000ffff057224 */ /* 0x001fe400078e0003 */
[----:B------:R-:W-:-:S04]  /*6540*/  IMAD.HI.U32 R3, R2, R8, RZ ;  /* 0x0000000802037227 */ /* 0x000fc800078e00ff */
[--C-:B------:R-:W-:Y:S01]  /*6550*/  @!P4 IMAD.IADD R4, R4, 0x1, -R0.reuse ;  /* 0x000000010404c824 */ /* 0x100fe200078e0a00 */
[----:B------:R-:W-:Y:S01]  /*6560*/  ISETP.GE.AND P4, PT, R18, RZ, PT ;  /* 0x000000ff1200720c */ /* 0x000fe20003f86270 */
[----:B------:R-:W-:Y:S02]  /*6570*/  IMAD R17, R0, R9, R17 ;  /* 0x0000000900117224 */ /* 0x000fe400078e0211 */
[----:B------:R-:W-:Y:S02]  /*6580*/  IMAD.MOV R18, RZ, RZ, -R3 ;  /* 0x000000ffff127224 */ /* 0x000fe400078e0a03 */
[----:B------:R-:W-:Y:S01]  /*6590*/  @!P2 IMAD.IADD R6, R6, 0x1, -R0 ;  /* 0x000000010606a824 */ /* 0x000fe200078e0a00 */
[C---:B------:R-:W-:Y:S01]  /*65a0*/  ISETP.GT.U32.AND P5, PT, R0.reuse, R61, PT ;  /* 0x0000003d0000720c */ /* 0x040fe20003fa4070 */
[----:B------:R-:W-:Y:S01]  /*65b0*/  @!P0 IMAD.MOV R5, RZ, RZ, -R5 ;  /* 0x000000ffff058224 */ /* 0x000fe200078e0a05 */
[C---:B------:R-:W-:Y:S01]  /*65c0*/  ISETP.GT.U32.AND P2, PT, R0.reuse, R17, PT ;  /* 0x000000110000720c */ /* 0x040fe20003f44070 */
[C---:B------:R-:W-:Y:S01]  /*65d0*/  IMAD R18, R0.reuse, R18, R8 ;  /* 0x0000001200127224 */ /* 0x040fe200078e0208 */
[----:B------:R-:W-:Y:S01]  /*65e0*/  ISETP.GT.U32.AND P0, PT, R0, R4, PT ;  /* 0x000000040000720c */ /* 0x000fe20003f04070 */
[----:B------:R-:W-:Y:S01]  /*65f0*/  IMAD.MOV.U32 R15, RZ, RZ, R6 ;  /* 0x000000ffff0f7224 */ /* 0x000fe200078e0006 */
[----:B------:R-:W-:-:S02]  /*6600*/  ISETP.GE.AND P1, PT, R10, RZ, PT ;  /* 0x000000ff0a00720c */ /* 0x000fc40003f26270 */
[----:B------:R-:W-:Y:S01]  /*6610*/  IABS R7, R19 ;  /* 0x0000001300077213 */ /* 0x000fe20000000000 */
[----:B------:R-:W-:Y:S01]  /*6620*/  @!P3 IMAD.MOV R15, RZ, RZ, -R15 ;  /* 0x000000ffff0fb224 */ /* 0x000fe200078e0a0f */
[----:B------:R-:W-:Y:S01]  /*6630*/  ISETP.GT.U32.AND P3, PT, R0, R18, PT ;  /* 0x000000120000720c */ /* 0x000fe20003f64070 */
[----:B------:R-:W4:Y:S01]  /*6640*/  LDL.LU R10, [R1+0x1c] ;  /* 0x00001c00010a7983 */ /* 0x000f220000300800 */
[----:B------:R-:W-:Y:S01]  /*6650*/  ISETP.GE.AND P6, PT, R12, RZ, PT ;  /* 0x000000ff0c00720c */ /* 0x000fe20003fc6270 */
[----:B------:R-:W-:-:S04]  /*6660*/  IMAD.HI.U32 R3, R2, R7, RZ ;  /* 0x0000000702037227 */ /* 0x000fc800078e00ff */
[--C-:B------:R-:W-:Y:S02]  /*6670*/  @!P5 IMAD.IADD R61, R61, 0x1, -R0.reuse ;  /* 0x000000013d3dd824 */ /* 0x100fe400078e0a00 */
[--C-:B------:R-:W-:Y:S02]  /*6680*/  @!P2 IMAD.IADD R17, R17, 0x1, -R0.reuse ;  /* 0x000000011111a824 */ /* 0x100fe400078e0a00 */
[----:B------:R-:W-:Y:S02]  /*6690*/  IMAD.MOV R3, RZ, RZ, -R3 ;  /* 0x000000ffff037224 */ /* 0x000fe400078e0a03 */
[--C-:B------:R-:W-:Y:S01]  /*66a0*/  @!P0 IMAD.IADD R4, R4, 0x1, -R0.reuse ;  /* 0x0000000104048824 */ /* 0x100fe200078e0a00 */
[C---:B------:R-:W-:Y:S01]  /*66b0*/  ISETP.GT.U32.AND P2, PT, R0.reuse, R17, PT ;  /* 0x000000110000720c */ /* 0x040fe20003f44070 */
[----:B------:R-:W-:Y:S01]  /*66c0*/  @!P1 IMAD.MOV R61, RZ, RZ, -R61 ;  /* 0x000000ffff3d9224 */ /* 0x000fe200078e0a3d */
[----:B------:R-:W-:Y:S01]  /*66d0*/  ISETP.GE.AND P1, PT, R19, RZ, PT ;  /* 0x000000ff1300720c */ /* 0x000fe20003f26270 */
[----:B------:R-:W-:Y:S01]  /*66e0*/  IMAD R19, R0, R3, R7 ;  /* 0x0000000300137224 */ /* 0x000fe200078e0207 */
[----:B------:R-:W-:Y:S01]  /*66f0*/  ISETP.GE.AND P0, PT, R20, RZ, PT ;  /* 0x000000ff1400720c */ /* 0x000fe20003f06270 */
[----:B------:R-:W-:Y:S01]  /*6700*/  @!P3 IMAD.IADD R18, R18, 0x1, -R0 ;  /* 0x000000011212b824 */ /* 0x000fe200078e0a00 */
[----:B------:R-:W-:Y:S01]  /*6710*/  IABS R20, R20 ;  /* 0x0000001400147213 */ /* 0x000fe20000000000 */
[----:B------:R-:W-:Y:S01]  /*6720*/  IMAD.MOV.U32 R16, RZ, RZ, R4 ;  /* 0x000000ffff107224 */ /* 0x000fe200078e0004 */
[----:B------:R-:W-:Y:S01]  /*6730*/  IABS R6, R21 ;  /* 0x0000001500067213 */ /* 0x000fe20000000000 */
[----:B------:R0:W-:Y:S01]  /*6740*/  STL [R1], R5 ;  /* 0x0000000501007387 */ /* 0x0001e20000100800 */
[C---:B------:R-:W-:Y:S01]  /*6750*/  ISETP.GT.U32.AND P3, PT, R0.reuse, R18, PT ;  /* 0x000000120000720c */ /* 0x040fe20003f64070 */
[----:B------:R-:W-:Y:S01]  /*6760*/  @!P6 IMAD.MOV R16, RZ, RZ, -R16 ;  /* 0x000000ffff10e224 */ /* 0x000fe200078e0a10 */
[----:B------:R-:W-:Y:S01]  /*6770*/  ISETP.GT.U32.AND P6, PT, R0, R19, PT ;  /* 0x000000130000720c */ /* 0x000fe20003fc4070 */
[C---:B------:R-:W-:Y:S01]  /*6780*/  IMAD.HI.U32 R9, R2.reuse, R20, RZ ;  /* 0x0000001402097227 */ /* 0x040fe200078e00ff */
[----:B0-----:R-:W4:Y:S03]  /*6790*/  LDL.LU R5, [R1+0x20] ;  /* 0x0000200001057983 */ /* 0x001f260000300800 */
[----:B------:R-:W-:-:S04]  /*67a0*/  IMAD.HI.U32 R8, R2, R6, RZ ;  /* 0x0000000602087227 */ /* 0x000fc800078e00ff */
[----:B------:R-:W-:Y:S02]  /*67b0*/  IMAD.MOV R9, RZ, RZ, -R9 ;  /* 0x000000ffff097224 */ /* 0x000fe400078e0a09 */
[----:B------:R-:W-:Y:S02]  /*67c0*/  IMAD.MOV R8, RZ, RZ, -R8 ;  /* 0x000000ffff087224 */ /* 0x000fe400078e0a08 */
[----:B------:R-:W-:Y:S01]  /*67d0*/  @!P2 IMAD.IADD R17, R17, 0x1, -R0 ;  /* 0x000000011111a824 */ /* 0x000fe200078e0a00 */
[----:B------:R-:W-:Y:S01]  /*67e0*/  ISETP.GE.AND P2, PT, R21, RZ, PT ;  /* 0x000000ff1500720c */ /* 0x000fe20003f46270 */
[C---:B------:R-:W-:Y:S02]  /*67f0*/  IMAD R20, R0.reuse, R9, R20 ;  /* 0x0000000900147224 */ /* 0x040fe400078e0214 */
[----:B------:R-:W-:Y:S02]  /*6800*/  IMAD R21, R0, R8, R6 ;  /* 0x0000000800157224 */ /* 0x000fe400078e0206 */
[--C-:B------:R-:W-:Y:S01]  /*6810*/  @!P3 IMAD.IADD R18, R18, 0x1, -R0.reuse ;  /* 0x000000011212b824 */ /* 0x100fe200078e0a00 */
[C---:B------:R-:W-:Y:S01]  /*6820*/  ISETP.GT.U32.AND P3, PT, R0.reuse, R20, PT ;  /* 0x000000140000720c */ /* 0x040fe20003f64070 */
[----:B------:R-:W-:Y:S01]  /*6830*/  @!P6 IMAD.IADD R19, R19, 0x1, -R0 ;  /* 0x000000011313e824 */ /* 0x000fe200078e0a00 */
[----:B------:R-:W-:-:S02]  /*6840*/  ISETP.GT.U32.AND P6, PT, R0, R21, PT ;  /* 0x000000150000720c */ /* 0x000fc40003fc4070 */
[----:B------:R-:W-:Y:S02]  /*6850*/  IABS R3, R22 ;  /* 0x0000001600037213 */ /* 0x000fe40000000000 */
[----:B------:R-:W-:-:S03]  /*6860*/  IABS R23, R42 ;  /* 0x0000002a00177213 */ /* 0x000fc60000000000 */
[----:B------:R-:W-:Y:S01]  /*6870*/  IMAD.HI.U32 R7, R2, R3, RZ ;  /* 0x0000000302077227 */ /* 0x000fe200078e00ff */
[----:B------:R-:W-:-:S03]  /*6880*/  IABS R25, R44 ;  /* 0x0000002c00197213 */ /* 0x000fc60000000000 */
[--C-:B------:R-:W-:Y:S01]  /*6890*/  @!P3 IMAD.IADD R20, R20, 0x1, -R0.reuse ;  /* 0x000000011414b824 */ /* 0x100fe200078e0a00 */
[----:B------:R-:W-:Y:S01]  /*68a0*/  ISETP.GT.U32.AND P3, PT, R0, R19, PT ;  /* 0x000000130000720c */ /* 0x000fe20003f64070 */
[----:B------:R-:W-:Y:S02]  /*68b0*/  @!P6 IMAD.IADD R21, R21, 0x1, -R0 ;  /* 0x000000011515e824 */ /* 0x000fe400078e0a00 */
[----:B------:R-:W-:Y:S01]  /*68c0*/  IMAD.MOV R7, RZ, RZ, -R7 ;  /* 0x000000ffff077224 */ /* 0x000fe200078e0a07 */
[----:B------:R-:W-:Y:S01]  /*68d0*/  ISETP.GE.AND P5, PT, R13, RZ, PT ;  /* 0x000000ff0d00720c */ /* 0x000fe20003fa6270 */
[----:B------:R-:W-:Y:S01]  /*68e0*/  IMAD.HI.U32 R4, R2, R23, RZ ;  /* 0x0000001702047227 */ /* 0x000fe200078e00ff */
[C---:B------:R-:W-:Y:S01]  /*68f0*/  ISETP.GT.U32.AND P6, PT, R0.reuse, R21, PT ;  /* 0x000000150000720c */ /* 0x040fe20003fc4070 */
[----:B------:R-:W4:Y:S02]  /*6900*/  LDL.LU R13, [R1+0x24] ;  /* 0x00002400010d7983 */ /* 0x000f240000300800 */
[----:B------:R-:W-:-:S02]  /*6910*/  IMAD R3, R0, R7, R3 ;  /* 0x0000000700037224 */ /* 0x000fc400078e0203 */
[----:B------:R-:W-:Y:S01]  /*6920*/  IMAD.MOV R4, RZ, RZ, -R4 ;  /* 0x000000ffff047224 */ /* 0x000fe200078e0a04 */
[----:B------:R-:W-:Y:S01]  /*6930*/  IABS R24, R43 ;  /* 0x0000002b00187213 */ /* 0x000fe20000000000 */
[----:B------:R-:W-:Y:S01]  /*6940*/  IMAD.HI.U32 R7, R2, R25, RZ ;  /* 0x0000001902077227 */ /* 0x000fe200078e00ff */
[----:B------:R-:W-:Y:S01]  /*6950*/  IABS R26, R45 ;  /* 0x0000002d001a7213 */ /* 0x000fe20000000000 */
[----:B------:R-:W4:Y:S02]  /*6960*/  LDL.LU R12, [R1+0x28] ;  /* 0x00002800010c7983 */ /* 0x000f240000300800 */
[C---:B------:R-:W-:Y:S02]  /*6970*/  IMAD R23, R0.reuse, R4, R23 ;  /* 0x0000000400177224 */ /* 0x040fe400078e0217 */
[----:B------:R-:W-:Y:S02]  /*6980*/  IMAD.MOV R7, RZ, RZ, -R7 ;  /* 0x000000ffff077224 */ /* 0x000fe400078e0a07 */
[----:B------:R-:W-:Y:S01]  /*6990*/  @!P3 IMAD.IADD R19, R19, 0x1, -R0 ;  /* 0x000000011313b824 */ /* 0x000fe200078e0a00 */
[C---:B------:R-:W-:Y:S01]  /*69a0*/  ISETP.GT.U32.AND P3, PT, R0.reuse, R23, PT ;  /* 0x000000170000720c */ /* 0x040fe20003f64070 */
[----:B------:R-:W-:-:S02]  /*69b0*/  IMAD R25, R0, R7, R25 ;  /* 0x0000000700197224 */ /* 0x000fc400078e0219 */
[----:B------:R-:W-:-:S04]  /*69c0*/  IMAD.HI.U32 R4, R2, R24, RZ ;  /* 0x0000001802047227 */ /* 0x000fc800078e00ff */
[----:B------:R-:W-:Y:S01]  /*69d0*/  @!P5 IMAD.MOV R17, RZ, RZ, -R17 ;  /* 0x000000ffff11d224 */ /* 0x000fe200078e0a11 */
[C---:B------:R-:W-:Y:S01]  /*69e0*/  ISETP.GT.U32.AND P5, PT, R0.reuse, R20, PT ;  /* 0x000000140000720c */ /* 0x040fe20003fa4070 */
[----:B------:R-:W-:Y:S01]  /*69f0*/  @!P6 IMAD.IADD R21, R21, 0x1, -R0 ;  /* 0x000000011515e824 */ /* 0x000fe200078e0a00 */
[----:B------:R-:W-:Y:S01]  /*6a00*/  ISETP.GT.U32.AND P6, PT, R0, R25, PT ;  /* 0x000000190000720c */ /* 0x000fe20003fc4070 */
[----:B------:R-:W-:-:S04]  /*6a10*/  IMAD.MOV R4, RZ, RZ, -R4 ;  /* 0x000000ffff047224 */ /* 0x000fc800078e0a04 */
[----:B------:R-:W-:Y:S02]  /*6a20*/  IMAD R24, R0, R4, R24 ;  /* 0x0000000400187224 */ /* 0x000fe400078e0218 */
[----:B------:R-:W-:-:S04]  /*6a30*/  IMAD.HI.U32 R4, R2, R26, RZ ;  /* 0x0000001a02047227 */ /* 0x000fc800078e00ff */
[----:B------:R-:W-:Y:S01]  /*6a40*/  @!P4 IMAD.MOV R18, RZ, RZ, -R18 ;  /* 0x000000ffff12c224 */ /* 0x000fe200078e0a12 */
[----:B------:R-:W-:Y:S01]  /*6a50*/  ISETP.GT.U32.AND P4, PT, R0, R3, PT ;  /* 0x000000030000720c */ /* 0x000fe20003f84070 */
[----:B------:R-:W-:Y:S02]  /*6a60*/  IMAD.MOV R4, RZ, RZ, -R4 ;  /* 0x000000ffff047224 */ /* 0x000fe400078e0a04 */
[--C-:B------:R-:W-:Y:S02]  /*6a70*/  @!P3 IMAD.IADD R23, R23, 0x1, -R0.reuse ;  /* 0x000000011717b824 */ /* 0x100fe400078e0a00 */
[----:B------:R-:W-:Y:S01]  /*6a80*/  @!P5 IMAD.IADD R20, R20, 0x1, -R0 ;  /* 0x000000011414d824 */ /* 0x000fe200078e0a00 */
[C---:B------:R-:W-:Y:S01]  /*6a90*/  ISETP.GT.U32.AND P5, PT, R0.reuse, R24, PT ;  /* 0x000000180000720c */ /* 0x040fe20003fa4070 */
[C---:B------:R-:W-:Y:S01]  /*6aa0*/  IMAD R26, R0.reuse, R4, R26 ;  /* 0x00000004001a7224 */ /* 0x040fe200078e021a */
[----:B------:R-:W-:Y:S01]  /*6ab0*/  IABS R4, R47 ;  /* 0x0000002f00047213 */ /* 0x000fe20000000000 */
[----:B------:R-:W-:Y:S01]  /*6ac0*/  @!P6 IMAD.IADD R25, R25, 0x1, -R0 ;  /* 0x000000011919e824 */ /* 0x000fe200078e0a00 */
[----:B------:R-:W-:-:S02]  /*6ad0*/  ISETP.GT.U32.AND P6, PT, R0, R23, PT ;  /* 0x000000170000720c */ /* 0x000fc40003fc4070 */
[----:B------:R-:W-:Y:S01]  /*6ae0*/  ISETP.GE.AND P3, PT, R42, RZ, PT ;  /* 0x000000ff2a00720c */ /* 0x000fe20003f66270 */
[----:B------:R-:W-:-:S04]  /*6af0*/  IMAD.HI.U32 R8, R2, R4, RZ ;  /* 0x0000000402087227 */ /* 0x000fc800078e00ff */
[----:B------:R-:W-:Y:S02]  /*6b00*/  @!P4 IMAD.IADD R3, R3, 0x1, -R0 ;  /* 0x000000010303c824 */ /* 0x000fe400078e0a00 */
[----:B------:R-:W-:Y:S02]  /*6b10*/  IMAD.MOV R8, RZ, RZ, -R8 ;  /* 0x000000ffff087224 */ /* 0x000fe400078e0a08 */
[--C-:B------:R-:W-:Y:S01]  /*6b20*/  @!P5 IMAD.IADD R24, R24, 0x1, -R0.reuse ;  /* 0x000000011818d824 */ /* 0x100fe200078e0a00 */
[C---:B------:R-:W-:Y:S01]  /*6b30*/  ISETP.GT.U32.AND P5, PT, R0.reuse, R3, PT ;  /* 0x000000030000720c */ /* 0x040fe20003fa4070 */
[----:B------:R-:W-:Y:S01]  /*6b40*/  @!P6 IMAD.IADD R23, R23, 0x1, -R0 ;  /* 0x000000011717e824 */ /* 0x000fe200078e0a00 */
[----:B------:R-:W-:Y:S01]  /*6b50*/  IABS R27, R46 ;  /* 0x0000002e001b7213 */ /* 0x000fe20000000000 */
[C---:B------:R-:W-:Y:S02]  /*6b60*/  IMAD R28, R0.reuse, R8, R4 ;  /* 0x00000008001c7224 */ /* 0x040fe400078e0204 */
[----:B------:R-:W-:Y:S01]  /*6b70*/  @!P1 IMAD.MOV R19, RZ, RZ, -R19 ;  /* 0x000000ffff139224 */ /* 0x000fe200078e0a13 */
[C---:B------:R-:W-:Y:S01]  /*6b80*/  ISETP.GT.U32.AND P1, PT, R0.reuse, R24, PT ;  /* 0x000000180000720c */ /* 0x040fe20003f24070 */
[----:B------:R-:W-:Y:S01]  /*6b90*/  @!P3 IMAD.MOV R23, RZ, RZ, -R23 ;  /* 0x000000ffff17b224 */ /* 0x000fe200078e0a17 */
[----:B------:R-:W-:Y:S01]  /*6ba0*/  ISETP.GT.U32.AND P3, PT, R0, R28, PT ;  /* 0x0000001c0000720c */ /* 0x000fe20003f64070 */
[----:B------:R-:W-:-:S04]  /*6bb0*/  IMAD.HI.U32 R6, R2, R27, RZ ;  /* 0x0000001b02067227 */ /* 0x000fc800078e00ff */
[----:B------:R-:W-:Y:S02]  /*6bc0*/  IMAD.MOV R6, RZ, RZ, -R6 ;  /* 0x000000ffff067224 */ /* 0x000fe400078e0a06 */
[----:B------:R-:W-:Y:S01]  /*6bd0*/  @!P5 IMAD.IADD R3, R3, 0x1, -R0 ;  /* 0x000000010303d824 */ /* 0x000fe200078e0a00 */
[----:B------:R-:W-:Y:S01]  /*6be0*/  ISETP.GE.AND P5, PT, R43, RZ, PT ;  /* 0x000000ff2b00720c */ /* 0x000fe20003fa6270 */
[C---:B------:R-:W-:Y:S01]  /*6bf0*/  IMAD R27, R0.reuse, R6, R27 ;  /* 0x00000006001b7224 */ /* 0x040fe200078e021b */
[----:B------:R-:W-:Y:S01]  /*6c00*/  IABS R6, R48 ;  /* 0x0000003000067213 */ /* 0x000fe20000000000 */
[----:B------:R-:W-:Y:S01]  /*6c10*/  @!P0 IMAD.MOV R20, RZ, RZ, -R20 ;  /* 0x000000ffff148224 */ /* 0x000fe200078e0a14 */
[----:B------:R-:W-:Y:S01]  /*6c20*/  ISETP.GT.U32.AND P0, PT, R0, R25, PT ;  /* 0x000000190000720c */ /* 0x000fe20003f04070 */
[--C-:B------:R-:W-:Y:S01]  /*6c30*/  @!P1 IMAD.IADD R24, R24, 0x1, -R0.reuse ;  /* 0x0000000118189824 */ /* 0x100fe200078e0a00 */
[----:B------:R-:W-:Y:S01]  /*6c40*/  ISETP.GE.AND P1, PT, R44, RZ, PT ;  /* 0x000000ff2c00720c */ /* 0x000fe20003f26270 */
[----:B------:R-:W-:-:S02]  /*6c50*/  @!P3 IMAD.IADD R28, R28, 0x1, -R0 ;  /* 0x000000011c1cb824 */ /* 0x000fc400078e0a00 */
[----:B------:R-:W-:Y:S01]  /*6c60*/  IMAD.HI.U32 R7, R2, R6, RZ ;  /* 0x0000000602077227 */ /* 0x000fe200078e00ff */
[----:B------:R-:W-:Y:S02]  /*6c70*/  IABS R31, R50 ;  /* 0x00000032001f7213 */ /* 0x000fe40000000000 */
[C---:B------:R-:W-:Y:S01]  /*6c80*/  ISETP.GT.U32.AND P3, PT, R0.reuse, R28, PT ;  /* 0x0000001c0000720c */ /* 0x040fe20003f64070 */
[----:B------:R-:W-:Y:S01]  /*6c90*/  @!P2 IMAD.MOV R21, RZ, RZ, -R21 ;  /* 0x000000ffff15a224 */ /* 0x000fe200078e0a15 */
[C---:B------:R-:W-:Y:S01]  /*6ca0*/  ISETP.GT.U32.AND P2, PT, R0.reuse, R26, PT ;  /* 0x0000001a0000720c */ /* 0x040fe20003f44070 */
[----:B------:R-:W-:Y:S01]  /*6cb0*/  IMAD.MOV R7, RZ, RZ, -R7 ;  /* 0x000000ffff077224 */ /* 0x000fe200078e0a07 */
[----:B------:R-:W-:Y:S01]  /*6cc0*/  ISETP.GT.U32.AND P6, PT, R0, R27, PT ;  /* 0x0000001b0000720c */ /* 0x000fe20003fc4070 */
[----:B------:R-:W-:Y:S01]  /*6cd0*/  @!P5 IMAD.MOV R24, RZ, RZ, -R24 ;  /* 0x000000ffff18d224 */ /* 0x000fe200078e0a18 */
[----:B------:R-:W-:Y:S01]  /*6ce0*/  ISETP.GE.AND P5, PT, R47, RZ, PT ;  /* 0x000000ff2f00720c */ /* 0x000fe20003fa6270 */
[----:B------:R-:W-:-:S02]  /*6cf0*/  @!P0 IMAD.IADD R25, R25, 0x1, -R0 ;  /* 0x0000000119198824 */ /* 0x000fc400078e0a00 */
[----:B------:R-:W-:Y:S02]  /*6d00*/  IMAD R29, R0, R7, R6 ;  /* 0x00000007001d7224 */ /* 0x000fe400078e0206 */
[----:B------:R-:W-:-:S04]  /*6d10*/  IMAD.HI.U32 R4, R2, R31, RZ ;  /* 0x0000001f02047227 */ /* 0x000fc800078e00ff */
[----:B------:R-:W-:Y:S01]  /*6d20*/  @!P1 IMAD.MOV R25, RZ, RZ, -R25 ;  /* 0x000000ffff199224 */ /* 0x000fe200078e0a19 */
[----:B------:R-:W-:Y:S01]  /*6d30*/  ISETP.GT.U32.AND P1, PT, R0, R29, PT ;  /* 0x0000001d0000720c */ /* 0x000fe20003f24070 */
[----:B------:R-:W-:Y:S02]  /*6d40*/  IMAD.MOV R7, RZ, RZ, -R4 ;  /* 0x000000ffff077224 */ /* 0x000fe400078e0a04 */
[--C-:B------:R-:W-:Y:S02]  /*6d50*/  @!P2 IMAD.IADD R26, R26, 0x1, -R0.reuse ;  /* 0x000000011a1aa824 */ /* 0x100fe400078e0a00 */
[----:B------:R-:W-:Y:S02]  /*6d60*/  IMAD R31, R0, R7, R31 ;  /* 0x00000007001f7224 */ /* 0x000fe400078e021f */
[--C-:B------:R-:W-:Y:S02]  /*6d70*/  @!P3 IMAD.IADD R28, R28, 0x1, -R0.reuse ;  /* 0x000000011c1cb824 */ /* 0x100fe400078e0a00 */
[----:B------:R-:W-:Y:S01]  /*6d80*/  @!P6 IMAD.IADD R27, R27, 0x1, -R0 ;  /* 0x000000011b1be824 */ /* 0x000fe200078e0a00 */
[C---:B------:R-:W-:Y:S01]  /*6d90*/  ISETP.GT.U32.AND P6, PT, R0.reuse, R26, PT ;  /* 0x0000001a0000720c */ /* 0x040fe20003fc4070 */
[----:B------:R-:W-:Y:S01]  /*6da0*/  @!P5 IMAD.MOV R28, RZ, RZ, -R28 ;  /* 0x000000ffff1cd224 */ /* 0x000fe200078e0a1c */
[----:B------:R-:W-:Y:S01]  /*6db0*/  ISETP.GT.U32.AND P5, PT, R0, R31, PT ;  /* 0x0000001f0000720c */ /* 0x000fe20003fa4070 */
[----:B------:R-:W-:Y:S01]  /*6dc0*/  @!P1 IMAD.IADD R29, R29, 0x1, -R0 ;  /* 0x000000011d1d9824 */ /* 0x000fe200078e0a00 */
[----:B-----5:R-:W-:-:S04]  /*6dd0*/  IABS R32, R51 ;  /* 0x0000003300207213 */ /* 0x020fc80000000000 */
[----:B------:R-:W-:Y:S01]  /*6de0*/  ISETP.GT.U32.AND P1, PT, R0, R29, PT ;  /* 0x0000001d0000720c */ /* 0x000fe20003f24070 */
[----:B------:R-:W-:Y:S01]  /*6df0*/  IMAD.HI.U32 R4, R2, R32, RZ ;  /* 0x0000002002047227 */ /* 0x000fe200078e00ff */
[----:B--2---:R-:W-:-:S03]  /*6e00*/  IABS R33, R52 ;  /* 0x0000003400217213 */ /* 0x004fc60000000000 */
[--C-:B------:R-:W-:Y:S01]  /*6e10*/  @!P6 IMAD.IADD R26, R26, 0x1, -R0.reuse ;  /* 0x000000011a1ae824 */ /* 0x100fe200078e0a00 */
[----:B------:R-:W-:Y:S01]  /*6e20*/  ISETP.GE.AND P6, PT, R48, RZ, PT ;  /* 0x000000ff3000720c */ /* 0x000fe20003fc6270 */
[----:B------:R-:W-:Y:S02]  /*6e30*/  @!P5 IMAD.IADD R31, R31, 0x1, -R0 ;  /* 0x000000011f1fd824 */ /* 0x000fe400078e0a00 */
[----:B------:R-:W-:Y:S02]  /*6e40*/  IMAD.MOV R4, RZ, RZ, -R4 ;  /* 0x000000ffff047224 */ /* 0x000fe400078e0a04 */
[----:B------:R-:W-:Y:S01]  /*6e50*/  IMAD.HI.U32 R7, R2, R33, RZ ;  /* 0x0000002102077227 */ /* 0x000fe200078e00ff */
[----:B------:R-:W-:-:S03]  /*6e60*/  ISETP.GT.U32.AND P5, PT, R0, R31, PT ;  /* 0x0000001f0000720c */ /* 0x000fc60003fa4070 */
[C---:B------:R-:W-:Y:S02]  /*6e70*/  IMAD R32, R0.reuse, R4, R32 ;  /* 0x0000000400207224 */ /* 0x040fe400078e0220 */
[--C-:B------:R-:W-:Y:S02]  /*6e80*/  @!P1 IMAD.IADD R29, R29, 0x1, -R0.reuse ;  /* 0x000000011d1d9824 */ /* 0x100fe400078e0a00 */
[----:B------:R-:W-:Y:S02]  /*6e90*/  IMAD.MOV R7, RZ, RZ, -R7 ;  /* 0x000000ffff077224 */ /* 0x000fe400078e0a07 */
[----:B------:R-:W-:Y:S01]  /*6ea0*/  @!P6 IMAD.MOV R29, RZ, RZ, -R29 ;  /* 0x000000ffff1de224 */ /* 0x000fe200078e0a1d */
[C---:B------:R-:W-:Y:S01]  /*6eb0*/  ISETP.GT.U32.AND P6, PT, R0.reuse, R32, PT ;  /* 0x000000200000720c */ /* 0x040fe20003fc4070 */
[----:B------:R-:W-:Y:S01]  /*6ec0*/  IMAD R33, R0, R7, R33 ;  /* 0x0000000700217224 */ /* 0x000fe200078e0221 */
[----:B------:R-:W-:Y:S01]  /*6ed0*/  ISETP.GE.AND P4, PT, R22, RZ, PT ;  /* 0x000000ff1600720c */ /* 0x000fe20003f86270 */
[----:B------:R-:W-:-:S02]  /*6ee0*/  @!P5 IMAD.IADD R31, R31, 0x1, -R0 ;  /* 0x000000011f1fd824 */ /* 0x000fc400078e0a00 */
[----:B------:R-:W-:Y:S01]  /*6ef0*/  IMAD.MOV.U32 R22, RZ, RZ, R3 ;  /* 0x000000ffff167224 */ /* 0x000fe200078e0003 */
[----:B------:R-:W-:Y:S02]  /*6f00*/  ISETP.GT.U32.AND P5, PT, R0, R33, PT ;  /* 0x000000210000720c */ /* 0x000fe40003fa4070 */
[----:B---3--:R-:W-:-:S05]  /*6f10*/  IABS R3, R49 ;  /* 0x0000003100037213 */ /* 0x008fca0000000000 */
[----:B------:R-:W-:Y:S01]  /*6f20*/  IMAD.HI.U32 R6, R2, R3, RZ ;  /* 0x0000000302067227 */ /* 0x000fe200078e00ff */
[----:B------:R-:W-:Y:S02]  /*6f30*/  ISETP.GE.AND P0, PT, R45, RZ, PT ;  /* 0x000000ff2d00720c */ /* 0x000fe40003f06270 */
[----:B------:R-:W-:Y:S01]  /*6f40*/  IABS R36, R55 ;  /* 0x0000003700247213 */ /* 0x000fe20000000000 */
[----:B------:R-:W-:Y:S02]  /*6f50*/  @!P6 IMAD.IADD R32, R32, 0x1, -R0 ;  /* 0x000000012020e824 */ /* 0x000fe400078e0a00 */
[----:B------:R-:W-:Y:S02]  /*6f60*/  IMAD.MOV R6, RZ, RZ, -R6 ;  /* 0x000000ffff067224 */ /* 0x000fe400078e0a06 */
[----:B------:R-:W-:Y:S01]  /*6f70*/  @!P5 IMAD.IADD R33, R33, 0x1, -R0 ;  /* 0x000000012121d824 */ /* 0x000fe200078e0a00 */
[C---:B------:R-:W-:Y:S01]  /*6f80*/  ISETP.GT.U32.AND P5, PT, R0.reuse, R32, PT ;  /* 0x000000200000720c */ /* 0x040fe20003fa4070 */
[----:B------:R-:W-:Y:S01]  /*6f90*/  IMAD R30, R0, R6, R3 ;  /* 0x00000006001e7224 */ /* 0x000fe200078e0203 */
[----:B------:R-:W-:Y:S01]  /*6fa0*/  IABS R34, R53 ;  /* 0x0000003500227213 */ /* 0x000fe20000000000 */
[----:B------:R-:W-:Y:S01]  /*6fb0*/  IMAD.HI.U32 R3, R2, R36, RZ ;  /* 0x0000002402037227 */ /* 0x000fe200078e00ff */
[----:B------:R-:W-:-:S03]  /*6fc0*/  IABS R35, R54 ;  /* 0x0000003600237213 */ /* 0x000fc60000000000 */
[----:B------:R-:W-:Y:S02]  /*6fd0*/  IMAD.MOV R3, RZ, RZ, -R3 ;  /* 0x000000ffff037224 */ /* 0x000fe400078e0a03 */
[----:B------:R-:W-:Y:S01]  /*6fe0*/  IMAD.HI.U32 R6, R2, R34, RZ ;  /* 0x0000002202067227 */ /* 0x000fe200078e00ff */
[----:B------:R-:W-:-:S03]  /*6ff0*/  IABS R38, R57 ;  /* 0x0000003900267213 */ /* 0x000fc60000000000 */
[----:B------:R-:W-:Y:S01]  /*7000*/  @!P4 IMAD.MOV R22, RZ, RZ, -R22 ;  /* 0x000000ffff16c224 */ /* 0x000fe200078e0a16 */
[----:B------:R-:W-:Y:S01]  /*7010*/  ISETP.GT.U32.AND P4, PT, R0, R27, PT ;  /* 0x0000001b0000720c */ /* 0x000fe20003f84070 */
[----:B------:R-:W-:Y:S01]  /*7020*/  @!P0 IMAD.MOV R26, RZ, RZ, -R26 ;  /* 0x000000ffff1a8224 */ /* 0x000fe200078e0a1a */
[----:B------:R-:W-:Y:S01]  /*7030*/  ISETP.GE.AND P0, PT, R50, RZ, PT ;  /* 0x000000ff3200720c */ /* 0x000fe20003f06270 */
[----:B------:R-:W-:Y:S02]  /*7040*/  IMAD R36, R0, R3, R36 ;  /* 0x0000000300247224 */ /* 0x000fe400078e0224 */
[----:B------:R-:W-:Y:S02]  /*7050*/  IMAD.MOV R6, RZ, RZ, -R6 ;  /* 0x000000ffff067224 */ /* 0x000fe400078e0a06 */
[----:B------:R-:W-:Y:S01]  /*7060*/  IMAD.HI.U32 R4, R2, R35, RZ ;  /* 0x0000002302047227 */ /* 0x000fe200078e00ff */
[----:B------:R-:W-:-:S03]  /*7070*/  ISETP.GE.AND P2, PT, R46, RZ, PT ;  /* 0x000000ff2e00720c */ /* 0x000fc60003f46270 */
[----:B------:R-:W-:Y:S01]  /*7080*/  @!P5 IMAD.IADD R32, R32, 0x1, -R0 ;  /* 0x000000012020d824 */ /* 0x000fe200078e0a00 */
[C---:B------:R-:W-:Y:S01]  /*7090*/  ISETP.GT.U32.AND P5, PT, R0.reuse, R36, PT ;  /* 0x000000240000720c */ /* 0x040fe20003fa4070 */
[----:B------:R-:W-:Y:S02]  /*70a0*/  IMAD R34, R0, R6, R34 ;  /* 0x0000000600227224 */ /* 0x000fe400078e0222 */
[----:B------:R-:W-:Y:S02]  /*70b0*/  IMAD.MOV R4, RZ, RZ, -R4 ;  /* 0x000000ffff047224 */ /* 0x000fe400078e0a04 */
[----:B------:R-:W-:-:S04]  /*70c0*/  IMAD.HI.U32 R6, R2, R38, RZ ;  /* 0x0000002602067227 */ /* 0x000fc800078e00ff */
[C---:B------:R-:W-:Y:S02]  /*70d0*/  IMAD R35, R0.reuse, R4, R35 ;  /* 0x0000000400237224 */ /* 0x040fe400078e0223 */
[----:B------:R-:W-:Y:S02]  /*70e0*/  IMAD.MOV R6, RZ, RZ, -R6 ;  /* 0x000000ffff067224 */ /* 0x000fe400078e0a06 */
[----:B------:R-:W-:Y:S02]  /*70f0*/  @!P4 IMAD.IADD R27, R27, 0x1, -R0 ;  /* 0x000000011b1bc824 */ /* 0x000fe400078e0a00 */
[----:B------:R-:W-:Y:S01]  /*7100*/  @!P0 IMAD.MOV R31, RZ, RZ, -R31 ;  /* 0x000000ffff1f8224 */ /* 0x000fe200078e0a1f */
[C---:B------:R-:W-:Y:S01]  /*7110*/  ISETP.GT.U32.AND P0, PT, R0.reuse, R35, PT ;  /* 0x000000230000720c */ /* 0x040fe20003f04070 */
[----:B------:R-:W-:Y:S02]  /*7120*/  IMAD R38, R0, R6, R38 ;  /* 0x0000000600267224 */ /* 0x000fe400078e0226 */
[----:B------:R-:W-:Y:S01]  /*7130*/  @!P2 IMAD.MOV R27, RZ, RZ, -R27 ;  /* 0x000000ffff1ba224 */ /* 0x000fe200078e0a1b */
[----:B------:R-:W-:Y:S01]  /*7140*/  ISETP.GE.AND P2, PT, R51, RZ, PT ;  /* 0x000000ff3300720c */ /* 0x000fe20003f46270 */
[----:B------:R-:W-:Y:S01]  /*7150*/  @!P5 IMAD.IADD R36, R36, 0x1, -R0 ;  /* 0x000000012424d824 */ /* 0x000fe200078e0a00 */
[----:B------:R-:W-:-:S02]  /*7160*/  ISETP.GT.U32.AND P5, PT, R0, R38, PT ;  /* 0x000000260000720c */ /* 0x000fc40003fa4070 */
[----:B------:R-:W-:Y:S02]  /*7170*/  IABS R40, R59 ;  /* 0x0000003b00287213 */ /* 0x000fe40000000000 */
[----:B------:R-:W-:-:S03]  /*7180*/  ISETP.GT.U32.AND P6, PT, R0, R34, PT ;  /* 0x000000220000720c */ /* 0x000fc60003fc4070 */
[----:B------:R-:W-:Y:S02]  /*7190*/  @!P0 IMAD.IADD R35, R35, 0x1, -R0 ;  /* 0x0000000123238824 */ /* 0x000fe400078e0a00 */
[----:B------:R-:W-:Y:S01]  /*71a0*/  IMAD.HI.U32 R4, R2, R40, RZ ;  /* 0x0000002802047227 */ /* 0x000fe200078e00ff */
[C---:B------:R-:W-:Y:S02]  /*71b0*/  ISETP.GT.U32.AND P3, PT, R0.reuse, R30, PT ;  /* 0x0000001e0000720c */ /* 0x040fe40003f64070 */
[----:B------:R-:W-:Y:S01]  /*71c0*/  IABS R41, R60 ;  /* 0x0000003c00297213 */ /* 0x000fe20000000000 */
[----:B------:R-:W-:Y:S01]  /*71d0*/  @!P2 IMAD.MOV R32, RZ, RZ, -R32 ;  /* 0x000000ffff20a224 */ /* 0x000fe200078e0a20 */
[----:B------:R-:W-:Y:S01]  /*71e0*/  ISETP.GT.U32.AND P2, PT, R0, R35, PT ;  /* 0x000000230000720c */ /* 0x000fe20003f44070 */
[----:B------:R-:W-:Y:S02]  /*71f0*/  @!P5 IMAD.IADD R38, R38, 0x1, -R0 ;  /* 0x000000012626d824 */ /* 0x000fe400078e0a00 */
[----:B------:R-:W-:-:S03]  /*7200*/  IMAD.MOV R4, RZ, RZ, -R4 ;  /* 0x000000ffff047224 */ /* 0x000fc600078e0a04 */
[C---:B------:R-:W-:Y:S01]  /*7210*/  ISETP.GT.U32.AND P5, PT, R0.reuse, R38, PT ;  /* 0x000000260000720c */ /* 0x040fe20003fa4070 */
[----:B------:R-:W-:Y:S02]  /*7220*/  IMAD R40, R0, R4, R40 ;  /* 0x0000000400287224 */ /* 0x000fe400078e0228 */
[----:B------:R-:W-:Y:S01]  /*7230*/  IMAD.HI.U32 R4, R2, R41, RZ ;  /* 0x0000002902047227 */ /* 0x000fe200078e00ff */
[----:B------:R-:W-:-:S03]  /*7240*/  IABS R37, R56 ;  /* 0x0000003800257213 */ /* 0x000fc60000000000 */
[----:B------:R-:W-:Y:S02]  /*7250*/  @!P6 IMAD.IADD R34, R34, 0x1, -R0 ;  /* 0x000000012222e824 */ /* 0x000fe400078e0a00 */
[----:B------:R-:W-:Y:S02]  /*7260*/  IMAD.MOV R4, RZ, RZ, -R4 ;  /* 0x000000ffff047224 */ /* 0x000fe400078e0a04 */
[--C-:B------:R-:W-:Y:S01]  /*7270*/  @!P3 IMAD.IADD R30, R30, 0x1, -R0.reuse ;  /* 0x000000011e1eb824 */ /* 0x100fe200078e0a00 */
[C---:B------:R-:W-:Y:S01]  /*7280*/  ISETP.GT.U32.AND P6, PT, R0.reuse, R34, PT ;  /* 0x000000220000720c */ /* 0x040fe20003fc4070 */
[----:B------:R-:W-:Y:S01]  /*7290*/  @!P2 IMAD.IADD R35, R35, 0x1, -R0 ;  /* 0x000000012323a824 */ /* 0x000fe200078e0a00 */
[C---:B------:R-:W-:Y:S01]  /*72a0*/  ISETP.GT.U32.AND P2, PT, R0.reuse, R40, PT ;  /* 0x000000280000720c */ /* 0x040fe20003f44070 */
[----:B------:R-:W-:Y:S02]  /*72b0*/  IMAD R41, R0, R4, R41 ;  /* 0x0000000400297224 */ /* 0x000fe400078e0229 */
[----:B------:R-:W-:Y:S01]  /*72c0*/  IMAD.HI.U32 R7, R2, R37, RZ ;  /* 0x0000002502077227 */ /* 0x000fe200078e00ff */
[----:B------:R-:W-:-:S03]  /*72d0*/  ISETP.GT.U32.AND P3, PT, R0, R30, PT ;  /* 0x0000001e0000720c */ /* 0x000fc60003f64070 */
[----:B------:R-:W-:Y:S01]  /*72e0*/  @!P5 IMAD.IADD R38, R38, 0x1, -R0 ;  /* 0x000000012626d824 */ /* 0x000fe200078e0a00 */
[----:B------:R-:W-:Y:S01]  /*72f0*/  ISETP.GT.U32.AND P5, PT, R0, R41, PT ;  /* 0x000000290000720c */ /* 0x000fe20003fa4070 */
[----:B------:R-:W-:Y:S01]  /*7300*/  IMAD.MOV R7, RZ, RZ, -R7 ;  /* 0x000000ffff077224 */ /* 0x000fe200078e0a07 */
[----:B------:R-:W-:-:S03]  /*7310*/  ISETP.GE.AND P4, PT, R49, RZ, PT ;  /* 0x000000ff3100720c */ /* 0x000fc60003f86270 */
[----:B------:R-:W-:Y:S02]  /*7320*/  IMAD R37, R0, R7, R37 ;  /* 0x0000000700257224 */ /* 0x000fe400078e0225 */
[--C-:B------:R-:W-:Y:S02]  /*7330*/  @!P6 IMAD.IADD R34, R34, 0x1, -R0.reuse ;  /* 0x000000012222e824 */ /* 0x100fe400078e0a00 */
[--C-:B------:R-:W-:Y:S01]  /*7340*/  @!P2 IMAD.IADD R40, R40, 0x1, -R0.reuse ;  /* 0x000000012828a824 */ /* 0x100fe200078e0a00 */
[----:B------:R-:W-:Y:S01]  /*7350*/  ISETP.GT.U32.AND P6, PT, R0, R37, PT ;  /* 0x000000250000720c */ /* 0x000fe20003fc4070 */
[--C-:B------:R-:W-:Y:S02]  /*7360*/  @!P3 IMAD.IADD R30, R30, 0x1, -R0.reuse ;  /* 0x000000011e1eb824 */ /* 0x100fe400078e0a00 */
[----:B------:R-:W-:Y:S01]  /*7370*/  @!P5 IMAD.IADD R41, R41, 0x1, -R0 ;  /* 0x000000012929d824 */ /* 0x000fe200078e0a00 */
[C---:B------:R-:W-:Y:S01]  /*7380*/  ISETP.GT.U32.AND P5, PT, R0.reuse, R40, PT ;  /* 0x000000280000720c */ /* 0x040fe20003fa4070 */
[----:B------:R-:W-:Y:S01]  /*7390*/  STL [R1+0x80fc], R61 ;  /* 0x0080fc3d01007387 */ /* 0x000fe20000100800 */
[----:B------:R-:W-:Y:S01]  /*73a0*/  @!P4 IMAD.MOV R30, RZ, RZ, -R30 ;  /* 0x000000ffff1ec224 */ /* 0x000fe200078e0a1e */
[----:B------:R-:W-:-:S02]  /*73b0*/  ISETP.GT.U32.AND P4, PT, R0, R33, PT ;  /* 0x000000210000720c */ /* 0x000fc40003f84070 */
[----:B------:R-:W-:Y:S04]  /*73c0*/  STL [R1+0x8100], R15 ;  /* 0x0081000f01007387 */ /* 0x000fe80000100800 */
[----:B------:R-:W-:Y:S04]  /*73d0*/  STL [R1+0x8104], R16 ;  /* 0x0081041001007387 */ /* 0x000fe80000100800 */
[----:B------:R-:W-:Y:S01]  /*73e0*/  STL [R1+0x8108], R17 ;  /* 0x0081081101007387 */ /* 0x000fe20000100800 */
[----:B------:R-:W-:-:S03]  /*73f0*/  ISETP.GE.AND P1, PT, R52, RZ, PT ;  /* 0x000000ff3400720c */ /* 0x000fc60003f26270 */
[----:B------:R-:W-:Y:S01]  /*7400*/  STL [R1+0x810c], R18 ;  /* 0x00810c1201007387 */ /* 0x000fe20000100800 */
[----:B------:R-:W-:-:S03]  /*7410*/  @!P6 IMAD.IADD R37, R37, 0x1, -R0 ;  /* 0x000000012525e824 */ /* 0x000fc600078e0a00 */
[----:B------:R-:W-:Y:S01]  /*7420*/  STL [R1+0x8110], R19 ;  /* 0x0081101301007387 */ /* 0x000fe20000100800 */
[----:B------:R-:W-:-:S03]  /*7430*/  ISETP.GT.U32.AND P6, PT, R0, R36, PT ;  /* 0x000000240000720c */ /* 0x000fc60003fc4070 */
[----:B------:R0:W-:Y:S04]  /*7440*/  STL [R1+0x8114], R20 ;  /* 0x0081141401007387 */ /* 0x0001e80000100800 */
[----:B------:R-:W-:Y:S04]  /*7450*/  STL [R1+0x8118], R21 ;  /* 0x0081181501007387 */ /* 0x000fe80000100800 */
[----:B------:R-:W-:Y:S01]  /*7460*/  STL [R1+0x8120], R22 ;  /* 0x0081201601007387 */ /* 0x000fe20000100800 */
[----:B------:R-:W-:-:S03]  /*7470*/  ISETP.GE.AND P0, PT, R55, RZ, PT ;  /* 0x000000ff3700720c */ /* 0x000fc60003f06270 */
[----:B------:R-:W-:Y:S01]  /*7480*/  STL [R1+0x8124], R23 ;  /* 0x0081241701007387 */ /* 0x000fe20000100800 */
[----:B------:R-:W-:-:S03]  /*7490*/  @!P5 IMAD.IADD R40, R40, 0x1, -R0 ;  /* 0x000000012828d824 */ /* 0x000fc600078e0a00 */
[----:B------:R1:W-:Y:S01]  /*74a0*/  STL [R1+0x8128], R24 ;  /* 0x0081281801007387 */ /* 0x0003e20000100800 */
[----:B----4-:R-:W-:-:S03]  /*74b0*/  IABS R42, R11 ;  /* 0x0000000b002a7213 */ /* 0x010fc60000000000 */
[----:B------:R-:W-:Y:S01]  /*74c0*/  STL [R1+0x812c], R25 ;  /* 0x00812c1901007387 */ /* 0x000fe20000100800 */
[----:B------:R-:W-:-:S03]  /*74d0*/  ISETP.GE.AND P5, PT, R11, RZ, PT ;  /* 0x000000ff0b00720c */ /* 0x000fc60003fa6270 */
[----:B------:R-:W-:Y:S01]  /*74e0*/  STL [R1+0x8130], R26 ;  /* 0x0081301a01007387 */ /* 0x000fe20000100800 */
[----:B------:R-:W-:-:S03]  /*74f0*/  @!P4 IMAD.IADD R33, R33, 0x1, -R0 ;  /* 0x000000012121c824 */ /* 0x000fc600078e0a00 */
[----:B------:R2:W-:Y:S04]  /*7500*/  STL [R1+0x8134], R27 ;  /* 0x0081341b01007387 */ /* 0x0005e80000100800 */
[----:B------:R-:W3:Y:S01]  /*7510*/  LDL.LU R11, [R1+0x2c] ;  /* 0x00002c00010b7983 */ /* 0x000ee20000300800 */
[----:B------:R-:W-:Y:S01]  /*7520*/  @!P1 IMAD.MOV R33, RZ, RZ, -R33 ;  /* 0x000000ffff219224 */ /* 0x000fe200078e0a21 */
[----:B------:R-:W-:Y:S01]  /*7530*/  ISETP.GT.U32.AND P1, PT, R0, R37, PT ;  /* 0x000000250000720c */ /* 0x000fe20003f24070 */
[----:B------:R-:W-:Y:S01]  /*7540*/  @!P6 IMAD.IADD R36, R36, 0x1, -R0 ;  /* 0x000000012424e824 */ /* 0x000fe200078e0a00 */
[----:B------:R-:W-:-:S03]  /*7550*/  IABS R39, R58 ;  /* 0x0000003a00277213 */ /* 0x000fc60000000000 */
[----:B------:R-:W-:Y:S01]  /*7560*/  @!P0 IMAD.MOV R36, RZ, RZ, -R36 ;  /* 0x000000ffff248224 */ /* 0x000fe200078e0a24 */
[----:B------:R-:W-:Y:S01]  /*7570*/  ISETP.GT.U32.AND P0, PT, R0, R41, PT ;  /* 0x000000290000720c */ /* 0x000fe20003f04070 */
[----:B------:R-:W-:Y:S01]  /*7580*/  IMAD.HI.U32 R3, R2, R39, RZ ;  /* 0x0000002702037227 */ /* 0x000fe200078e00ff */
[----:B------:R-:W-:-:S03]  /*7590*/  ISETP.GE.AND P6, PT, R56, RZ, PT ;  /* 0x000000ff3800720c */ /* 0x000fc60003fc6270 */
[----:B------:R-:W-:-:S04]  /*75a0*/  IMAD.HI.U32 R6, R2, R42, RZ ;  /* 0x0000002a02067227 */ /* 0x000fc800078e00ff */
[----:B------:R-:W-:Y:S01]  /*75b0*/  @!P1 IMAD.IADD R37, R37, 0x1, -R0 ;  /* 0x0000000125259824 */ /* 0x000fe200078e0a00 */
[----:B------:R-:W-:Y:S01]  /*75c0*/  ISETP.GE.AND P1, PT, R57, RZ, PT ;  /* 0x000000ff3900720c */ /* 0x000fe20003f26270 */
[----:B------:R-:W-:Y:S02]  /*75d0*/  IMAD.MOV R3, RZ, RZ, -R3 ;  /* 0x000000ffff037224 */ /* 0x000fe400078e0a03 */
[----:B------:R-:W-:Y:S02]  /*75e0*/  IMAD.MOV R6, RZ, RZ, -R6 ;  /* 0x000000ffff067224 */ /* 0x000fe400078e0a06 */
[C---:B------:R-:W-:Y:S01]  /*75f0*/  IMAD R39, R0.reuse, R3, R39 ;  /* 0x0000000300277224 */ /* 0x040fe200078e0227 */
[----:B------:R-:W-:Y:S01]  /*7600*/  IABS R3, R14 ;  /* 0x0000000e00037213 */ /* 0x000fe20000000000 */
[----:B------:R-:W-:Y:S02]  /*7610*/  IMAD R42, R0, R6, R42 ;  /* 0x00000006002a7224 */ /* 0x000fe400078e022a */
[----:B------:R-:W-:Y:S01]  /*7620*/  @!P0 IMAD.IADD R41, R41, 0x1, -R0 ;  /* 0x0000000129298824 */ /* 0x000fe200078e0a00 */
[----:B------:R-:W-:-:S02]  /*7630*/  ISETP.GE.AND P0, PT, R14, RZ, PT ;  /* 0x000000ff0e00720c */ /* 0x000fc40003f06270 */
[----:B------:R-:W4:Y:S01]  /*7640*/  LDL.LU R14, [R1+0x30] ;  /* 0x00003000010e7983 */ /* 0x000f220000300800 */
[----:B------:R-:W-:Y:S01]  /*7650*/  @!P6 IMAD.MOV R37, RZ, RZ, -R37 ;  /* 0x000000ffff25e224 */ /* 0x000fe200078e0a25 */
[----:B------:R-:W-:Y:S01]  /*7660*/  ISETP.GT.U32.AND P6, PT, R0, R42, PT ;  /* 0x0000002a0000720c */ /* 0x000fe20003fc4070 */
[----:B------:R-:W-:Y:S01]  /*7670*/  @!P1 IMAD.MOV R38, RZ, RZ, -R38 ;  /* 0x000000ffff269224 */ /* 0x000fe200078e0a26 */
[----:B------:R-:W-:Y:S01]  /*7680*/  ISETP.GE.AND P1, PT, R60, RZ, PT ;  /* 0x000000ff3c00720c */ /* 0x000fe20003f26270 */
[----:B------:R-:W-:-:S04]  /*7690*/  IMAD.HI.U32 R4, R2, R3, RZ ;  /* 0x0000000302047227 */ /* 0x000fc800078e00ff */
[----:B------:R-:W-:-:S04]  /*76a0*/  IMAD.MOV R4, RZ, RZ, -R4 ;  /* 0x000000ffff047224 */ /* 0x000fc800078e0a04 */
[----:B------:R-:W-:Y:S01]  /*76b0*/  IMAD R43, R0, R4, R3 ;  /* 0x00000004002b7224 */ /* 0x000fe200078e0203 */
[----:B------:R-:W-:Y:S01]  /*76c0*/  IABS R3, R10 ;  /* 0x0000000a00037213 */ /* 0x000fe20000000000 */
[----:B------:R-:W-:Y:S01]  /*76d0*/  @!P6 IMAD.IADD R42, R42, 0x1, -R0 ;  /* 0x000000012a2ae824 */ /* 0x000fe200078e0a00 */
[----:B------:R-:W-:Y:S02]  /*76e0*/  ISETP.GE.AND P6, PT, R10, RZ, PT ;  /* 0x000000ff0a00720c */ /* 0x000fe40003fc6270 */
[----:B------:R-:W5:Y:S01]  /*76f0*/  LDL.LU R10, [R1+0x34] ;  /* 0x00003400010a7983 */ /* 0x000f620000300800 */
[----:B------:R-:W-:Y:S01]  /*7700*/  @!P1 IMAD.MOV R41, RZ, RZ, -R41 ;  /* 0x000000ffff299224 */ /* 0x000fe200078e0a29 */
[----:B------:R-:W-:Y:S02]  /*7710*/  IABS R4, R5 ;  /* 0x0000000500047213 */ /* 0x000fe40000000000 */
[----:B------:R-:W-:Y:S02]  /*7720*/  ISETP.GE.AND P1, PT, R5, RZ, PT ;  /* 0x000000ff0500720c */ /* 0x000fe40003f26270 */
[----:B------:R-:W2:Y:S01]  /*7730*/  LDL.LU R5, [R1+0x38] ;  /* 0x0000380001057983 */ /* 0x000ea20000300800 */
[----:B------:R-:W-:-:S02]  /*7740*/  ISETP.GE.AND P3, PT, R53, RZ, PT ;  /* 0x000000ff3500720c */ /* 0x000fc40003f66270 */
[----:B------:R-:W-:-:S11]  /*7750*/  ISETP.GE.AND P4, PT, R54, RZ, PT ;  /* 0x000000ff3600720c */ /* 0x000fd60003f86270 */
[----:B------:R-:W-:Y:S01]  /*7760*/  @!P3 IMAD.MOV R34, RZ, RZ, -R34 ;  /* 0x000000ffff22b224 */ /* 0x000fe200078e0a22 */
[----:B------:R-:W-:Y:S01]  /*7770*/  ISETP.GT.U32.AND P3, PT, R0, R39, PT ;  /* 0x000000270000720c */ /* 0x000fe20003f64070 */
[----:B------:R-:W-:-:S12]  /*7780*/  @!P4 IMAD.MOV R35, RZ, RZ, -R35 ;  /* 0x000000ffff23c224 */ /* 0x000fd800078e0a23 */
[----:B------:R-:W-:Y:S01]  /*7790*/  @!P3 IMAD.IADD R39, R39, 0x1, -R0 ;  /* 0x000000012727b824 */ /* 0x000fe200078e0a00 */
[----:B------:R-:W-:-:S04]  /*77a0*/  ISETP.GE.AND P3, PT, R58, RZ, PT ;  /* 0x000000ff3a00720c */ /* 0x000fc80003f66270 */
[----:B------:R-:W-:Y:S01]  /*77b0*/  ISETP.GT.U32.AND P4, PT, R0, R39, PT ;  /* 0x000000270000720c */ /* 0x000fe20003f84070 */
[----:B------:R-:W-:Y:S01]  /*77c0*/  IMAD.HI.U32 R6, R2, R3, RZ ;  /* 0x0000000302067227 */ /* 0x000fe200078e00ff */
[----:B------:R-:W-:-:S03]  /*77d0*/  ISETP.GE.AND P2, PT, R59, RZ, PT ;  /* 0x000000ff3b00720c */ /* 0x000fc60003f46270 */
[----:B------:R-:W-:Y:S02]  /*77e0*/  IMAD.MOV R44, RZ, RZ, -R6 ;  /* 0x000000ffff2c7224 */ /* 0x000fe400078e0a06 */
[----:B------:R-:W-:-:S06]  /*77f0*/  IMAD.HI.U32 R6, R2, R4, RZ ;  /* 0x0000000402067227 */ /* 0x000fcc00078e00ff */
[----:B------:R-:W-:Y:S01]  /*7800*/  @!P4 IMAD.IADD R39, R39, 0x1, -R0 ;  /* 0x000000012727c824 */ /* 0x000fe200078e0a00 */
[----:B------:R-:W-:-:S03]  /*7810*/  ISETP.GT.U32.AND P4, PT, R0, R43, PT ;  /* 0x0000002b0000720c */ /* 0x000fc60003f84070 */
[----:B------:R-:W-:Y:S01]  /*7820*/  @!P3 IMAD.MOV R39, RZ, RZ, -R39 ;  /* 0x000000ffff27b224 */ /* 0x000fe200078e0a27 */
[C---:B------:R-:W-:Y:S01]  /*7830*/  ISETP.GT.U32.AND P3, PT, R0.reuse, R42, PT ;  /* 0x0000002a0000720c */ /* 0x040fe20003f64070 */
[----:B------:R-:W-:Y:S02]  /*7840*/  IMAD.MOV R6, RZ, RZ, -R6 ;  /* 0x000000ffff067224 */ /* 0x000fe400078e0a06 */
[C---:B------:R-:W-:Y:S02]  /*7850*/  IMAD R44, R0.reuse, R44, R3 ;  /* 0x0000002c002c7224 */ /* 0x040fe400078e0203 */
[C---:B------:R-:W-:Y:S02]  /*7860*/  IMAD R45, R0.reuse, R6, R4 ;  /* 0x00000006002d7224 */ /* 0x040fe400078e0204 */
[----:B------:R-:W-:Y:S01]  /*7870*/  @!P2 IMAD.MOV R40, RZ, RZ, -R40 ;  /* 0x000000ffff28a224 */ /* 0x000fe200078e0a28 */
[----:B------:R-:W-:Y:S01]  /*7880*/  ISETP.GT.U32.AND P2, PT, R0, R44, PT ;  /* 0x0000002c0000720c */ /* 0x000fe20003f44070 */
[----:B------:R-:W-:-:S04]  /*7890*/  @!P4 IMAD.IADD R43, R43, 0x1, -R0 ;  /* 0x000000012b2bc824 */ /* 0x000fc800078e0a00 */
[----:B------:R-:W-:Y:S01]  /*78a0*/  @!P3 IMAD.IADD R42, R42, 0x1, -R0 ;  /* 0x000000012a2ab824 */ /* 0x000fe200078e0a00 */
[C---:B------:R-:W-:Y:S02]  /*78b0*/  ISETP.GT.U32.AND P3, PT, R0.reuse, R45, PT ;  /* 0x0000002d0000720c */ /* 0x040fe40003f64070 */
[----:B------:R-:W-:Y:S02]  /*78c0*/  ISETP.GT.U32.AND P4, PT, R0, R43, PT ;  /* 0x0000002b0000720c */ /* 0x000fe40003f84070 */
[----:B------:R-:W-:-:S03]  /*78d0*/  IABS R46, R13 ;  /* 0x0000000d002e7213 */ /* 0x000fc60000000000 */
[----:B------:R-:W-:Y:S02]  /*78e0*/  @!P2 IMAD.IADD R44, R44, 0x1, -R0 ;  /* 0x000000012c2ca824 */ /* 0x000fe400078e0a00 */
[----:B------:R-:W-:-:S04]  /*78f0*/  IMAD.HI.U32 R3, R2, R46, RZ ;  /* 0x0000002e02037227 */ /* 0x000fc800078e00ff */
[--C-:B------:R-:W-:Y:S02]  /*7900*/  @!P3 IMAD.IADD R45, R45, 0x1, -R0.reuse ;  /* 0x000000012d2db824 */ /* 0x100fe400078e0a00 */
[----:B------:R-:W-:Y:S02]  /*7910*/  @!P4 IMAD.IADD R43, R43, 0x1, -R0 ;  /* 0x000000012b2bc824 */ /* 0x000fe400078e0a00 */
[----:B------:R-:W-:Y:S01]  /*7920*/  @!P5 IMAD.MOV R42, RZ, RZ, -R42 ;  /* 0x000000ffff2ad224 */ /* 0x000fe200078e0a2a */
[C---:B------:R-:W-:Y:S01]  /*7930*/  ISETP.GT.U32.AND P3, PT, R0.reuse, R45, PT ;  /* 0x0000002d0000720c */ /* 0x040fe20003f64070 */
[----:B------:R-:W-:Y:S01]  /*7940*/  IMAD.MOV R3, RZ, RZ, -R3 ;  /* 0x000000ffff037224 */ /* 0x000fe200078e0a03 */
[C---:B------:R-:W-:Y:S01]  /*7950*/  ISETP.GT.U32.AND P5, PT, R0.reuse, R44, PT ;  /* 0x0000002c0000720c */ /* 0x040fe20003fa4070 */
[----:B------:R-:W-:Y:S01]  /*7960*/  @!P0 IMAD.MOV R43, RZ, RZ, -R43 ;  /* 0x000000ffff2b8224 */ /* 0x000fe200078e0a2b */
[----:B------:R-:W-:Y:S01]  /*7970*/  ISETP.GE.AND P4, PT, R13, RZ, PT ;  /* 0x000000ff0d00720c */ /* 0x000fe20003f86270 */
[----:B------:R-:W-:Y:S01]  /*7980*/  IMAD R46, R0, R3, R46 ;  /* 0x00000003002e7224 */ /* 0x000fe200078e022e */
[----:B------:R-:W-:Y:S01]  /*7990*/  IABS R47, R12 ;  /* 0x0000000c002f7213 */ /* 0x000fe20000000000 */
[----:B------:R-:W2:Y:S01]  /*79a0*/  LDL.LU R13, [R1+0x3c] ;  /* 0x00003c00010d7983 */ /* 0x000ea20000300800 */
[----:B------:R-:W-:-:S03]  /*79b0*/  ISETP.GE.AND P0, PT, R12, RZ, PT ;  /* 0x000000ff0c00720c */ /* 0x000fc60003f06270 */
[----:B------:R-:W2:Y:S01]  /*79c0*/  LDL.LU R12, [R1+0x40] ;  /* 0x00004000010c7983 */ /* 0x000ea20000300800 */
[----:B------:R-:W-:Y:S01]  /*79d0*/  ISETP.GT.U32.AND P2, PT, R0, R46, PT ;  /* 0x0000002e0000720c */ /* 0x000fe20003f44070 */
[--C-:B------:R-:W-:Y:S02]  /*79e0*/  @!P3 IMAD.IADD R45, R45, 0x1, -R0.reuse ;  /* 0x000000012d2db824 */ /* 0x100fe400078e0a00 */
[----:B------:R-:W-:-:S04]  /*79f0*/  @!P5 IMAD.IADD R44, R44, 0x1, -R0 ;  /* 0x000000012c2cd824 */ /* 0x000fc800078e0a00 */
[----:B------:R-:W-:Y:S02]  /*7a00*/  @!P6 IMAD.MOV R44, RZ, RZ, -R44 ;  /* 0x000000ffff2ce224 */ /* 0x000fe400078e0a2c */
[----:B------:R-:W-:-:S04]  /*7a10*/  @!P1 IMAD.MOV R45, RZ, RZ, -R45 ;  /* 0x000000ffff2d9224 */ /* 0x000fc800078e0a2d */
[----:B------:R-:W-:-:S05]  /*7a20*/  @!P2 IMAD.IADD R46, R46, 0x1, -R0 ;  /* 0x000000012e2ea824 */ /* 0x000fca00078e0a00 */
[----:B------:R-:W-:-:S13]  /*7a30*/  ISETP.GT.U32.AND P2, PT, R0, R46, PT ;  /* 0x0000002e0000720c */ /* 0x000fda0003f44070 */
[----:B------:R-:W-:-:S04]  /*7a40*/  @!P2 IMAD.IADD R46, R46, 0x1, -R0 ;  /* 0x000000012e2ea824 */ /* 0x000fc800078e0a00 */
[----:B------:R-:W-:Y:S01]  /*7a50*/  @!P4 IMAD.MOV R46, RZ, RZ, -R46 ;  /* 0x000000ffff2ec224 */ /* 0x000fe200078e0a2e */
[----:B---3--:R-:W-:-:S05]  /*7a60*/  IABS R48, R11 ;  /* 0x0000000b00307213 */ /* 0x008fca0000000000 */
[----:B------:R-:W-:-:S04]  /*7a70*/  IMAD.HI.U32 R4, R2, R48, RZ ;  /* 0x0000003002047227 */ /* 0x000fc800078e00ff */
[----:B------:R-:W-:Y:S01]  /*7a80*/  IMAD.MOV R4, RZ, RZ, -R4 ;  /* 0x000000ffff047224 */ /* 0x000fe200078e0a04 */
[----:B------:R-:W-:Y:S02]  /*7a90*/  ISETP.GE.AND P3, PT, R11, RZ, PT ;  /* 0x000000ff0b00720c */ /* 0x000fe40003f66270 */
[----:B------:R-:W3:Y:S01]  /*7aa0*/  LDL.LU R11, [R1+0x44] ;  /* 0x00004400010b7983 */ /* 0x000ee20000300800 */
[----:B------:R-:W-:-:S05]  /*7ab0*/  IMAD R48, R0, R4, R48 ;  /* 0x0000000400307224 */ /* 0x000fca00078e0230 */
[----:B------:R-:W-:Y:S02]  /*7ac0*/  ISETP.GT.U32.AND P6, PT, R0, R48, PT ;  /* 0x000000300000720c */ /* 0x000fe40003fc4070 */
[----:B----4-:R-:W-:Y:S02]  /*7ad0*/  IABS R49, R14 ;  /* 0x0000000e00317213 */ /* 0x010fe40000000000 */
[----:B------:R-:W-:Y:S02]  /*7ae0*/  ISETP.GE.AND P1, PT, R14, RZ, PT ;  /* 0x000000ff0e00720c */ /* 0x000fe40003f26270 */
[----:B------:R-:W4:Y:S07]  /*7af0*/  LDL.LU R14, [R1+0x48] ;  /* 0x00004800010e7983 */ /* 0x000f2e0000300800 */
[----:B------:R-:W-:-:S05]  /*7b00*/  @!P6 IMAD.IADD R48, R48, 0x1, -R0 ;  /* 0x000000013030e824 */ /* 0x000fca00078e0a00 */
[----:B------:R-:W-:Y:S02]  /*7b10*/  ISETP.GT.U32.AND P6, PT, R0, R48, PT ;  /* 0x000000300000720c */ /* 0x000fe40003fc4070 */
[----:B-----5:R-:W-:Y:S02]  /*7b20*/  IABS R50, R10 ;  /* 0x0000000a00327213 */ /* 0x020fe40000000000 */
[----:B------:R-:W-:Y:S02]  /*7b30*/  ISETP.GE.AND P4, PT, R10, RZ, PT ;  /* 0x000000ff0a00720c */ /* 0x000fe40003f86270 */
[----:B------:R-:W5:Y:S07]  /*7b40*/  LDL.LU R10, [R1+0x4c] ;  /* 0x00004c00010a7983 */ /* 0x000f6e0000300800 */
[----:B------:R-:W-:Y:S01]  /*7b50*/  @!P6 IMAD.IADD R48, R48, 0x1, -R0 ;  /* 0x000000013030e824 */ /* 0x000fe200078e0a00 */
[----:B--2---:R-:W-:-:S02]  /*7b60*/  IABS R51, R5 ;  /* 0x0000000500337213 */ /* 0x004fc40000000000 */
[----:B------:R-:W-:Y:S02]  /*7b70*/  ISETP.GE.AND P6, PT, R5, RZ, PT ;  /* 0x000000ff0500720c */ /* 0x000fe40003fc6270 */
[----:B------:R-:W2:Y:S04]  /*7b80*/  LDL.LU R5, [R1+0x50] ;  /* 0x0000500001057983 */ /* 0x000ea80000300800 */
[----:B------:R-:W2:Y:S04]  /*7b90*/  LDL.LU R9, [R1+0x54] ;  /* 0x0000540001097983 */ /* 0x000ea80000300800 */
[----:B------:R-:W2:Y:S04]  /*7ba0*/  LDL.LU R8, [R1+0x58] ;  /* 0x0000580001087983 */ /* 0x000ea80000300800 */
[----:B0-----:R-:W2:Y:S04]  /*7bb0*/  LDL.LU R20, [R1+0x5c] ;  /* 0x00005c0001147983 */ /* 0x001ea80000300800 */
[----:B------:R-:W2:Y:S04]  /*7bc0*/  LDL.LU R18, [R1+0x60] ;  /* 0x0000600001127983 */ /* 0x000ea80000300800 */
[----:B-1----:R-:W2:Y:S01]  /*7bd0*/  LDL.LU R24, [R1+0x64] ;  /* 0x0000640001187983 */ /* 0x002ea20000300800 */
[----:B------:R-:W-:-:S03]  /*7be0*/  IMAD.HI.U32 R3, R2, R47, RZ ;  /* 0x0000002f02037227 */ /* 0x000fc600078e00ff */
[----:B------:R-:W2:Y:S01]  /*7bf0*/  LDL.LU R21, [R1+0x68] ;  /* 0x0000680001157983 */ /* 0x000ea20000300800 */
[----:B------:R-:W-:Y:S02]  /*7c00*/  IMAD.MOV R3, RZ, RZ, -R3 ;  /* 0x000000ffff037224 */ /* 0x000fe400078e0a03 */
[----:B------:R-:W-:Y:S01]  /*7c10*/  @!P3 IMAD.MOV R48, RZ, RZ, -R48 ;  /* 0x000000ffff30b224 */ /* 0x000fe200078e0a30 */
[----:B------:R-:W2:Y:S01]  /*7c20*/  LDL.LU R19, [R1+0x6c] ;  /* 0x00006c0001137983 */ /* 0x000ea20000300800 */
[----:B------:R-:W-:Y:S02]  /*7c30*/  IMAD R47, R0, R3, R47 ;  /* 0x00000003002f7224 */ /* 0x000fe400078e022f */
[----:B------:R-:W-:Y:S01]  /*7c40*/  IMAD.HI.U32 R4, R2, R50, RZ ;  /* 0x0000003202047227 */ /* 0x000fe200078e00ff */
[----:B------:R-:W2:Y:S02]  /*7c50*/  LDL.LU R17, [R1+0x70] ;  /* 0x0000700001117983 */ /* 0x000ea40000300800 */
[----:B------:R-:W-:Y:S01]  /*7c60*/  ISETP.GT.U32.AND P5, PT, R0, R47, PT ;  /* 0x0000002f0000720c */ /* 0x000fe20003fa4070 */
[----:B------:R-:W-:Y:S01]  /*7c70*/  IMAD.HI.U32 R3, R2, R49, RZ ;  /* 0x0000003102037227 */ /* 0x000fe200078e00ff */
[----:B------:R-:W2:Y:S03]  /*7c80*/  LDL.LU R16, [R1+0x74] ;  /* 0x0000740001107983 */ /* 0x000ea60000300800 */
[----:B------:R-:W-:Y:S01]  /*7c90*/  IMAD.MOV R3, RZ, RZ, -R3 ;  /* 0x000000ffff037224 */ /* 0x000fe200078e0a03 */
[----:B------:R-:W2:Y:S07]  /*7ca0*/  LDL.LU R15, [R1+0x78] ;  /* 0x00007800010f7983 */ /* 0x000eae0000300800 */
[----:B------:R-:W-:Y:S01]  /*7cb0*/  @!P5 IMAD.IADD R47, R47, 0x1, -R0 ;  /* 0x000000012f2fd824 */ /* 0x000fe200078e0a00 */
[----:B------:R-:W2:Y:S04]  /*7cc0*/  LDL.LU R61, [R1+0x7c] ;  /* 0x00007c00013d7983 */ /* 0x000ea80000300800 */
[C---:B------:R-:W-:Y:S01]  /*7cd0*/  ISETP.GT.U32.AND P5, PT, R0.reuse, R47, PT ;  /* 0x0000002f0000720c */ /* 0x040fe20003fa4070 */
[----:B------:R-:W-:Y:S01]  /*7ce0*/  IMAD R49, R0, R3, R49 ;  /* 0x0000000300317224 */ /* 0x000fe200078e0231 */
[----:B------:R-:W2:Y:S01]  /*7cf0*/  LDL.LU R23, [R1+0x80] ;  /* 0x0000800001177983 */ /* 0x000ea20000300800 */
[----:B------:R-:W-:-:S10]  /*7d00*/  IMAD.HI.U32 R3, R2, R51, RZ ;  /* 0x0000003302037227 */ /* 0x000fd400078e00ff */
[----:B------:R-:W-:Y:S01]  /*7d10*/  @!P5 IMAD.IADD R47, R47, 0x1, -R0 ;  /* 0x000000012f2fd824 */ /* 0x000fe200078e0a00 */
[C---:B------:R-:W-:Y:S01]  /*7d20*/  ISETP.GT.U32.AND P2, PT, R0.reuse, R49, PT ;  /* 0x000000310000720c */ /* 0x040fe20003f44070 */
[----:B------:R-:W-:Y:S01]  /*7d30*/  IMAD.MOV R3, RZ, RZ, -R3 ;  /* 0x000000ffff037224 */ /* 0x000fe200078e0a03 */
[----:B------:R-:W2:Y:S03]  /*7d40*/  LDL.LU R22, [R1+0x84] ;  /* 0x0000840001167983 */ /* 0x000ea60000300800 */
[----:B------:R-:W-:Y:S02]  /*7d50*/  IMAD R51, R0, R3, R51 ;  /* 0x0000000300337224 */ /* 0x000fe400078e0233 */
[----:B------:R-:W-:-:S03]  /*7d60*/  @!P0 IMAD.MOV R47, RZ, RZ, -R47 ;  /* 0x000000ffff2f8224 */ /* 0x000fc600078e0a2f */
[----:B------:R-:W-:Y:S02]  /*7d70*/  ISETP.GT.U32.AND P0, PT, R0, R51, PT ;  /* 0x000000330000720c */ /* 0x000fe40003f04070 */
[----:B------:R-:W-:-:S11]  /*7d80*/  IABS R53, R12 ;  /* 0x0000000c00357213 */ /* 0x000fd60000000000 */
[----:B------:R-:W-:Y:S02]  /*7d90*/  @!P0 IMAD.IADD R51, R51, 0x1, -R0 ;  /* 0x0000000133338824 */ /* 0x000fe400078e0a00 */
[----:B------:R-:W-:-:S03]  /*7da0*/  IMAD.HI.U32 R3, R2, R53, RZ ;  /* 0x0000003502037227 */ /* 0x000fc600078e00ff */
[----:B------:R-:W-:Y:S01]  /*7db0*/  ISETP.GT.U32.AND P0, PT, R0, R51, PT ;  /* 0x000000330000720c */ /* 0x000fe20003f04070 */
[----:B------:R-:W-:-:S04]  /*7dc0*/  IMAD.MOV R3, RZ, RZ, -R3 ;  /* 0x000000ffff037224 */ /* 0x000fc800078e0a03 */
[----:B------:R-:W-:Y:S02]  /*7dd0*/  IMAD R53, R0, R3, R53 ;  /* 0x0000000300357224 */ /* 0x000fe400078e0235 */
[----:B------:R-:W-:-:S03]  /*7de0*/  @!P2 IMAD.IADD R49, R49, 0x1, -R0 ;  /* 0x000000013131a824 */ /* 0x000fc600078e0a00 */
[----:B------:R-:W-:-:S03]  /*7df0*/  ISETP.GT.U32.AND P3, PT, R0, R53, PT ;  /* 0x000000350000720c */ /* 0x000fc60003f64070 */
[----:B------:R-:W-:Y:S01]  /*7e00*/  @!P0 IMAD.IADD R51, R51, 0x1, -R0 ;  /* 0x0000000133338824 */ /* 0x000fe200078e0a00 */
[----:B------:R-:W-:-:S03]  /*7e10*/  ISETP.GT.U32.AND P2, PT, R0, R49, PT ;  /* 0x000000310000720c */ /* 0x000fc60003f44070 */
[----:B------:R-:W-:Y:S01]  /*7e20*/  @!P6 IMAD.MOV R51, RZ, RZ, -R51 ;  /* 0x000000ffff33e224 */ /* 0x000fe200078e0a33 */
[----:B------:R-:W-:Y:S01]  /*7e30*/  IABS R52, R13 ;  /* 0x0000000d00347213 */ /* 0x000fe20000000000 */
[----:B------:R-:W-:-:S04]  /*7e40*/  IMAD.MOV R4, RZ, RZ, -R4 ;  /* 0x000000ffff047224 */ /* 0x000fc800078e0a04 */
[----:B------:R-:W-:-:S04]  /*7e50*/  @!P3 IMAD.IADD R53, R53, 0x1, -R0 ;  /* 0x000000013535b824 */ /* 0x000fc800078e0a00 */
[----:B------:R-:W-:Y:S02]  /*7e60*/  @!P2 IMAD.IADD R49, R49, 0x1, -R0 ;  /* 0x000000013131a824 */ /* 0x000fe400078e0a00 */
[C---:B------:R-:W-:Y:S01]  /*7e70*/  IMAD R50, R0.reuse, R4, R50 ;  /* 0x0000000400327224 */ /* 0x040fe200078e0232 */
[----:B------:R-:W-:Y:S01]  /*7e80*/  ISETP.GT.U32.AND P3, PT, R0, R53, PT ;  /* 0x000000350000720c */ /* 0x000fe20003f64070 */
[----:B------:R-:W-:-:S04]  /*7e90*/  IMAD.HI.U32 R4, R2, R52, RZ ;  /* 0x0000003402047227 */ /* 0x000fc800078e00ff */
[----:B------:R-:W-:Y:S01]  /*7ea0*/  @!P1 IMAD.MOV R49, RZ, RZ, -R49 ;  /* 0x000000ffff319224 */ /* 0x000fe200078e0a31 */
[----:B------:R-:W-:Y:S01]  /*7eb0*/  ISETP.GE.AND P1, PT, R12, RZ, PT ;  /* 0x000000ff0c00720c */ /* 0x000fe20003f26270 */
[----:B------:R-:W-:-:S04]  /*7ec0*/  IMAD.MOV R4, RZ, RZ, -R4 ;  /* 0x000000ffff047224 */ /* 0x000fc800078e0a04 */
[----:B------:R-:W-:Y:S02]  /*7ed0*/  IMAD R52, R0, R4, R52 ;  /* 0x0000000400347224 */ /* 0x000fe400078e0234 */
[----:B------:R-:W-:-:S06]  /*7ee0*/  @!P3 IMAD.IADD R53, R53, 0x1, -R0 ;  /* 0x000000013535b824 */ /* 0x000fcc00078e0a00 */
[----:B------:R-:W-:Y:S01]  /*7ef0*/  @!P1 IMAD.MOV R53, RZ, RZ, -R53 ;  /* 0x000000ffff359224 */ /* 0x000fe200078e0a35 */
[----:B------:R-:W-:Y:S02]  /*7f00*/  ISETP.GE.AND P2, PT, R13, RZ, PT ;  /* 0x000000ff0d00720c */ /* 0x000fe40003f46270 */
[----:B---3--:R-:W-:-:S05]  /*7f10*/  IABS R54, R11 ;  /* 0x0000000b00367213 */ /* 0x008fca0000000000 */
[----:B------:R-:W-:-:S04]  /*7f20*/  IMAD.HI.U32 R3, R2, R54, RZ ;  /* 0x0000003602037227 */ /* 0x000fc800078e00ff */
[----:B------:R-:W-:-:S04]  /*7f30*/  IMAD.MOV R3, RZ, RZ, -R3 ;  /* 0x000000ffff037224 */ /* 0x000fc800078e0a03 */
[----:B------:R-:W-:-:S05]  /*7f40*/  IMAD R54, R0, R3, R54 ;  /* 0x0000000300367224 */ /* 0x000fca00078e0236 */
[----:B------:R-:W-:Y:S02]  /*7f50*/  ISETP.GT.U32.AND P6, PT, R0, R54, PT ;  /* 0x000000360000720c */ /* 0x000fe40003fc4070 */
[----:B----4-:R-:W-:-:S05]  /*7f60*/  IABS R55, R14 ;  /* 0x0000000e00377213 */ /* 0x010fca0000000000 */
[----:B------:R-:W-:-:S04]  /*7f70*/  IMAD.HI.U32 R7, R2, R55, RZ ;  /* 0x0000003702077227 */ /* 0x000fc800078e00ff */
[----:B------:R-:W-:-:S04]  /*7f80*/  IMAD.MOV R7, RZ, RZ, -R7 ;  /* 0x000000ffff077224 */ /* 0x000fc800078e0a07 */
[----:B------:R-:W-:Y:S02]  /*7f90*/  IMAD R55, R0, R7, R55 ;  /* 0x0000000700377224 */ /* 0x000fe400078e0237 */
[----:B------:R-:W-:Y:S01]  /*7fa0*/  @!P6 IMAD.IADD R54, R54, 0x1, -R0 ;  /* 0x000000013636e824 */ /* 0x000fe200078e0a00 */
[----:B-----5:R-:W-:Y:S02]  /*7fb0*/  IABS R56, R10 ;  /* 0x0000000a00387213 */ /* 0x020fe40000000000 */
[----:B------:R-:W-:-:S03]  /*7fc0*/  ISETP.GT.U32.AND P6, PT, R0, R55, PT ;  /* 0x000000370000720c */ /* 0x000fc60003fc4070 */
[----:B------:R-:W-:Y:S01]  /*7fd0*/  IMAD.HI.U32 R6, R2, R56, RZ ;  /* 0x0000003802067227 */ /* 0x000fe200078e00ff */
[----:B--2---:R-:W-:-:S03]  /*7fe0*/  IABS R57, R5 ;  /* 0x0000000500397213 */ /* 0x004fc60000000000 */
[----:B------:R-:W-:Y:S02]  /*7ff0*/  IMAD.MOV R6, RZ, RZ, -R6 ;  /* 0x000000ffff067224 */ /* 0x000fe400078e0a06 */
[----:B------:R-:W-:Y:S01]  /*8000*/  IMAD.HI.U32 R4, R2, R57, RZ ;  /* 0x0000003902047227 */ /* 0x000fe200078e00ff */
[----:B------:R-:W-:-:S03]  /*8010*/  IABS R59, R8 ;  /* 0x00000008003b7213 */ /* 0x000fc60000000000 */
[C---:B------:R-:W-:Y:S02]  /*8020*/  IMAD R56, R0.reuse, R6, R56 ;  /* 0x0000000600387224 */ /* 0x040fe400078e0238 */
[----:B------:R-:W-:Y:S01]  /*8030*/  @!P6 IMAD.IADD R55, R55, 0x1, -R0 ;  /* 0x000000013737e824 */ /* 0x000fe200078e0a00 */
[C---:B------:R-:W-:Y:S01]  /*8040*/  ISETP.GT.U32.AND P6, PT, R0.reuse, R54, PT ;  /* 0x000000360000720c */ /* 0x040fe20003fc4070 */
[----:B------:R-:W-:Y:S01]  /*8050*/  IMAD.MOV R4, RZ, RZ, -R4 ;  /* 0x000000ffff047224 */ /* 0x000fe200078e0a04 */
[----:B------:R-:W-:-:S03]  /*8060*/  ISETP.GT.U32.AND P1, PT, R0, R56, PT ;  /* 0x000000380000720c */ /* 0x000fc60003f24070 */
[----:B------:R-:W-:Y:S02]  /*8070*/  IMAD R57, R0, R4, R57 ;  /* 0x0000000400397224 */ /* 0x000fe400078e0239 */
[----:B------:R-:W-:-:S04]  /*8080*/  IMAD.HI.U32 R4, R2, R59, RZ ;  /* 0x0000003b02047227 */ /* 0x000fc800078e00ff */
[----:B------:R-:W-:Y:S02]  /*8090*/  IMAD.MOV R4, RZ, RZ, -R4 ;  /* 0x000000ffff047224 */ /* 0x000fe400078e0a04 */
[--C-:B------:R-:W-:Y:S01]  /*80a0*/  @!P6 IMAD.IADD R54, R54, 0x1, -R0.reuse ;  /* 0x000000013636e824 */ /* 0x100fe200078e0a00 */
[C---:B------:R-:W-:Y:S01]  /*80b0*/  ISETP.GT.U32.AND P6, PT, R0.reuse, R57, PT ;  /* 0x000000390000720c */ /* 0x040fe20003fc4070 */
[----:B------:R-:W-:Y:S02]  /*80c0*/  IMAD R59, R0, R4, R59 ;  /* 0x00000004003b7224 */ /* 0x000fe400078e023b */
[----:B------:R-:W-:-:S03]  /*80d0*/  @!P1 IMAD.IADD R56, R56, 0x1, -R0 ;  /* 0x0000000138389824 */ /* 0x000fc600078e0a00 */
[----:B------:R-:W-:Y:S02]  /*80e0*/  ISETP.GT.U32.AND P1, PT, R0, R59, PT ;  /* 0x0000003b0000720c */ /* 0x000fe40003f24070 */
[----:B------:R-:W-:-:S05]  /*80f0*/  IABS R13, R24 ;  /* 0x00000018000d7213 */ /* 0x000fca0000000000 */
[----:B------:R-:W-:Y:S02]  /*8100*/  @!P6 IMAD.IADD R57, R57, 0x1, -R0 ;  /* 0x000000013939e824 */ /* 0x000fe400078e0a00 */
[----:B------:R-:W-:-:S04]  /*8110*/  IMAD.HI.U32 R4, R2, R13, RZ ;  /* 0x0000000d02047227 */ /* 0x000fc800078e00ff */
[----:B------:R-:W-:Y:S01]  /*8120*/  @!P1 IMAD.IADD R59, R59, 0x1, -R0 ;  /* 0x000000013b3b9824 */ /* 0x000fe200078e0a00 */
[----:B------:R-:W-:Y:S01]  /*8130*/  ISETP.GT.U32.AND P1, PT, R0, R57, PT ;  /* 0x000000390000720c */ /* 0x000fe20003f24070 */
[----:B------:R-:W-:-:S04]  /*8140*/  IMAD.MOV R4, RZ, RZ, -R4 ;  /* 0x000000ffff047224 */ /* 0x000fc800078e0a04 */
[C---:B------:R-:W-:Y:S01]  /*8150*/  IMAD R13, R0.reuse, R4, R13 ;  /* 0x00000004000d7224 */ /* 0x040fe200078e020d */
[----:B------:R-:W-:Y:S02]  /*8160*/  ISETP.GE.AND P3, PT, R5, RZ, PT ;  /* 0x000000ff0500720c */ /* 0x000fe40003f66270 */
[----:B------:R-:W2:Y:S05]  /*8170*/  LDL.LU R5, [R1+0x88] ;  /* 0x0000880001057983 */ /* 0x000eaa0000300800 */
[----:B------:R-:W-:Y:S01]  /*8180*/  @!P1 IMAD.IADD R57, R57, 0x1, -R0 ;  /* 0x0000000139399824 */ /* 0x000fe200078e0a00 */
[----:B------:R-:W-:Y:S02]  /*8190*/  ISETP.GT.U32.AND P1, PT, R0, R13, PT ;  /* 0x0000000d0000720c */ /* 0x000fe40003f24070 */
[----:B------:R-:W-:-:S11]  /*81a0*/  IABS R60, R20 ;  /* 0x00000014003c7213 */ /* 0x000fd60000000000 */
[----:B------:R-:W-:Y:S01]  /*81b0*/  @!P1 IMAD.IADD R13, R13, 0x1, -R0 ;  /* 0x000000010d0d9824 */ /* 0x000fe200078e0a00 */
[----:B------:R-:W-:Y:S02]  /*81c0*/  ISETP.GE.AND P1, PT, R20, RZ, PT ;  /* 0x000000ff1400720c */ /* 0x000fe40003f26270 */
[----:B------:R-:W3:Y:S01]  /*81d0*/  LDL R20, [R1+0x2ac4] ;  /* 0x002ac40001147983 */ /* 0x000ee20000100800 */
[----:B------:R-:W-:-:S13]  /*81e0*/  ISETP.GT.U32.AND P5, PT, R0, R50, PT ;  /* 0x000000320000720c */ /* 0x000fda0003fa4070 */
[----:B------:R-:W-:-:S05]  /*81f0*/  @!P5 IMAD.IADD R50, R50, 0x1, -R0 ;  /* 0x000000013232d824 */ /* 0x000fca00078e0a00 */
[----:B------:R-:W-:-:S13]  /*8200*/  ISETP.GT.U32.AND P5, PT, R0, R50, PT ;  /* 0x000000320000720c */ /* 0x000fda0003fa4070 */
[----:B------:R-:W-:Y:S01]  /*8210*/  @!P5 IMAD.IADD R50, R50, 0x1, -R0 ;  /* 0x000000013232d824 */ /* 0x000fe200078e0a00 */
[----:B------:R-:W-:-:S13]  /*8220*/  ISETP.GT.U32.AND P5, PT, R0, R52, PT ;  /* 0x000000340000720c */ /* 0x000fda0003fa4070 */
[----:B------:R-:W-:-:S05]  /*8230*/  @!P5 IMAD.IADD R52, R52, 0x1, -R0 ;  /* 0x000000013434d824 */ /* 0x000fca00078e0a00 */
[----:B------:R-:W-:Y:S02]  /*8240*/  ISETP.GT.U32.AND P5, PT, R0, R52, PT ;  /* 0x000000340000720c */ /* 0x000fe40003fa4070 */
[----:B------:R-:W-:-:S05]  /*8250*/  IABS R58, R9 ;  /* 0x00000009003a7213 */ /* 0x000fca0000000000 */
[----:B------:R-:W-:-:S06]  /*8260*/  IMAD.HI.U32 R3, R2, R58, RZ ;  /* 0x0000003a02037227 */ /* 0x000fcc00078e00ff */
[----:B------:R-:W-:-:S04]  /*8270*/  @!P5 IMAD.IADD R52, R52, 0x1, -R0 ;  /* 0x000000013434d824 */ /* 0x000fc800078e0a00 */
[----:B------:R-:W-:Y:S01]  /*8280*/  @!P2 IMAD.MOV R52, RZ, RZ, -R52 ;  /* 0x000000ffff34a224 */ /* 0x000fe200078e0a34 */
[----:B------:R-:W-:Y:S01]  /*8290*/  ISETP.GT.U32.AND P2, PT, R0, R55, PT ;  /* 0x000000370000720c */ /* 0x000fe20003f44070 */
[----:B------:R-:W-:-:S04]  /*82a0*/  IMAD.MOV R3, RZ, RZ, -R3 ;  /* 0x000000ffff037224 */ /* 0x000fc800078e0a03 */
[----:B------:R-:W-:-:S08]  /*82b0*/  IMAD R58, R0, R3, R58 ;  /* 0x00000003003a7224 */ /* 0x000fd000078e023a */
[----:B------:R-:W-:Y:S01]  /*82c0*/  @!P2 IMAD.IADD R55, R55, 0x1, -R0 ;  /* 0x000000013737a824 */ /* 0x000fe200078e0a00 */
[----:B------:R-:W-:Y:S01]  /*82d0*/  ISETP.GT.U32.AND P2, PT, R0, R58, PT ;  /* 0x0000003a0000720c */ /* 0x000fe20003f44070 */
[----:B------:R-:W-:Y:S01]  /*82e0*/  IMAD.HI.U32 R3, R2, R60, RZ ;  /* 0x0000003c02037227 */ /* 0x000fe200078e00ff */
[----:B------:R-:W-:-:S03]  /*82f0*/  IABS R6, R18 ;  /* 0x0000001200067213 */ /* 0x000fc60000000000 */
[----:B------:R-:W-:Y:S01]  /*8300*/  IMAD.MOV R3, RZ, RZ, -R3 ;  /* 0x000000ffff037224 */ /* 0x000fe200078e0a03 */
[----:B------:R-:W-:Y:S01]  /*8310*/  ISETP.GE.AND P0, PT, R14, RZ, PT ;  /* 0x000000ff0e00720c */ /* 0x000fe20003f06270 */
[----:B------:R-:W-:-:S04]  /*8320*/  IMAD.HI.U32 R14, R2, R6, RZ ;  /* 0x00000006020e7227 */ /* 0x000fc800078e00ff */
[----:B------:R-:W-:Y:S02]  /*8330*/  IMAD R60, R0, R3, R60 ;  /* 0x00000003003c7224 */ /* 0x000fe400078e023c */
[----:B------:R-:W-:Y:S01]  /*8340*/  @!P2 IMAD.IADD R58, R58, 0x1, -R0 ;  /* 0x000000013a3aa824 */ /* 0x000fe200078e0a00 */
[----:B------:R-:W-:Y:S02]  /*8350*/  ISETP.GT.U32.AND P2, PT, R0, R56, PT ;  /* 0x000000380000720c */ /* 0x000fe40003f44070 */
[----:B------:R-:W-:Y:S01]  /*8360*/  IABS R3, R21 ;  /* 0x0000001500037213 */ /* 0x000fe20000000000 */
[----:B------:R-:W-:Y:S02]  /*8370*/  IMAD.MOV R14, RZ, RZ, -R14 ;  /* 0x000000ffff0e7224 */ /* 0x000fe400078e0a0e */
[----:B------:R-:W-:Y:S02]  /*8380*/  @!P4 IMAD.MOV R50, RZ, RZ, -R50 ;  /* 0x000000ffff32c224 */ /* 0x000fe400078e0a32 */
[----:B------:R-:W-:Y:S01]  /*8390*/  IMAD.HI.U32 R12, R2, R3, RZ ;  /* 0x00000003020c7227 */ /* 0x000fe200078e00ff */
[----:B------:R-:W-:-:S02]  /*83a0*/  ISETP.GE.AND P4, PT, R11, RZ, PT ;  /* 0x000000ff0b00720c */ /* 0x000fc40003f86270 */
[----:B------:R-:W-:Y:S01]  /*83b0*/  IABS R11, R19 ;  /* 0x00000013000b7213 */ /* 0x000fe20000000000 */
[----:B------:R-:W-:Y:S02]  /*83c0*/  IMAD R14, R0, R14, R6 ;  /* 0x0000000e000e7224 */ /* 0x000fe400078e0206 */
[----:B------:R-:W-:Y:S02]  /*83d0*/  IMAD.MOV R12, RZ, RZ, -R12 ;  /* 0x000000ffff0c7224 */ /* 0x000fe400078e0a0c */
[----:B------:R-:W-:Y:S01]  /*83e0*/  @!P2 IMAD.IADD R56, R56, 0x1, -R0 ;  /* 0x000000013838a824 */ /* 0x000fe200078e0a00 */
[C---:B------:R-:W-:Y:S01]  /*83f0*/  ISETP.GT.U32.AND P2, PT, R0.reuse, R14, PT ;  /* 0x0000000e0000720c */ /* 0x040fe20003f44070 */
[----:B------:R-:W-:Y:S02]  /*8400*/  IMAD R12, R0, R12, R3 ;  /* 0x0000000c000c7224 */ /* 0x000fe400078e0203 */
[----:B------:R-:W-:-:S04]  /*8410*/  IMAD.HI.U32 R3, R2, R11, RZ ;  /* 0x0000000b02037227 */ /* 0x000fc800078e00ff */
[----:B------:R-:W-:Y:S01]  /*8420*/  IMAD.MOV R3, RZ, RZ, -R3 ;  /* 0x000000ffff037224 */ /* 0x000fe200078e0a03 */
[----:B------:R-:W-:Y:S01]  /*8430*/  ISETP.GE.AND P5, PT, R10, RZ, PT ;  /* 0x000000ff0a00720c */ /* 0x000fe20003fa6270 */
[----:B------:R-:W-:Y:S01]  /*8440*/  @!P0 IMAD.MOV R55, RZ, RZ, -R55 ;  /* 0x000000ffff378224 */ /* 0x000fe200078e0a37 */
[C---:B------:R-:W-:Y:S01]  /*8450*/  ISETP.GT.U32.AND P0, PT, R0.reuse, R59, PT ;  /* 0x0000003b0000720c */ /* 0x040fe20003f04070 */
[----:B------:R-:W-:Y:S01]  /*8460*/  IMAD R11, R0, R3, R11 ;  /* 0x00000003000b7224 */ /* 0x000fe200078e020b */
[----:B------:R-:W-:Y:S01]  /*8470*/  IABS R10, R17 ;  /* 0x00000011000a7213 */ /* 0x000fe20000000000 */
[----:B------:R-:W-:-:S03]  /*8480*/  @!P2 IMAD.IADD R14, R14, 0x1, -R0 ;  /* 0x000000010e0ea824 */ /* 0x000fc600078e0a00 */
[----:B------:R-:W-:Y:S01]  /*8490*/  ISETP.GT.U32.AND P2, PT, R0, R11, PT ;  /* 0x0000000b0000720c */ /* 0x000fe20003f44070 */
[----:B------:R-:W-:Y:S01]  /*84a0*/  IMAD.HI.U32 R3, R2, R10, RZ ;  /* 0x0000000a02037227 */ /* 0x000fe200078e00ff */
[----:B------:R-:W-:-:S03]  /*84b0*/  ISETP.GT.U32.AND P6, PT, R0, R60, PT ;  /* 0x0000003c0000720c */ /* 0x000fc60003fc4070 */
[----:B------:R-:W-:Y:S02]  /*84c0*/  IMAD.MOV R3, RZ, RZ, -R3 ;  /* 0x000000ffff037224 */ /* 0x000fe400078e0a03 */
[----:B------:R-:W-:Y:S01]  /*84d0*/  @!P0 IMAD.IADD R59, R59, 0x1, -R0 ;  /* 0x000000013b3b8824 */ /* 0x000fe200078e0a00 */
[----:B------:R-:W-:Y:S01]  /*84e0*/  ISETP.GE.AND P0, PT, R9, RZ, PT ;  /* 0x000000ff0900720c */ /* 0x000fe20003f06270 */
[----:B------:R-:W-:Y:S01]  /*84f0*/  IMAD R10, R0, R3, R10 ;  /* 0x00000003000a7224 */ /* 0x000fe200078e020a */
[----:B------:R-:W-:-:S03]  /*8500*/  IABS R9, R16 ;  /* 0x0000001000097213 */ /* 0x000fc60000000000 */
[----:B------:R-:W-:Y:S01]  /*8510*/  @!P2 IMAD.IADD R11, R11, 0x1, -R0 ;  /* 0x000000010b0ba824 */ /* 0x000fe200078e0a00 */
[----:B------:R-:W-:Y:S01]  /*8520*/  ISETP.GT.U32.AND P2, PT, R0, R10, PT ;  /* 0x0000000a0000720c */ /* 0x000fe20003f44070 */
[----:B------:R-:W-:-:S04]  /*8530*/  IMAD.HI.U32 R4, R2, R9, RZ ;  /* 0x0000000902047227 */ /* 0x000fc800078e00ff */
[----:B------:R-:W-:Y:S02]  /*8540*/  @!P6 IMAD.IADD R60, R60, 0x1, -R0 ;  /* 0x000000013c3ce824 */ /* 0x000fe400078e0a00 */
[----:B------:R-:W-:Y:S01]  /*8550*/  @!P4 IMAD.MOV R54, RZ, RZ, -R54 ;  /* 0x000000ffff36c224 */ /* 0x000fe200078e0a36 */
[C---:B------:R-:W-:Y:S01]  /*8560*/  ISETP.GT.U32.AND P4, PT, R0.reuse, R58, PT ;  /* 0x0000003a0000720c */ /* 0x040fe20003f84070 */
[----:B------:R-:W-:Y:S01]  /*8570*/  IMAD.MOV R3, RZ, RZ, -R4 ;  /* 0x000000ffff037224 */ /* 0x000fe200078e0a04 */
[----:B------:R-:W-:-:S03]  /*8580*/  ISETP.GT.U32.AND P6, PT, R0, R60, PT ;  /* 0x0000003c0000720c */ /* 0x000fc60003fc4070 */
[----:B------:R-:W-:Y:S02]  /*8590*/  IMAD R9, R0, R3, R9 ;  /* 0x0000000300097224 */ /* 0x000fe400078e0209 */
[----:B------:R-:W-:-:S03]  /*85a0*/  @!P2 IMAD.IADD R10, R10, 0x1, -R0 ;  /* 0x000000010a0aa824 */ /* 0x000fc600078e0a00 */
[----:B------:R-:W-:-:S03]  /*85b0*/  ISETP.GT.U32.AND P2, PT, R0, R9, PT ;  /* 0x000000090000720c */ /* 0x000fc60003f44070 */
[--C-:B------:R-:W-:Y:S01]  /*85c0*/  @!P4 IMAD.IADD R58, R58, 0x1, -R0.reuse ;  /* 0x000000013a3ac824 */ /* 0x100fe200078e0a00 */
[----:B------:R-:W-:Y:S01]  /*85d0*/  ISETP.GT.U32.AND P4, PT, R0, R12, PT ;  /* 0x0000000c0000720c */ /* 0x000fe20003f84070 */
[--C-:B------:R-:W-:Y:S01]  /*85e0*/  @!P6 IMAD.IADD R60, R60, 0x1, -R0.reuse ;  /* 0x000000013c3ce824 */ /* 0x100fe200078e0a00 */
[----:B------:R-:W-:Y:S02]  /*85f0*/  ISETP.GE.AND P6, PT, R8, RZ, PT ;  /* 0x000000ff0800720c */ /* 0x000fe40003fc6270 */
[----:B------:R-:W-:Y:S02]  /*8600*/  IABS R8, R15 ;  /* 0x0000000f00087213 */ /* 0x000fe40000000000 */
[----:B------:R-:W-:Y:S01]  /*8610*/  IABS R7, R61 ;  /* 0x0000003d00077213 */ /* 0x000fe20000000000 */
[----:B------:R-:W-:Y:S02]  /*8620*/  @!P3 IMAD.MOV R57, RZ, RZ, -R57 ;  /* 0x000000ffff39b224 */ /* 0x000fe400078e0a39 */
[----:B------:R-:W-:Y:S01]  /*8630*/  @!P2 IMAD.IADD R9, R9, 0x1, -R0 ;  /* 0x000000010909a824 */ /* 0x000fe200078e0a00 */
[----:B------:R-:W-:Y:S01]  /*8640*/  ISETP.GT.U32.AND P2, PT, R0, R14, PT ;  /* 0x0000000e0000720c */ /* 0x000fe20003f44070 */
[----:B------:R-:W-:Y:S01]  /*8650*/  IMAD.HI.U32 R27, R2, R8, RZ ;  /* 0x00000008021b7227 */ /* 0x000fe200078e00ff */
[----:B------:R-:W-:-:S03]  /*8660*/  ISETP.GT.U32.AND P3, PT, R0, R13, PT ;  /* 0x0000000d0000720c */ /* 0x000fc60003f64070 */
[----:B------:R-:W-:Y:S01]  /*8670*/  IMAD.HI.U32 R25, R2, R7, RZ ;  /* 0x0000000702197227 */ /* 0x000fe200078e00ff */
[----:B------:R-:W-:-:S03]  /*8680*/  IABS R6, R23 ;  /* 0x0000001700067213 */ /* 0x000fc60000000000 */
[----:B------:R-:W-:Y:S02]  /*8690*/  @!P4 IMAD.IADD R12, R12, 0x1, -R0 ;  /* 0x000000010c0cc824 */ /* 0x000fe400078e0a00 */
[----:B------:R-:W-:Y:S01]  /*86a0*/  IMAD.MOV R27, RZ, RZ, -R27 ;  /* 0x000000ffff1b7224 */ /* 0x000fe200078e0a1b */
[----:B------:R-:W-:Y:S01]  /*86b0*/  IABS R4, R22 ;  /* 0x0000001600047213 */ /* 0x000fe20000000000 */
[----:B------:R-:W-:Y:S02]  /*86c0*/  IMAD.MOV R25, RZ, RZ, -R25 ;  /* 0x000000ffff197224 */ /* 0x000fe400078e0a19 */
[C---:B------:R-:W-:Y:S02]  /*86d0*/  IMAD R8, R0.reuse, R27, R8 ;  /* 0x0000001b00087224 */ /* 0x040fe400078e0208 */
[----:B------:R-:W-:Y:S01]  /*86e0*/  @!P0 IMAD.MOV R58, RZ, RZ, -R58 ;  /* 0x000000ffff3a8224 */ /* 0x000fe200078e0a3a */
[----:B------:R-:W-:Y:S01]  /*86f0*/  ISETP.GT.U32.AND P0, PT, R0, R12, PT ;  /* 0x0000000c0000720c */ /* 0x000fe20003f04070 */
[----:B------:R-:W-:Y:S01]  /*8700*/  @!P5 IMAD.MOV R56, RZ, RZ, -R56 ;  /* 0x000000ffff38d224 */ /* 0x000fe200078e0a38 */
[----:B------:R-:W-:Y:S01]  /*8710*/  ISETP.GE.AND P4, PT, R18, RZ, PT ;  /* 0x000000ff1200720c */ /* 0x000fe20003f86270 */
[----:B------:R-:W-:Y:S01]  /*8720*/  IMAD.HI.U32 R26, R2, R6, RZ ;  /* 0x00000006021a7227 */ /* 0x000fe200078e00ff */
[C---:B------:R-:W-:Y:S01]  /*8730*/  ISETP.GT.U32.AND P5, PT, R0.reuse, R11, PT ;  /* 0x0000000b0000720c */ /* 0x040fe20003fa4070 */
[----:B------:R-:W4:Y:S02]  /*8740*/  LDL.LU R27, [R1+0x8134] ;  /* 0x00813400011b7983 */ /* 0x000f240000300800 */
[----:B------:R-:W-:-:S02]  /*8750*/  IMAD R7, R0, R25, R7 ;  /* 0x0000001900077224 */ /* 0x000fc400078e0207 */
[----:B------:R-:W-:Y:S01]  /*8760*/  @!P1 IMAD.MOV R60, RZ, RZ, -R60 ;  /* 0x000000ffff3c9224 */ /* 0x000fe200078e0a3c */
[----:B------:R-:W-:Y:S01]  /*8770*/  ISETP.GT.U32.AND P1, PT, R0, R9, PT ;  /* 0x000000090000720c */ /* 0x000fe20003f24070 */
[----:B------:R-:W-:-:S04]  /*8780*/  IMAD.HI.U32 R18, R2, R4, RZ ;  /* 0x0000000402127227 */ /* 0x000fc800078e00ff */
[----:B------:R-:W-:Y:S01]  /*8790*/  @!P2 IMAD.IADD R14, R14, 0x1, -R0 ;  /* 0x000000010e0ea824 */ /* 0x000fe200078e0a00 */
[C---:B------:R-:W-:Y:S01]  /*87a0*/  ISETP.GT.U32.AND P2, PT, R0.reuse, R8, PT ;  /* 0x000000080000720c */ /* 0x040fe20003f44070 */
[----:B------:R-:W-:Y:S01]  /*87b0*/  @!P6 IMAD.MOV R59, RZ, RZ, -R59 ;  /* 0x000000ffff3be224 */ /* 0x000fe200078e0a3b */
[C---:B------:R-:W-:Y:S01]  /*87c0*/  ISETP.GT.U32.AND P6, PT, R0.reuse, R10, PT ;  /* 0x0000000a0000720c */ /* 0x040fe20003fc4070 */
[----:B------:R-:W-:Y:S02]  /*87d0*/  IMAD.MOV R26, RZ, RZ, -R26 ;  /* 0x000000ffff1a7224 */ /* 0x000fe400078e0a1a */
[----:B------:R-:W-:Y:S01]  /*87e0*/  @!P3 IMAD.IADD R13, R13, 0x1, -R0 ;  /* 0x000000010d0db824 */ /* 0x000fe200078e0a00 */
[C---:B------:R-:W-:Y:S01]  /*87f0*/  ISETP.GT.U32.AND P3, PT, R0.reuse, R7, PT ;  /* 0x000000070000720c */ /* 0x040fe20003f64070 */
[----:B------:R-:W-:Y:S02]  /*8800*/  IMAD.MOV R18, RZ, RZ, -R18 ;  /* 0x000000ffff127224 */ /* 0x000fe400078e0a12 */
[----:B------:R-:W-:-:S02]  /*8810*/  IMAD R6, R0, R26, R6 ;  /* 0x0000001a00067224 */ /* 0x000fc400078e0206 */
[----:B------:R-:W-:Y:S01]  /*8820*/  IMAD R4, R0, R18, R4 ;  /* 0x0000001200047224 */ /* 0x000fe200078e0204 */
[----:B------:R-:W5:Y:S01]  /*8830*/  LDL.LU R26, [R1+0x8130] ;  /* 0x00813000011a7983 */ /* 0x000f620000300800 */
[--C-:B------:R-:W-:Y:S01]  /*8840*/  @!P0 IMAD.IADD R12, R12, 0x1, -R0.reuse ;  /* 0x000000010c0c8824 */ /* 0x100fe200078e0a00 */
[C---:B------:R-:W-:Y:S01]  /*8850*/  ISETP.GT.U32.AND P0, PT, R0.reuse, R6, PT ;  /* 0x000000060000720c */ /* 0x040fe20003f04070 */
[--C-:B------:R-:W-:Y:S01]  /*8860*/  @!P5 IMAD.IADD R11, R11, 0x1, -R0.reuse ;  /* 0x000000010b0bd824 */ /* 0x100fe200078e0a00 */
[----:B------:R-:W-:Y:S01]  /*8870*/  ISETP.GT.U32.AND P5, PT, R0, R4, PT ;  /* 0x000000040000720c */ /* 0x000fe20003fa4070 */
[--C-:B------:R-:W-:Y:S02]  /*8880*/  @!P1 IMAD.IADD R9, R9, 0x1, -R0.reuse ;  /* 0x0000000109099824 */ /* 0x100fe400078e0a00 */
[--C-:B------:R-:W-:Y:S01]  /*8890*/  @!P2 IMAD.IADD R8, R8, 0x1, -R0.reuse ;  /* 0x000000010808a824 */ /* 0x100fe200078e0a00 */
[----:B------:R-:W-:Y:S01]  /*88a0*/  ISETP.GE.AND P2, PT, R21, RZ, PT ;  /* 0x000000ff1500720c */ /* 0x000fe20003f46270 */
[--C-:B------:R-:W-:Y:S01]  /*88b0*/  @!P6 IMAD.IADD R10, R10, 0x1, -R0.reuse ;  /* 0x000000010a0ae824 */ /* 0x100fe200078e0a00 */
[----:B------:R-:W-:Y:S01]  /*88c0*/  ISETP.GE.AND P6, PT, R24, RZ, PT ;  /* 0x000000ff1800720c */ /* 0x000fe20003fc6270 */
[----:B------:R-:W-:Y:S01]  /*88d0*/  @!P3 IMAD.IADD R7, R7, 0x1, -R0 ;  /* 0x000000010707b824 */ /* 0x000fe200078e0a00 */
[----:B------:R-:W-:-:S03]  /*88e0*/  ISETP.GE.AND P3, PT, R19, RZ, PT ;  /* 0x000000ff1300720c */ /* 0x000fc60003f66270 */
[--C-:B------:R-:W-:Y:S02]  /*88f0*/  @!P0 IMAD.IADD R6, R6, 0x1, -R0.reuse ;  /* 0x0000000106068824 */ /* 0x100fe400078e0a00 */
[----:B------:R-:W-:Y:S02]  /*8900*/  @!P5 IMAD.IADD R4, R4, 0x1, -R0 ;  /* 0x000000010404d824 */ /* 0x000fe400078e0a00 */
[----:B------:R-:W-:Y:S01]  /*8910*/  @!P4 IMAD.MOV R14, RZ, RZ, -R14 ;  /* 0x000000ffff0ec224 */ /* 0x000fe200078e0a0e */
[C---:B------:R-:W-:Y:S01]  /*8920*/  ISETP.GT.U32.AND P4, PT, R0.reuse, R7, PT ;  /* 0x000000070000720c */ /* 0x040fe20003f84070 */
[----:B------:R-:W-:Y:S01]  /*8930*/  @!P2 IMAD.MOV R12, RZ, RZ, -R12 ;  /* 0x000000ffff0ca224 */ /* 0x000fe200078e0a0c */
[----:B------:R-:W-:Y:S01]  /*8940*/  ISETP.GT.U32.AND P2, PT, R0, R6, PT ;  /* 0x000000060000720c */ /* 0x000fe20003f44070 */
[----:B------:R-:W-:Y:S01]  /*8950*/  @!P6 IMAD.MOV R13, RZ, RZ, -R13 ;  /* 0x000000ffff0de224 */ /* 0x000fe200078e0a0d */
[----:B--2---:R-:W-:Y:S02]  /*8960*/  IABS R3, R5 ;  /* 0x0000000500037213 */ /* 0x004fe40000000000 */
[----:B---3--:R-:W-:-:S03]  /*8970*/  IABS R18, R20 ;  /* 0x0000001400127213 */ /* 0x008fc60000000000 */
[----:B------:R-:W-:Y:S01]  /*8980*/  IMAD.HI.U32 R25, R2, R3, RZ ;  /* 0x0000000302197227 */ /* 0x000fe200078e00ff */
[----:B------:R-:W0:Y:S01]  /*8990*/  S2R R21, SR_TID.X ;  /* 0x0000000000157919 */ /* 0x000e220000002100 */
[----:B------:R-:W1:Y:S02]  /*89a0*/  LDC R19, c[0x0][0x23c] ;  /* 0x00008f00ff137b82 */ /* 0x000e640000000800 */
[----:B------:R-:W-:-:S04]  /*89b0*/  IMAD.MOV R25, RZ, RZ, -R25 ;  /* 0x000000ffff197224 */ /* 0x000fc800078e0a19 */
[----:B------:R-:W-:Y:S02]  /*89c0*/  IMAD R3, R0, R25, R3 ;  /* 0x0000001900037224 */ /* 0x000fe400078e0203 */
[----:B------:R-:W-:Y:S01]  /*89d0*/  IMAD.HI.U32 R2, R2, R18, RZ ;  /* 0x0000001202027227 */ /* 0x000fe200078e00ff */
[C---:B------:R-:W-:Y:S01]  /*89e0*/  ISETP.GT.U32.AND P6, PT, R0.reuse, R4, PT ;  /* 0x000000040000720c */ /* 0x040fe20003fc4070 */
[----:B------:R-:W2:Y:S01]  /*89f0*/  LDL.LU R25, [R1+0x812c] ;  /* 0x00812c0001197983 */ /* 0x000ea20000300800 */
[C---:B------:R-:W-:Y:S01]  /*8a00*/  ISETP.GT.U32.AND P1, PT, R0.reuse, R3, PT ;  /* 0x000000030000720c */ /* 0x040fe20003f24070 */
[----:B------:R-:W-:Y:S02]  /*8a10*/  IMAD.MOV R2, RZ, RZ, -R2 ;  /* 0x000000ffff027224 */ /* 0x000fe400078e0a02 */
[----:B------:R-:W-:Y:S01]  /*8a20*/  @!P3 IMAD.MOV R11, RZ, RZ, -R11 ;  /* 0x000000ffff0bb224 */ /* 0x000fe200078e0a0b */
[----:B------:R-:W3:Y:S01]  /*8a30*/  LDL.LU R24, [R1+0x8128] ;  /* 0x0081280001187983 */ /* 0x000ee20000300800 */
[----:B------:R-:W-:Y:S01]  /*8a40*/  IMAD R2, R0, R2, R18 ;  /* 0x0000000200027224 */ /* 0x000fe200078e0212 */
[----:B------:R-:W-:-:S02]  /*8a50*/  ISETP.GE.AND P0, PT, R17, RZ, PT ;  /* 0x000000ff1100720c */ /* 0x000fc40003f06270 */
[----:B------:R-:W4:Y:S02]  /*8a60*/  LDL.LU R18, [R1+0x14] ;  /* 0x0000140001127983 */ /* 0x000f240000300800 */
[C---:B------:R-:W-:Y:S01]  /*8a70*/  ISETP.GT.U32.AND P5, PT, R0.reuse, R2, PT ;  /* 0x000000020000720c */ /* 0x040fe20003fa4070 */
[--C-:B------:R-:W-:Y:S01]  /*8a80*/  @!P4 IMAD.IADD R7, R7, 0x1, -R0.reuse ;  /* 0x000000010707c824 */ /* 0x100fe200078e0a00 */
[----:B------:R-:W5:Y:S01]  /*8a90*/  LDL.LU R17, [R1+0x10] ;  /* 0x0000100001117983 */ /* 0x000f620000300800 */
[----:B------:R-:W-:Y:S01]  /*8aa0*/  @!P1 IMAD.IADD R3, R3, 0x1, -R0 ;  /* 0x0000000103039824 */ /* 0x000fe200078e0a00 */
[----:B------:R-:W-:-:S04]  /*8ab0*/  ISETP.GT.U32.AND P1, PT, R0, R8, PT ;  /* 0x000000080000720c */ /* 0x000fc80003f24070 */
[----:B------:R-:W-:Y:S01]  /*8ac0*/  ISETP.GT.U32.AND P3, PT, R0, R3, PT ;  /* 0x000000030000720c */ /* 0x000fe20003f64070 */
[----:B------:R-:W-:Y:S01]  /*8ad0*/  @!P2 IMAD.IADD R6, R6, 0x1, -R0 ;  /* 0x000000010606a824 */ /* 0x000fe200078e0a00 */
[----:B------:R-:W-:-:S03]  /*8ae0*/  ISETP.GE.AND P4, PT, R61, RZ, PT ;  /* 0x000000ff3d00720c */ /* 0x000fc60003f86270 */
[--C-:B------:R-:W-:Y:S01]  /*8af0*/  @!P5 IMAD.IADD R2, R2, 0x1, -R0.reuse ;  /* 0x000000010202d824 */ /* 0x100fe200078e0a00 */
[----:B------:R-:W-:Y:S02]  /*8b00*/  ISETP.GE.AND P5, PT, R16, RZ, PT ;  /* 0x000000ff1000720c */ /* 0x000fe40003fa6270 */
[----:B------:R-:W2:Y:S01]  /*8b10*/  LDL.LU R16, [R1+0x8] ;  /* 0x0000080001107983 */ /* 0x000ea20000300800 */
[--C-:B------:R-:W-:Y:S01]  /*8b20*/  @!P1 IMAD.IADD R8, R8, 0x1, -R0.reuse ;  /* 0x0000000108089824 */ /* 0x100fe200078e0a00 */
[----:B------:R-:W-:Y:S01]  /*8b30*/  ISETP.GE.AND P1, PT, R15, RZ, PT ;  /* 0x000000ff0f00720c */ /* 0x000fe20003f26270 */
[--C-:B------:R-:W-:Y:S01]  /*8b40*/  @!P6 IMAD.IADD R4, R4, 0x1, -R0.reuse ;  /* 0x000000010404e824 */ /* 0x100fe200078e0a00 */
[----:B------:R-:W3:Y:S01]  /*8b50*/  LDL.LU R15, [R1+0x4] ;  /* 0x00000400010f7983 */ /* 0x000ee20000300800 */
[----:B------:R-:W-:Y:S01]  /*8b60*/  ISETP.GE.AND P2, PT, R23, RZ, PT ;  /* 0x000000ff1700720c */ /* 0x000fe20003f46270 */
[----:B------:R-:W-:Y:S01]  /*8b70*/  @!P3 IMAD.IADD R3, R3, 0x1, -R0 ;  /* 0x000000010303b824 */ /* 0x000fe200078e0a00 */
[----:B------:R-:W-:Y:S01]  /*8b80*/  ISETP.GE.AND P6, PT, R22, RZ, PT ;  /* 0x000000ff1600720c */ /* 0x000fe20003fc6270 */
[----:B------:R-:W3:Y:S01]  /*8b90*/  LDL.LU R61, [R1] ;  /* 0x00000000013d7983 */ /* 0x000ee20000300800 */
[----:B------:R-:W-:-:S03]  /*8ba0*/  ISETP.GE.AND P3, PT, R5, RZ, PT ;  /* 0x000000ff0500720c */ /* 0x000fc60003f66270 */
[----:B------:R-:W3:Y:S04]  /*8bb0*/  LDL.LU R23, [R1+0x8124] ;  /* 0x0081240001177983 */ /* 0x000ee80000300800 */
[----:B------:R-:W3:Y:S04]  /*8bc0*/  LDL.LU R22, [R1+0x8120] ;  /* 0x0081200001167983 */ /* 0x000ee80000300800 */
[----:B------:R-:W4:Y:S01]  /*8bd0*/  LDL.LU R5, [R1+0x811c] ;  /* 0x00811c0001057983 */ /* 0x000f220000300800 */
[----:B------:R-:W-:Y:S01]  /*8be0*/  @!P0 IMAD.MOV R10, RZ, RZ, -R10 ;  /* 0x000000ffff0a8224 */ /* 0x000fe200078e0a0a */
[----:B------:R-:W-:-:S02]  /*8bf0*/  ISETP.GT.U32.AND P0, PT, R0, R2, PT ;  /* 0x000000020000720c */ /* 0x000fc40003f04070 */
[----:B0-----:R-:W-:-:S05]  /*8c00*/  LOP3.LUT R21, R21, 0x1f, RZ, 0xc0, !PT ;  /* 0x0000001f15157812 */ /* 0x001fca00078ec0ff */
[----:B-1----:R-:W-:-:S06]  /*8c10*/  IMAD R21, R21, R19, RZ ;  /* 0x0000001315157224 */ /* 0x002fcc00078e02ff */
[----:B------:R-:W-:Y:S02]  /*8c20*/  @!P0 IMAD.IADD R2, R2, 0x1, -R0 ;  /* 0x0000000102028824 */ /* 0x000fe400078e0a00 */
[C---:B------:R-:W-:Y:S02]  /*8c30*/  IMAD R0, R19.reuse, 0x20, R21 ;  /* 0x0000002013007824 */ /* 0x040fe400078e0215 */
[----:B------:R-:W-:Y:S01]  /*8c40*/  @!P5 IMAD.MOV R9, RZ, RZ, -R9 ;  /* 0x000000ffff09d224 */ /* 0x000fe200078e0a09 */
[----:B------:R-:W3:Y:S01]  /*8c50*/  LDL.LU R21, [R1+0x8118] ;  /* 0x0081180001157983 */ /* 0x000ee20000300800 */
[----:B------:R-:W-:Y:S01]  /*8c60*/  IMAD R19, R19, 0x20, R0 ;  /* 0x0000002013137824 */ /* 0x000fe200078e0200 */
[----:B------:R-:W-:Y:S02]  /*8c70*/  ISETP.GE.AND P5, PT, R20, RZ, PT ;  /* 0x000000ff1400720c */ /* 0x000fe40003fa6270 */
[----:B------:R-:W3:Y:S04]  /*8c80*/  LDL.LU R20, [R1+0x8114] ;  /* 0x0081140001147983 */ /* 0x000ee80000300800 */
[----:B------:R-:W3:Y:S01]  /*8c90*/  LDL.LU R19, [R1+0x8110] ;  /* 0x0081100001137983 */ /* 0x000ee20000300800 */
[----:B----4-:R-:W-:-:S02]  /*8ca0*/  ISETP.NE.AND P0, PT, R5, RZ, PT ;  /* 0x000000ff0500720c */ /* 0x010fc40003f05270 */
[----:B------:R-:W-:-:S04]  /*8cb0*/  LOP3.LUT R5, RZ, R5, RZ, 0x33, !PT ;  /* 0x00000005ff057212 */ /* 0x000fc800078e33ff */
[C---:B------:R-:W-:Y:S02]  /*8cc0*/  SEL R18, R5.reuse, R18, !P0 ;  /* 0x0000001205127207 */ /* 0x040fe40004000000 */
[C---:B-----5:R-:W-:Y:S02]  /*8cd0*/  SEL R17, R5.reuse, R17, !P0 ;  /* 0x0000001105117207 */ /* 0x060fe40004000000 */
[C---:B--2---:R-:W-:Y:S01]  /*8ce0*/  SEL R16, R5.reuse, R16, !P0 ;  /* 0x0000001005107207 */ /* 0x044fe20004000000 */
[----:B------:R0:W-:Y:S01]  /*8cf0*/  STL [R1+0x74], R18 ;  /* 0x0000741201007387 */ /* 0x0001e20000100800 */
[C---:B---3--:R-:W-:Y:S02]  /*8d00*/  SEL R15, R5.reuse, R15, !P0 ;  /* 0x0000000f050f7207 */ /* 0x048fe40004000000 */
[----:B------:R-:W-:Y:S01]  /*8d10*/  SEL R61, R5, R61, !P0 ;  /* 0x0000003d053d7207 */ /* 0x000fe20004000000 */
[----:B0-----:R-:W2:Y:S04]  /*8d20*/  LDL.LU R18, [R1+0x810c] ;  /* 0x00810c0001127983 */ /* 0x001ea80000300800 */
[----:B------:R0:W-:Y:S04]  /*8d30*/  STL [R1+0x70], R17 ;  /* 0x0000701101007387 */ /* 0x0001e80000100800 */
[----:B0-----:R-:W3:Y:S04]  /*8d40*/  LDL.LU R17, [R1+0x8108] ;  /* 0x0081080001117983 */ /* 0x001ee80000300800 */
[----:B------:R0:W-:Y:S04]  /*8d50*/  STL [R1+0x6c], R16 ;  /* 0x00006c1001007387 */ /* 0x0001e80000100800 */
[----:B0-----:R-:W4:Y:S04]  /*8d60*/  LDL.LU R16, [R1+0x8104] ;  /* 0x0081040001107983 */ /* 0x001f280000300800 */
[----:B------:R0:W-:Y:S04]  /*8d70*/  STL [R1+0x68], R15 ;  /* 0x0000680f01007387 */ /* 0x0001e80000100800 */
[----:B0-----:R-:W5:Y:S04]  /*8d80*/  LDL.LU R15, [R1+0x8100] ;  /* 0x00810000010f7983 */ /* 0x001f680000300800 */
[----:B------:R0:W-:Y:S04]  /*8d90*/  STL [R1+0x64], R61 ;  /* 0x0000643d01007387 */ /* 0x0001e80000100800 */
[----:B0-----:R-:W2:Y:S01]  /*8da0*/  LDL.LU R61, [R1+0x80fc] ;  /* 0x0080fc00013d7983 */ /* 0x001ea20000300800 */
[----:B------:R-:W-:-:S02]  /*8db0*/  @!P1 IMAD.MOV R8, RZ, RZ, -R8 ;  /* 0x000000ffff089224 */ /* 0x000fc400078e0a08 */
[----:B------:R-:W-:Y:S02]  /*8dc0*/  @!P4 IMAD.MOV R7, RZ, RZ, -R7 ;  /* 0x000000ffff07c224 */ /* 0x000fe400078e0a07 */
[----:B------:R-:W-:Y:S02]  /*8dd0*/  @!P2 IMAD.MOV R6, RZ, RZ, -R6 ;  /* 0x000000ffff06a224 */ /* 0x000fe400078e0a06 */
[----:B------:R-:W-:Y:S02]  /*8de0*/  @!P6 IMAD.MOV R4, RZ, RZ, -R4 ;  /* 0x000000ffff04e224 */ /* 0x000fe400078e0a04 */
[----:B------:R-:W-:Y:S02]  /*8df0*/  @!P3 IMAD.MOV R3, RZ, RZ, -R3 ;  /* 0x000000ffff03b224 */ /* 0x000fe400078e0a03 */
[----:B------:R-:W-:Y:S01]  /*8e00*/  @!P5 IMAD.MOV R2, RZ, RZ, -R2 ;  /* 0x000000ffff02d224 */ /* 0x000fe200078e0a02 */
[C---:B------:R-:W-:Y:S02]  /*8e10*/  SEL R46, R5.reuse, R46, !P0 ;  /* 0x0000002e052e7207 */ /* 0x040fe40004000000 */
[----:B------:R-:W-:-:S02]  /*8e20*/  SEL R52, R5, R52, !P0 ;  /* 0x0000003405347207 */ /* 0x000fc40004000000 */
[C---:B------:R-:W-:Y:S02]  /*8e30*/  SEL R53, R5.reuse, R53, !P0 ;  /* 0x0000003505357207 */ /* 0x040fe40004000000 */
[C---:B------:R-:W-:Y:S02]  /*8e40*/  SEL R54, R5.reuse, R54, !P0 ;  /* 0x0000003605367207 */ /* 0x040fe40004000000 */
[C---:B------:R-:W-:Y:S02]  /*8e50*/  SEL R55, R5.reuse, R55, !P0 ;  /* 0x0000003705377207 */ /* 0x040fe40004000000 */
[C---:B------:R-:W-:Y:S02]  /*8e60*/  SEL R56, R5.reuse, R56, !P0 ;  /* 0x0000003805387207 */ /* 0x040fe40004000000 */
[C---:B------:R-:W-:Y:S02]  /*8e70*/  SEL R57, R5.reuse, R57, !P0 ;  /* 0x0000003905397207 */ /* 0x040fe40004000000 */
[----:B------:R-:W-:-:S02]  /*8e80*/  SEL R58, R5, R58, !P0 ;  /* 0x0000003a053a7207 */ /* 0x000fc40004000000 */
[C---:B------:R-:W-:Y:S02]  /*8e90*/  SEL R59, R5.reuse, R59, !P0 ;  /* 0x0000003b053b7207 */ /* 0x040fe40004000000 */
[C---:B------:R-:W-:Y:S02]  /*8ea0*/  SEL R60, R5.reuse, R60, !P0 ;  /* 0x0000003c053c7207 */ /* 0x040fe40004000000 */
[C---:B------:R-:W-:Y:S02]  /*8eb0*/  SEL R14, R5.reuse, R14, !P0 ;  /* 0x0000000e050e7207 */ /* 0x040fe40004000000 */
[C---:B-----5:R-:W-:Y:S02]  /*8ec0*/  SEL R15, R5.reuse, R15, !P0 ;  /* 0x0000000f050f7207 */ /* 0x060fe40004000000 */
[----:B--2---:R-:W-:-:S05]  /*8ed0*/  SEL R61, R5, R61, !P0 ;  /* 0x0000003d053d7207 */ /* 0x004fca0004000000 */
[----:B------:R4:W-:Y:S04]  /*8ee0*/  STL [R1+0x60], R61 ;  /* 0x0000603d01007387 */ /* 0x0009e80000100800 */
[----:B------:R0:W-:Y:S01]  /*8ef0*/  STL [R1+0x5c], R15 ;  /* 0x00005c0f01007387 */ /* 0x0001e20000100800 */
[C---:B----4-:R-:W-:Y:S02]  /*8f00*/  SEL R61, R5.reuse, R16, !P0 ;  /* 0x00000010053d7207 */ /* 0x050fe40004000000 */
[C---:B---3--:R-:W-:Y:S02]  /*8f10*/  SEL R16, R5.reuse, R17, !P0 ;  /* 0x0000001105107207 */ /* 0x048fe40004000000 */
[C---:B0-----:R-:W-:Y:S02]  /*8f20*/  SEL R15, R5.reuse, R18, !P0 ;  /* 0x00000012050f7207 */ /* 0x041fe40004000000 */
[C---:B------:R-:W-:Y:S01]  /*8f30*/  SEL R17, R5.reuse, R19, !P0 ;  /* 0x0000001305117207 */ /* 0x040fe20004000000 */
[----:B------:R-:W-:Y:S04]  /*8f40*/  STL [R1+0x58], R61 ;  /* 0x0000583d01007387 */ /* 0x000fe80000100800 */
[----:B------:R0:W-:Y:S04]  /*8f50*/  STL [R1+0x54], R16 ;  /* 0x0000541001007387 */ /* 0x0001e80000100800 */
[----:B------:R1:W-:Y:S04]  /*8f60*/  STL [R1+0x50], R15 ;  /* 0x0000500f01007387 */ /* 0x0003e80000100800 */
[----:B------:R2:W-:Y:S01]  /*8f70*/  STL [R1+0x4c], R17 ;  /* 0x00004c1101007387 */ /* 0x0005e20000100800 */
[----:B0-----:R-:W-:-:S02]  /*8f80*/  SEL R16, R5, R20, !P0 ;  /* 0x0000001405107207 */ /* 0x001fc40004000000 */
[----:B-1----:R-:W-:-:S03]  /*8f90*/  SEL R15, R5, R21, !P0 ;  /* 0x00000015050f7207 */ /* 0x002fc60004000000 */
[----:B------:R0:W-:Y:S01]  /*8fa0*/  STL [R1+0x48], R16 ;  /* 0x0000481001007387 */ /* 0x0001e20000100800 */
[----:B--2---:R-:W-:-:S03]  /*8fb0*/  SEL R17, R5, R22, !P0 ;  /* 0x0000001605117207 */ /* 0x004fc60004000000 */
[----:B------:R1:W-:Y:S04]  /*8fc0*/  STL [R1+0x44], R15 ;  /* 0x0000440f01007387 */ /* 0x0003e80000100800 */
[----:B------:R2:W-:Y:S01]  /*8fd0*/  STL [R1+0x40], R17 ;  /* 0x0000401101007387 */ /* 0x0005e20000100800 */
[C---:B0-----:R-:W-:Y:S02]  /*8fe0*/  SEL R16, R5.reuse, R23, !P0 ;  /* 0x0000001705107207 */ /* 0x041fe40004000000 */
        /* <DEDUP_REMOVED lines=15> */
[----:B------:R-:W-:Y:S04]  /*90e0*/  STL [R1+0x20], R15 ;  /* 0x0000200f01007387 */ /* 0x000fe80000100800 */
[----:B------:R1:W-:Y:S01]  /*90f0*/  STL [R1+0x1c], R17 ;  /* 0x00001c1101007387 */ /* 0x0003e20000100800 */
[C---:B0-----:R-:W-:Y:S02]  /*9100*/  SEL R16, R5.reuse, R32, !P0 ;  /* 0x0000002005107207 */ /* 0x041fe40004000000 */
[C---:B-1----:R-:W-:Y:S02]  /*9110*/  SEL R17, R5.reuse, R34, !P0 ;  /* 0x0000002205117207 */ /* 0x042fe40004000000 */
[----:B------:R-:W0:Y:S01]  /*9120*/  S2R R34, SR_TID.X ;  /* 0x0000000000227919 */ /* 0x000e220000002100 */
[----:B------:R1:W-:Y:S02]  /*9130*/  STL [R1+0x18], R16 ;  /* 0x0000181001007387 */ /* 0x0003e40000100800 */
[----:B-1----:R-:W-:-:S02]  /*9140*/  SEL R16, R5, R35, !P0 ;  /* 0x0000002305107207 */ /* 0x002fc40004000000 */
[----:B------:R-:W1:Y:S01]  /*9150*/  LDC R35, c[0x0][0x23c] ;  /* 0x00008f00ff237b82 */ /* 0x000e620000000800 */
[----:B------:R-:W-:-:S05]  /*9160*/  SEL R15, R5, R33, !P0 ;  /* 0x00000021050f7207 */ /* 0x000fca0004000000 */
[----:B------:R2:W-:Y:S01]  /*9170*/  STL [R1+0x14], R15 ;  /* 0x0000140f01007387 */ /* 0x0005e20000100800 */
[----:B------:R-:W-:-:S03]  /*9180*/  SEL R20, R5, R37, !P0 ;  /* 0x0000002505147207 */ /* 0x000fc60004000000 */
[----:B------:R-:W-:Y:S01]  /*9190*/  STL [R1+0x10], R17 ;  /* 0x0000101101007387 */ /* 0x000fe20000100800 */
[----:B--2---:R-:W-:-:S03]  /*91a0*/  SEL R15, R5, R36, !P0 ;  /* 0x00000024050f7207 */ /* 0x004fc60004000000 */
[----:B------:R-:W-:Y:S01]  /*91b0*/  STL [R1+0x8], R16 ;  /* 0x0000081001007387 */ /* 0x000fe20000100800 */
[----:B0-----:R-:W-:-:S03]  /*91c0*/  LOP3.LUT R34, R34, 0x1f, RZ, 0xc0, !PT ;  /* 0x0000001f22227812 */ /* 0x001fc600078ec0ff */
[----:B------:R0:W-:Y:S01]  /*91d0*/  STL [R1+0x4], R15 ;  /* 0x0000040f01007387 */ /* 0x0001e20000100800 */
[C---:B------:R-:W-:Y:S02]  /*91e0*/  SEL R32, R5.reuse, R41, !P0 ;  /* 0x0000002905207207 */ /* 0x040fe40004000000 */
[----:B------:R-:W-:Y:S01]  /*91f0*/  SEL R37, R5, R42, !P0 ;  /* 0x0000002a05257207 */ /* 0x000fe20004000000 */
[----:B-1----:R-:W-:Y:S02]  /*9200*/  IMAD R41, R35, 0x20, R0 ;  /* 0x0000002023297824 */ /* 0x002fe400078e0200 */
[----:B------:R-:W-:Y:S01]  /*9210*/  IMAD R42, R34, R35, RZ ;  /* 0x00000023222a7224 */ /* 0x000fe200078e02ff */
[C---:B0-----:R-:W-:Y:S02]  /*9220*/  SEL R15, R5.reuse, R43, !P0 ;  /* 0x0000002b050f7207 */ /* 0x041fe40004000000 */
[C---:B------:R-:W-:Y:S02]  /*9230*/  SEL R25, R5.reuse, R39, !P0 ;  /* 0x0000002705197207 */ /* 0x040fe40004000000 */
[C---:B------:R-:W-:Y:S01]  /*9240*/  SEL R28, R5.reuse, R40, !P0 ;  /* 0x00000028051c7207 */ /* 0x040fe20004000000 */
[----:B------:R0:W-:Y:S01]  /*9250*/  STL [R1], R15 ;  /* 0x0000000f01007387 */ /* 0x0001e20000100800 */
[----:B------:R-:W-:Y:S01]  /*9260*/  SEL R19, R5, R44, !P0 ;  /* 0x0000002c05137207 */ /* 0x000fe20004000000 */
[----:B------:R-:W-:Y:S01]  /*9270*/  IMAD R40, R35, 0x20, R41 ;  /* 0x0000002023287824 */ /* 0x000fe200078e0229 */
[----:B------:R-:W-:-:S02]  /*9280*/  SEL R61, R5, R45, !P0 ;  /* 0x0000002d053d7207 */ /* 0x000fc40004000000 */
[C---:B------:R-:W-:Y:S02]  /*9290*/  SEL R23, R5.reuse, R38, !P0 ;  /* 0x0000002605177207 */ /* 0x040fe40004000000 */
[C---:B------:R-:W-:Y:S02]  /*92a0*/  SEL R18, R5.reuse, R48, !P0 ;  /* 0x0000003005127207 */ /* 0x040fe40004000000 */
[C---:B------:R-:W-:Y:S02]  /*92b0*/  SEL R26, R5.reuse, R49, !P0 ;  /* 0x00000031051a7207 */ /* 0x040fe40004000000 */
[C---:B0-----:R-:W-:Y:S02]  /*92c0*/  SEL R15, R5.reuse, R47, !P0 ;  /* 0x0000002f050f7207 */ /* 0x041fe40004000000 */
[C---:B------:R-:W-:Y:S02]  /*92d0*/  SEL R31, R5.reuse, R50, !P0 ;  /* 0x00000032051f7207 */ /* 0x040fe40004000000 */
[----:B------:R-:W-:-:S02]  /*92e0*/  SEL R44, R5, R51, !P0 ;  /* 0x00000033052c7207 */ /* 0x000fc40004000000 */
[C---:B------:R-:W-:Y:S02]  /*92f0*/  SEL R16, R5.reuse, R13, !P0 ;  /* 0x0000000d05107207 */ /* 0x040fe40004000000 */
[C---:B------:R-:W-:Y:S02]  /*9300*/  SEL R17, R5.reuse, R12, !P0 ;  /* 0x0000000c05117207 */ /* 0x040fe40004000000 */
[C---:B------:R-:W-:Y:S02]  /*9310*/  SEL R21, R5.reuse, R11, !P0 ;  /* 0x0000000b05157207 */ /* 0x040fe40004000000 */
[C---:B------:R-:W-:Y:S01]  /*9320*/  SEL R22, R5.reuse, R10, !P0 ;  /* 0x0000000a05167207 */ /* 0x040fe20004000000 */
[----:B------:R-:W2:Y:S01]  /*9330*/  LDL.LU R11, [R1+0x70] ;  /* 0x00007000010b7983 */ /* 0x000ea20000300800 */
[C---:B------:R-:W-:Y:S02]  /*9340*/  SEL R24, R5.reuse, R9, !P0 ;  /* 0x0000000905187207 */ /* 0x040fe40004000000 */
[C---:B------:R-:W-:Y:S01]  /*9350*/  SEL R39, R5.reuse, R8, !P0 ;  /* 0x0000000805277207 */ /* 0x040fe20004000000 */
[----:B------:R-:W3:Y:S01]  /*9360*/  LDL.LU R12, [R1+0x68] ;  /* 0x00006800010c7983 */ /* 0x000ee20000300800 */
[----:B------:R-:W-:-:S02]  /*9370*/  SEL R27, R5, R7, !P0 ;  /* 0x00000007051b7207 */ /* 0x000fc40004000000 */
[C---:B------:R-:W-:Y:S01]  /*9380*/  SEL R29, R5.reuse, R6, !P0 ;  /* 0x00000006051d7207 */ /* 0x040fe20004000000 */
[----:B------:R-:W4:Y:S01]  /*9390*/  LDL.LU R51, [R1+0x64] ;  /* 0x0000640001337983 */ /* 0x000f220000300800 */
[C---:B------:R-:W-:Y:S02]  /*93a0*/  SEL R30, R5.reuse, R4, !P0 ;  /* 0x00000004051e7207 */ /* 0x040fe40004000000 */
[C---:B------:R-:W-:Y:S02]  /*93b0*/  SEL R33, R5.reuse, R3, !P0 ;  /* 0x0000000305217207 */ /* 0x040fe40004000000 */
[----:B------:R-:W-:Y:S02]  /*93c0*/  SEL R45, R5, R2, !P0 ;  /* 0x00000002052d7207 */ /* 0x000fe40004000000 */
[----:B------:R-:W-:Y:S02]  /*93d0*/  IADD3 R38, P0, R42, UR6, RZ ;  /* 0x000000062a267c10 */ /* 0x000fe4000ff1e0ff */
[----:B------:R-:W-:-:S02]  /*93e0*/  IADD3 R36, P1, R0, UR6, RZ ;  /* 0x0000000600247c10 */ /* 0x000fc4000ff3e0ff */
[C---:B------:R-:W-:Y:S01]  /*93f0*/  IADD3 R35, P2, R41.reuse, UR6, RZ ;  /* 0x0000000629237c10 */ /* 0x040fe2000ff5e0ff */
[----:B------:R-:W-:Y:S01]  /*9400*/  STL [R1+0x80d4], R38 ;  /* 0x0080d42601007387 */ /* 0x000fe20000100800 */
[----:B------:R-:W-:Y:S01]  /*9410*/  IADD3 R34, P3, R40, UR6, RZ ;  /* 0x0000000628227c10 */ /* 0x000fe2000ff7e0ff */
[----:B------:R-:W-:Y:S01]  /*9420*/  IMAD R20, R20, UR5, RZ ;  /* 0x0000000514147c24 */ /* 0x000fe2000f8e02ff */
[----:B------:R-:W-:Y:S01]  /*9430*/  LEA.HI.X.SX32 R43, R42, UR7, 0x1, P0 ;  /* 0x000000072a2b7c11 */ /* 0x000fe200080f0eff */
[----:B------:R-:W-:Y:S01]  /*9440*/  STL [R1+0x80d8], R36 ;  /* 0x0080d82401007387 */ /* 0x000fe20000100800 */
[----:B------:R-:W-:Y:S01]  /*9450*/  LEA.HI.X.SX32 R41, R41, UR7, 0x1, P2 ;  /* 0x0000000729297c11 */ /* 0x000fe200090f0eff */
[----:B------:R-:W-:Y:S01]  /*9460*/  IMAD R23, R23, UR5, RZ ;  /* 0x0000000517177c24 */ /* 0x000fe2000f8e02ff */
[----:B------:R-:W-:Y:S01]  /*9470*/  UIMAD UR49, UR49, 0x76, URZ ;  /* 0x00000076313178a4 */ /* 0x000fe2000f8e023f */
[----:B------:R0:W-:Y:S01]  /*9480*/  STL [R1+0x80dc], R35 ;  /* 0x0080dc2301007387 */ /* 0x0001e20000100800 */
[----:B------:R-:W-:Y:S01]  /*9490*/  IMAD R25, R25, UR5, RZ ;  /* 0x0000000519197c24 */ /* 0x000fe2000f8e02ff */
[----:B------:R-:W-:Y:S01]  /*94a0*/  UIMAD UR50, UR50, 0x75, URZ ;  /* 0x00000075323278a4 */ /* 0x000fe2000f8e023f */
[----:B------:R-:W-:Y:S01]  /*94b0*/  IMAD R28, R28, UR5, RZ ;  /* 0x000000051c1c7c24 */ /* 0x000fe2000f8e02ff */
[----:B------:R-:W-:Y:S01]  /*94c0*/  UIMAD UR51, UR51, 0x74, URZ ;  /* 0x00000074333378a4 */ /* 0x000fe2000f8e023f */
[----:B------:R-:W-:Y:S01]  /*94d0*/  IMAD R32, R32, UR5, RZ ;  /* 0x0000000520207c24 */ /* 0x000fe2000f8e02ff */
[----:B------:R-:W-:Y:S01]  /*94e0*/  UIMAD UR52, UR52, 0x73, URZ ;  /* 0x00000073343478a4 */ /* 0x000fe2000f8e023f */
[----:B------:R-:W-:Y:S01]  /*94f0*/  IMAD R37, R37, UR5, RZ ;  /* 0x0000000525257c24 */ /* 0x000fe2000f8e02ff */
[----:B------:R-:W-:Y:S01]  /*9500*/  UIMAD UR22, UR22, 0x72, URZ ;  /* 0x00000072161678a4 */ /* 0x000fe2000f8e023f */
[----:B0-----:R-:W5:Y:S01]  /*9510*/  LDL.LU R35, [R1+0x6c] ;  /* 0x00006c0001237983 */ /* 0x001f620000300800 */
[----:B------:R-:W-:Y:S01]  /*9520*/  IMAD R19, R19, UR5, RZ ;  /* 0x0000000513137c24 */ /* 0x000fe2000f8e02ff */
[----:B------:R-:W-:-:S02]  /*9530*/  UIMAD UR53, UR53, 0x71, URZ ;  /* 0x00000071353578a4 */ /* 0x000fc4000f8e023f */
        /* <DEDUP_REMOVED lines=9> */
[----:B0-----:R-:W4:Y:S01]  /*95d0*/  LDL.LU R34, [R1+0x74] ;  /* 0x0000740001227983 */ /* 0x001f220000300800 */
[----:B------:R-:W-:Y:S01]  /*95e0*/  IMAD R44, R44, UR5, RZ ;  /* 0x000000052c2c7c24 */ /* 0x000fe2000f8e02ff */
[----:B------:R-:W-:-:S02]  /*95f0*/  UIMAD UR58, UR58, 0x6c, URZ ;  /* 0x0000006c3a3a78a4 */ /* 0x000fc4000f8e023f */
[----:B------:R-:W5:Y:S01]  /*9600*/  LDL.LU R50, [R1+0x60] ;  /* 0x0000600001327983 */ /* 0x000f620000300800 */
[----:B------:R-:W-:Y:S01]  /*9610*/  IMAD R27, R27, UR5, RZ ;  /* 0x000000051b1b7c24 */ /* 0x000fe2000f8e02ff */
[----:B------:R-:W-:Y:S02]  /*9620*/  UIMAD UR59, UR59, 0x6b, URZ ;  /* 0x0000006b3b3b78a4 */ /* 0x000fe4000f8e023f */
[----:B------:R-:W5:Y:S01]  /*9630*/  LDL.LU R49, [R1+0x5c] ;  /* 0x00005c0001317983 */ /* 0x000f620000300800 */
[----:B------:R-:W-:Y:S01]  /*9640*/  IMAD R29, R29, UR5, RZ ;  /* 0x000000051d1d7c24 */ /* 0x000fe2000f8e02ff */
[----:B------:R-:W-:Y:S02]  /*9650*/  UIMAD UR60, UR60, 0x6a, URZ ;  /* 0x0000006a3c3c78a4 */ /* 0x000fe4000f8e023f */
[----:B------:R-:W5:Y:S01]  /*9660*/  LDL.LU R48, [R1+0x58] ;  /* 0x0000580001307983 */ /* 0x000f620000300800 */
[----:B------:R-:W-:Y:S01]  /*9670*/  IMAD R30, R30, UR5, RZ ;  /* 0x000000051e1e7c24 */ /* 0x000fe2000f8e02ff */
[----:B------:R-:W-:-:S02]  /*9680*/  UIMAD UR61, UR61, 0x69, URZ ;  /* 0x000000693d3d78a4 */ /* 0x000fc4000f8e023f */
[----:B------:R-:W5:Y:S01]  /*9690*/  LDL.LU R47, [R1+0x54] ;  /* 0x00005400012f7983 */ /* 0x000f620000300800 */
[----:B------:R-:W-:Y:S01]  /*96a0*/  LEA.HI.X.SX32 R42, R0, UR7, 0x1, P1 ;  /* 0x00000007002a7c11 */ /* 0x000fe200088f0eff */
[----:B------:R-:W-:Y:S01]  /*96b0*/  IMAD R33, R33, UR5, RZ ;  /* 0x0000000521217c24 */ /* 0x000fe2000f8e02ff */
[----:B------:R-:W-:Y:S01]  /*96c0*/  ULDC UR6, c[0x0][0x238] ;  /* 0x00008e0000067ab9 */ /* 0x000fe20000000800 */
[----:B------:R-:W-:Y:S04]  /*96d0*/  STL [R1+0x80d0], R43 ;  /* 0x0080d02b01007387 */ /* 0x000fe80000100800 */
[----:B------:R-:W-:Y:S04]  /*96e0*/  STL [R1+0x80e4], R42 ;  /* 0x0080e42a01007387 */ /* 0x000fe80000100800 */
[----:B------:R-:W5:Y:S04]  /*96f0*/  LDL.LU R36, [R1+0x50] ;  /* 0x0000500001247983 */ /* 0x000f680000300800 */
        /* <DEDUP_REMOVED lines=8> */
[----:B------:R-:W5:Y:S01]  /*9780*/  LDL.LU R13, [R1+0x2c] ;  /* 0x00002c00010d7983 */ /* 0x000f620000300800 */
[----:B------:R-:W-:Y:S01]  /*9790*/  LEA.HI.X.SX32 R40, R40, UR7, 0x1, P3 ;  /* 0x0000000728287c11 */ /* 0x000fe200098f0eff */
[----:B--2---:R-:W-:-:S02]  /*97a0*/  IMAD R0, R11, UR5, RZ ;  /* 0x000000050b007c24 */ /* 0x004fc4000f8e02ff */
[----:B------:R-:W2:Y:S01]  /*97b0*/  LDL.LU R9, [R1+0x28] ;  /* 0x0000280001097983 */ /* 0x000ea20000300800 */
[----:B------:R-:W-:Y:S01]  /*97c0*/  UIMAD UR6, UR6, 0x67, URZ ;  /* 0x00000067060678a4 */ /* 0x000fe2000f8e023f */
[----:B------:R-:W-:Y:S02]  /*97d0*/  ULDC UR7, c[0x0][0x238] ;  /* 0x00008e0000077ab9 */ /* 0x000fe40000000800 */
[----:B------:R-:W2:Y:S04]  /*97e0*/  LDL.LU R10, [R1+0x24] ;  /* 0x00002400010a7983 */ /* 0x000ea80000300800 */
[----:B------:R-:W-:Y:S04]  /*97f0*/  STL [R1+0x80e8], R41 ;  /* 0x0080e82901007387 */ /* 0x000fe80000100800 */
[----:B------:R-:W-:Y:S04]  /*9800*/  STL [R1+0x80ec], R40 ;  /* 0x0080ec2801007387 */ /* 0x000fe80000100800 */
[----:B------:R-:W2:Y:S04]  /*9810*/  LDL.LU R11, [R1+0x20] ;  /* 0x00002000010b7983 */ /* 0x000ea80000300800 */
[----:B------:R3:W-:Y:S02]  /*9820*/  STL [R1+0x120], R0 ;  /* 0x0001200001007387 */ /* 0x0007e40000100800 */
[----:B---3--:R-:W-:-:S02]  /*9830*/  IMAD R0, R12, UR5, RZ ;  /* 0x000000050c007c24 */ /* 0x008fc4000f8e02ff */
[----:B------:R-:W3:Y:S01]  /*9840*/  LDL.LU R12, [R1+0x1c] ;  /* 0x00001c00010c7983 */ /* 0x000ee20000300800 */
[----:B----4-:R-:W-:Y:S02]  /*9850*/  IMAD R43, R34, UR5, RZ ;  /* 0x00000005222b7c24 */ /* 0x010fe4000f8e02ff */
[----:B-----5:R-:W-:-:S05]  /*9860*/  IMAD R34, R35, UR5, RZ ;  /* 0x0000000523227c24 */ /* 0x020fca000f8e02ff */
[----:B------:R0:W-:Y:S04]  /*9870*/  STL [R1+0x11c], R34 ;  /* 0x00011c2201007387 */ /* 0x0001e80000100800 */
[----:B------:R1:W-:Y:S01]  /*9880*/  STL [R1+0x118], R0 ;  /* 0x0001180001007387 */ /* 0x0003e20000100800 */
[----:B0-----:R-:W-:-:S03]  /*9890*/  IMAD R34, R51, UR5, RZ ;  /* 0x0000000533227c24 */ /* 0x001fc6000f8e02ff */
[----:B------:R-:W4:Y:S01]  /*98a0*/  LDL.LU R51, [R1+0x18] ;  /* 0x0000180001337983 */ /* 0x000f220000300800 */
[----:B-1----:R-:W-:-:S03]  /*98b0*/  IMAD R0, R50, UR5, RZ ;  /* 0x0000000532007c24 */ /* 0x002fc6000f8e02ff */
[----:B------:R0:W-:Y:S04]  /*98c0*/  STL [R1+0x114], R34 ;  /* 0x0001142201007387 */ /* 0x0001e80000100800 */
[----:B------:R-:W5:Y:S04]  /*98d0*/  LDL.LU R50, [R1+0x14] ;  /* 0x0000140001327983 */ /* 0x000f680000300800 */
[----:B------:R1:W-:Y:S01]  /*98e0*/  STL [R1+0x110], R0 ;  /* 0x0001100001007387 */ /* 0x0003e20000100800 */
[----:B0-----:R-:W-:-:S03]  /*98f0*/  IMAD R34, R49, UR5, RZ ;  /* 0x0000000531227c24 */ /* 0x001fc6000f8e02ff */
[----:B------:R-:W5:Y:S01]  /*9900*/  LDL.LU R49, [R1+0x10] ;  /* 0x0000100001317983 */ /* 0x000f620000300800 */
[----:B-1----:R-:W-:-:S03]  /*9910*/  IMAD R0, R48, UR5, RZ ;  /* 0x0000000530007c24 */ /* 0x002fc6000f8e02ff */
[----:B------:R0:W-:Y:S04]  /*9920*/  STL [R1+0x10c], R34 ;  /* 0x00010c2201007387 */ /* 0x0001e80000100800 */
[----:B------:R-:W5:Y:S04]  /*9930*/  LDL.LU R48, [R1+0x8] ;  /* 0x0000080001307983 */ /* 0x000f680000300800 */
[----:B------:R1:W-:Y:S01]  /*9940*/  STL [R1+0x108], R0 ;  /* 0x0001080001007387 */ /* 0x0003e20000100800 */
[----:B0-----:R-:W-:-:S03]  /*9950*/  IMAD R34, R47, UR5, RZ ;  /* 0x000000052f227c24 */ /* 0x001fc6000f8e02ff */
[----:B------:R-:W5:Y:S01]  /*9960*/  LDL.LU R47, [R1+0x4] ;  /* 0x00000400012f7983 */ /* 0x000f620000300800 */
[----:B------:R-:W-:Y:S02]  /*9970*/  IMAD R5, R5, UR5, RZ ;  /* 0x0000000505057c24 */ /* 0x000fe4000f8e02ff */
[----:B-1----:R-:W-:Y:S01]  /*9980*/  IMAD R0, R36, UR5, RZ ;  /* 0x0000000524007c24 */ /* 0x002fe2000f8e02ff */
[----:B------:R0:W-:Y:S04]  /*9990*/  STL [R1+0x104], R34 ;  /* 0x0001042201007387 */ /* 0x0001e80000100800 */
[----:B------:R1:W-:Y:S01]  /*99a0*/  STL [R1+0x100], R0 ;  /* 0x0001000001007387 */ /* 0x0003e20000100800 */
[----:B0-----:R-:W-:Y:S02]  /*99b0*/  IMAD R34, R38, UR5, RZ ;  /* 0x0000000526227c24 */ /* 0x001fe4000f8e02ff */
[----:B-1----:R-:W-:-:S03]  /*99c0*/  IMAD R0, R2, UR5, RZ ;  /* 0x0000000502007c24 */ /* 0x002fc6000f8e02ff */
[----:B------:R-:W-:Y:S01]  /*99d0*/  STL [R1+0xfc], R34 ;  /* 0x0000fc2201007387 */ /* 0x000fe20000100800 */
[----:B------:R-:W-:Y:S02]  /*99e0*/  IMAD R3, R3, UR5, RZ ;  /* 0x0000000503037c24 */ /* 0x000fe4000f8e02ff */
[----:B------:R-:W-:Y:S01]  /*99f0*/  IMAD R2, R4, UR5, RZ ;  /* 0x0000000504027c24 */ /* 0x000fe2000f8e02ff */
[----:B------:R-:W-:Y:S04]  /*9a00*/  STL [R1+0xf8], R5 ;  /* 0x0000f80501007387 */ /* 0x000fe80000100800 */
[----:B------:R0:W-:Y:S01]  /*9a10*/  STL [R1+0xf4], R0 ;  /* 0x0000f40001007387 */ /* 0x0001e20000100800 */
[----:B------:R-:W-:-:S03]  /*9a20*/  IMAD R42, R13, UR5, RZ ;  /* 0x000000050d2a7c24 */ /* 0x000fc6000f8e02ff */
[----:B------:R-:W-:Y:S01]  /*9a30*/  STL [R1+0xf0], R3 ;  /* 0x0000f00301007387 */ /* 0x000fe20000100800 */
[----:B0-----:R-:W-:-:S03]  /*9a40*/  IMAD R0, R6, UR5, RZ ;  /* 0x0000000506007c24 */ /* 0x001fc6000f8e02ff */
[----:B------:R-:W-:Y:S04]  /*9a50*/  STL [R1+0xec], R2 ;  /* 0x0000ec0201007387 */ /* 0x000fe80000100800 */
[----:B------:R-:W-:Y:S04]  /*9a60*/  STL [R1+0xe8], R0 ;  /* 0x0000e80001007387 */ /* 0x000fe80000100800 */
[----:B------:R-:W5:Y:S01]  /*9a70*/  LDL.LU R13, [R1] ;  /* 0x00000000010d7983 */ /* 0x000f620000300800 */
[----:B------:R-:W-:Y:S02]  /*9a80*/  IMAD R40, R7, UR5, RZ ;  /* 0x0000000507287c24 */ /* 0x000fe4000f8e02ff */
[----:B------:R-:W-:-:S03]  /*9a90*/  IMAD R41, R8, UR5, RZ ;  /* 0x0000000508297c24 */ /* 0x000fc6000f8e02ff */
[----:B------:R-:W-:Y:S04]  /*9aa0*/  STL [R1+0xe4], R40 ;  /* 0x0000e42801007387 */ /* 0x000fe80000100800 */
[----:B------:R-:W-:Y:S04]  /*9ab0*/  STL [R1+0x80f0], R40 ;  /* 0x0080f02801007387 */ /* 0x000fe80000100800 */
[----:B------:R-:W-:Y:S04]  /*9ac0*/  STL [R1+0xe0], R41 ;  /* 0x0000e02901007387 */ /* 0x000fe80000100800 */
[----:B------:R0:W-:Y:S04]  /*9ad0*/  STL [R1+0x80f4], R41 ;  /* 0x0080f42901007387 */ /* 0x0001e80000100800 */
[----:B------:R-:W-:Y:S04]  /*9ae0*/  STL [R1+0xdc], R42 ;  /* 0x0000dc2a01007387 */ /* 0x000fe80000100800 */
[----:B------:R1:W-:Y:S01]  /*9af0*/  STL [R1+0x80f8], R42 ;  /* 0x0080f82a01007387 */ /* 0x0003e20000100800 */
[----:B--2---:R-:W-:-:S02]  /*9b00*/  IMAD R34, R9, UR5, RZ ;  /* 0x0000000509227c24 */ /* 0x004fc4000f8e02ff */
[----:B------:R-:W-:-:S03]  /*9b10*/  IMAD R35, R10, UR5, RZ ;  /* 0x000000050a237c24 */ /* 0x000fc6000f8e02ff */
[----:B------:R-:W-:Y:S04]  /*9b20*/  STL [R1+0xd8], R34 ;  /* 0x0000d82201007387 */ /* 0x000fe80000100800 */
[----:B------:R-:W-:Y:S01]  /*9b30*/  STL [R1+0xd4], R35 ;  /* 0x0000d42301007387 */ /* 0x000fe20000100800 */
[----:B------:R-:W-:-:S05]  /*9b40*/  IMAD R36, R11, UR5, RZ ;  /* 0x000000050b247c24 */ /* 0x000fca000f8e02ff */
[----:B------:R-:W-:Y:S01]  /*9b50*/  STL [R1+0xd0], R36 ;  /* 0x0000d02401007387 */ /* 0x000fe20000100800 */
[----:B---3--:R-:W-:-:S05]  /*9b60*/  IMAD R38, R12, UR5, RZ ;  /* 0x000000050c267c24 */ /* 0x008fca000f8e02ff */
[----:B------:R-:W-:Y:S01]  /*9b70*/  STL [R1+0xcc], R38 ;  /* 0x0000cc2601007387 */ /* 0x000fe20000100800 */
[----:B----4-:R-:W-:Y:S02]  /*9b80*/  IMAD R51, R51, UR5, RZ ;  /* 0x0000000533337c24 */ /* 0x010fe4000f8e02ff */
[----:B-----5:R-:W-:-:S03]  /*9b90*/  IMAD R50, R50, UR5, RZ ;  /* 0x0000000532327c24 */ /* 0x020fc6000f8e02ff */
[----:B------:R-:W-:Y:S01]  /*9ba0*/  STL [R1+0xc8], R51 ;  /* 0x0000c83301007387 */ /* 0x000fe20000100800 */
[----:B------:R-:W-:-:S03]  /*9bb0*/  IMAD R49, R49, UR5, RZ ;  /* 0x0000000531317c24 */ /* 0x000fc6000f8e02ff */
[----:B------:R-:W-:Y:S04]  /*9bc0*/  STL [R1+0xc4], R50 ;  /* 0x0000c43201007387 */ /* 0x000fe80000100800 */
[----:B------:R-:W-:Y:S01]  /*9bd0*/  STL [R1+0xc0], R49 ;  /* 0x0000c03101007387 */ /* 0x000fe20000100800 */
[----:B------:R-:W-:Y:S02]  /*9be0*/  IMAD R48, R48, UR5, RZ ;  /* 0x0000000530307c24 */ /* 0x000fe4000f8e02ff */
[----:B------:R-:W-:-:S03]  /*9bf0*/  IMAD R47, R47, UR5, RZ ;  /* 0x000000052f2f7c24 */ /* 0x000fc6000f8e02ff */
[----:B------:R-:W-:Y:S04]  /*9c00*/  STL [R1+0xbc], R48 ;  /* 0x0000bc3001007387 */ /* 0x000fe80000100800 */
[----:B------:R-:W-:Y:S04]  /*9c10*/  STL [R1+0xb8], R47 ;  /* 0x0000b82f01007387 */ /* 0x000fe80000100800 */
[----:B0-----:R-:W2:Y:S04]  /*9c20*/  LDL R41, [R1+0x120] ;  /* 0x0001200001297983 */ /* 0x001ea80000100800 */
[----:B------:R-:W3:Y:S01]  /*9c30*/  LDL R40, [R1+0x11c] ;  /* 0x00011c0001287983 */ /* 0x000ee20000100800 */
[----:B------:R-:W-:-:S02]  /*9c40*/  IMAD R6, R61, UR5, RZ ;  /* 0x000000053d067c24 */ /* 0x000fc4000f8e02ff */
[----:B------:R-:W-:Y:S01]  /*9c50*/  IMAD R9, R46, UR5, RZ ;  /* 0x000000052e097c24 */ /* 0x000fe2000f8e02ff */
[----:B------:R-:W4:Y:S01]  /*9c60*/  LDL R61, [R1+0xe8] ;  /* 0x0000e800013d7983 */ /* 0x000f220000100800 */
[----:B------:R-:W-:Y:S02]  /*9c70*/  IMAD R3, R52, UR5, RZ ;  /* 0x0000000534037c24 */ /* 0x000fe4000f8e02ff */
[----:B------:R-:W-:Y:S01]  /*9c80*/  IMAD R12, R53, UR5, RZ ;  /* 0x00000005350c7c24 */ /* 0x000fe2000f8e02ff */
[----:B------:R-:W5:Y:S01]  /*9c90*/  LDL R46, [R1+0xec] ;  /* 0x0000ec00012e7983 */ /* 0x000f620000100800 */
[----:B------:R-:W-:Y:S02]  /*9ca0*/  IMAD R0, R54, UR5, RZ ;  /* 0x0000000536007c24 */ /* 0x000fe4000f8e02ff */
[----:B------:R-:W-:Y:S01]  /*9cb0*/  IMAD R2, R55, UR5, RZ ;  /* 0x0000000537027c24 */ /* 0x000fe2000f8e02ff */
[----:B------:R-:W4:Y:S01]  /*9cc0*/  LDL R52, [R1+0xf0] ;  /* 0x0000f00001347983 */ /* 0x000f220000100800 */
[----:B------:R-:W-:-:S02]  /*9cd0*/  IMAD R4, R56, UR5, RZ ;  /* 0x0000000538047c24 */ /* 0x000fc4000f8e02ff */
[----:B------:R-:W-:Y:S01]  /*9ce0*/  IMAD R5, R57, UR5, RZ ;  /* 0x0000000539057c24 */ /* 0x000fe2000f8e02ff */
[----:B------:R-:W4:Y:S01]  /*9cf0*/  LDL R53, [R1+0xf4] ;  /* 0x0000f40001357983 */ /* 0x000f220000100800 */
[----:B------:R-:W-:Y:S02]  /*9d00*/  IMAD R7, R58, UR5, RZ ;  /* 0x000000053a077c24 */ /* 0x000fe4000f8e02ff */
[----:B------:R-:W-:Y:S01]  /*9d10*/  IMAD R8, R59, UR5, RZ ;  /* 0x000000053b087c24 */ /* 0x000fe2000f8e02ff */
[----:B------:R-:W5:Y:S01]  /*9d20*/  LDL R54, [R1+0xf8] ;  /* 0x0000f80001367983 */ /* 0x000f620000100800 */
[----:B------:R-:W-:-:S03]  /*9d30*/  IMAD R11, R60, UR5, RZ ;  /* 0x000000053c0b7c24 */ /* 0x000fc6000f8e02ff */
[----:B------:R-:W4:Y:S04]  /*9d40*/  LDL R55, [R1+0xfc] ;  /* 0x0000fc0001377983 */ /* 0x000f280000100800 */
[----:B------:R-:W4:Y:S04]  /*9d50*/  LDL R56, [R1+0x100] ;  /* 0x0001000001387983 */ /* 0x000f280000100800 */
[----:B------:R-:W4:Y:S01]  /*9d60*/  LDL R57, [R1+0x104] ;  /* 0x0001040001397983 */ /* 0x000f220000100800 */
[----:B------:R-:W-:-:S03]  /*9d70*/  IMAD R10, R13, UR5, RZ ;  /* 0x000000050d0a7c24 */ /* 0x000fc6000f8e02ff */
[----:B------:R-:W4:Y:S01]  /*9d80*/  LDL R58, [R1+0x108] ;  /* 0x00010800013a7983 */ /* 0x000f220000100800 */
[----:B------:R-:W-:Y:S02]  /*9d90*/  IMAD R13, R14, UR5, RZ ;  /* 0x000000050e0d7c24 */ /* 0x000fe4000f8e02ff */
[----:B------:R-:W-:Y:S01]  /*9da0*/  IMAD R14, R16, UR5, RZ ;  /* 0x00000005100e7c24 */ /* 0x000fe2000f8e02ff */
[----:B------:R-:W4:Y:S01]  /*9db0*/  LDL R59, [R1+0x10c] ;  /* 0x00010c00013b7983 */ /* 0x000f220000100800 */
[----:B------:R-:W-:Y:S02]  /*9dc0*/  IMAD R16, R17, UR5, RZ ;  /* 0x0000000511107c24 */ /* 0x000fe4000f8e02ff */
[----:B------:R-:W-:Y:S01]  /*9dd0*/  IMAD R17, R21, UR5, RZ ;  /* 0x0000000515117c24 */ /* 0x000fe2000f8e02ff */
[----:B------:R-:W4:Y:S01]  /*9de0*/  LDL R60, [R1+0x110] ;  /* 0x00011000013c7983 */ /* 0x000f220000100800 */
[----:B------:R-:W-:Y:S02]  /*9df0*/  IMAD R21, R22, UR5, RZ ;  /* 0x0000000516157c24 */ /* 0x000fe4000f8e02ff */
[----:B------:R-:W-:-:S02]  /*9e00*/  IMAD R22, R24, UR5, RZ ;  /* 0x0000000518167c24 */ /* 0x000fc4000f8e02ff */
[----:B------:R-:W-:Y:S02]  /*9e10*/  IMAD R24, R39, UR5, RZ ;  /* 0x0000000527187c24 */ /* 0x000fe4000f8e02ff */
[----:B------:R-:W-:Y:S01]  /*9e20*/  IMAD R39, R45, UR5, RZ ;  /* 0x000000052d277c24 */ /* 0x000fe2000f8e02ff */
[----:B-1----:R-:W-:Y:S01]  /*9e30*/  SHF.R.S32.HI R42, RZ, 0x1f, R43 ;  /* 0x0000001fff2a7819 */ /* 0x002fe2000001142b */
[----:B------:R-:W4:Y:S01]  /*9e40*/  LDL R45, [R1+0x114] ;  /* 0x00011400012d7983 */ /* 0x000f220000100800 */
[----:B------:R-:W-:-:S03]  /*9e50*/  ULDC UR5, c[0x0][0x238] ;  /* 0x00008e0000057ab9 */ /* 0x000fc60000000800 */
[----:B------:R0:W-:Y:S04]  /*9e60*/  STL [R1+0x80a4], R39 ;  /* 0x0080a42701007387 */ /* 0x0001e80000100800 */
[----:B0-----:R-:W4:Y:S04]  /*9e70*/  LDL R39, [R1+0x118] ;  /* 0x0001180001277983 */ /* 0x001f280000100800 */
[----:B------:R0:W-:Y:S04]  /*9e80*/  STL [R1+0xb4], R42 ;  /* 0x0000b42a01007387 */ /* 0x0001e80000100800 */
[----:B0-----:R-:W4:Y:S01]  /*9e90*/  LDL.LU R42, [R1+0x80f8] ;  /* 0x0080f800012a7983 */ /* 0x001f220000300800 */
[----:B--2---:R-:W-:-:S02]  /*9ea0*/  SHF.R.S32.HI R41, RZ, 0x1f, R41 ;  /* 0x0000001fff297819 */ /* 0x004fc40000011429 */
[----:B---3--:R-:W-:-:S03]  /*9eb0*/  SHF.R.S32.HI R40, RZ, 0x1f, R40 ;  /* 0x0000001fff287819 */ /* 0x008fc60000011428 */
[----:B------:R0:W-:Y:S04]  /*9ec0*/  STL [R1+0xb0], R41 ;  /* 0x0000b02901007387 */ /* 0x0001e80000100800 */
[----:B0-----:R-:W2:Y:S04]  /*9ed0*/  LDL.LU R41, [R1+0x80f4] ;  /* 0x0080f40001297983 */ /* 0x001ea80000300800 */
[----:B------:R0:W-:Y:S04]  /*9ee0*/  STL [R1+0xac], R40 ;  /* 0x0000ac2801007387 */ /* 0x0001e80000100800 */
[----:B0-----:R-:W3:Y:S01]  /*9ef0*/  LDL.LU R40, [R1+0x80f0] ;  /* 0x0080f00001287983 */ /* 0x001ee20000300800 */
[----:B-----5:R-:W-:-:S02]  /*9f00*/  SHF.R.S32.HI R54, RZ, 0x1f, R54 ;  /* 0x0000001fff367819 */ /* 0x020fc40000011436 */
[----:B----4-:R-:W-:Y:S02]  /*9f10*/  SHF.R.S32.HI R57, RZ, 0x1f, R57 ;  /* 0x0000001fff397819 */ /* 0x010fe40000011439 */
[----:B------:R-:W-:Y:S02]  /*9f20*/  SHF.R.S32.HI R60, RZ, 0x1f, R60 ;  /* 0x0000001fff3c7819 */ /* 0x000fe4000001143c */
[----:B------:R-:W-:-:S05]  /*9f30*/  SHF.R.S32.HI R39, RZ, 0x1f, R39 ;  /* 0x0000001fff277819 */ /* 0x000fca0000011427 */
[----:B------:R0:W-:Y:S02]  /*9f40*/  STL [R1+0xa8], R39 ;  /* 0x0000a82701007387 */ /* 0x0001e40000100800 */
[----:B0-----:R-:W-:Y:S02]  /*9f50*/  SHF.R.S32.HI R39, RZ, 0x1f, R45 ;  /* 0x0000001fff277819 */ /* 0x001fe4000001142d */
[----:B------:R-:W-:-:S03]  /*9f60*/  SHF.R.S32.HI R45, RZ, 0x1f, R59 ;  /* 0x0000001fff2d7819 */ /* 0x000fc6000001143b */
[----:B------:R0:W-:Y:S04]  /*9f70*/  STL [R1+0xa4], R39 ;  /* 0x0000a42701007387 */ /* 0x0001e80000100800 */
[----:B------:R-:W-:Y:S04]  /*9f80*/  STL [R1+0xa0], R60 ;  /* 0x0000a03c01007387 */ /* 0x000fe80000100800 */
[----:B------:R1:W-:Y:S01]  /*9f90*/  STL [R1+0x9c], R45 ;  /* 0x00009c2d01007387 */ /* 0x0003e20000100800 */
[----:B0-----:R-:W-:-:S05]  /*9fa0*/  SHF.R.S32.HI R39, RZ, 0x1f, R58 ;  /* 0x0000001fff277819 */ /* 0x001fca000001143a */
[----:B------:R0:W-:Y:S01]  /*9fb0*/  STL [R1+0x98], R39 ;  /* 0x0000982701007387 */ /* 0x0001e20000100800 */
[----:B-1----:R-:W-:-:S03]  /*9fc0*/  SHF.R.S32.HI R45, RZ, 0x1f, R56 ;  /* 0x0000001fff2d7819 */ /* 0x002fc60000011438 */
[----:B------:R-:W-:Y:S04]  /*9fd0*/  STL [R1+0x94], R57 ;  /* 0x0000943901007387 */ /* 0x000fe80000100800 */
[----:B------:R1:W-:Y:S01]  /*9fe0*/  STL [R1+0x90], R45 ;  /* 0x0000902d01007387 */ /* 0x0003e20000100800 */
[----:B0-----:R-:W-:Y:S02]  /*9ff0*/  SHF.R.S32.HI R39, RZ, 0x1f, R55 ;  /* 0x0000001fff277819 */ /* 0x001fe40000011437 */
[----:B------:R-:W-:-:S03]  /*a000*/  SHF.R.S32.HI R46, RZ, 0x1f, R46 ;  /* 0x0000001fff2e7819 */ /* 0x000fc6000001142e */
[----:B------:R0:W-:Y:S01]  /*a010*/  STL [R1+0x8c], R39 ;  /* 0x00008c2701007387 */ /* 0x0001e20000100800 */
[----:B-1----:R-:W-:-:S03]  /*a020*/  SHF.R.S32.HI R45, RZ, 0x1f, R53 ;  /* 0x0000001fff2d7819 */ /* 0x002fc60000011435 */
[----:B------:R-:W-:Y:S04]  /*a030*/  STL [R1+0x88], R54 ;  /* 0x0000883601007387 */ /* 0x000fe80000100800 */
[----:B------:R1:W-:Y:S01]  /*a040*/  STL [R1+0x84], R45 ;  /* 0x0000842d01007387 */ /* 0x0003e20000100800 */
[----:B0-----:R-:W-:-:S05]  /*a050*/  SHF.R.S32.HI R39, RZ, 0x1f, R52 ;  /* 0x0000001fff277819 */ /* 0x001fca0000011434 */
[----:B------:R3:W-:Y:S01]  /*a060*/  STL [R1+0x80], R39 ;  /* 0x0000802701007387 */ /* 0x0007e20000100800 */
[----:B-1----:R-:W-:-:S03]  /*a070*/  SHF.R.S32.HI R45, RZ, 0x1f, R61 ;  /* 0x0000001fff2d7819 */ /* 0x002fc6000001143d */
[----:B------:R-:W-:Y:S01]  /*a080*/  STL [R1+0x7c], R46 ;  /* 0x00007c2e01007387 */ /* 0x000fe20000100800 */
[----:B---3--:R-:W-:-:S03]  /*a090*/  SHF.R.S32.HI R39, RZ, 0x1f, R40 ;  /* 0x0000001fff277819 */ /* 0x008fc60000011428 */
[----:B------:R-:W3:Y:S04]  /*a0a0*/  LDL.LU R40, [R1+0x80ec] ;  /* 0x0080ec0001287983 */ /* 0x000ee80000300800 */
[----:B------:R2:W-:Y:S02]  /*a0b0*/  STL [R1+0x78], R45 ;  /* 0x0000782d01007387 */ /* 0x0005e40000100800 */
[----:B--2---:R-:W-:Y:S02]  /*a0c0*/  SHF.R.S32.HI R45, RZ, 0x1f, R41 ;  /* 0x0000001fff2d7819 */ /* 0x004fe40000011429 */
[----:B------:R-:W2:Y:S04]  /*a0d0*/  LDL.LU R41, [R1+0x80e8] ;  /* 0x0080e80001297983 */ /* 0x000ea80000300800 */
[----:B------:R0:W-:Y:S02]  /*a0e0*/  STL [R1+0x74], R39 ;  /* 0x0000742701007387 */ /* 0x0001e40000100800 */
[----:B0-----:R-:W-:-:S02]  /*a0f0*/  SHF.R.S32.HI R39, RZ, 0x1f, R42 ;  /* 0x0000001fff277819 */ /* 0x001fc4000001142a */
[----:B------:R-:W4:Y:S04]  /*a100*/  LDL.LU R42, [R1+0x80e4] ;  /* 0x0080e400012a7983 */ /* 0x000f280000300800 */
[----:B------:R0:W-:Y:S02]  /*a110*/  STL [R1+0x70], R45 ;  /* 0x0000702d01007387 */ /* 0x0001e40000100800 */
[----:B0-----:R-:W-:Y:S02]  /*a120*/  SHF.R.S32.HI R45, RZ, 0x1f, R34 ;  /* 0x0000001fff2d7819 */ /* 0x001fe40000011422 */
[----:B------:R-:W5:Y:S04]  /*a130*/  LDL.LU R34, [R1+0x80e0] ;  /* 0x0080e00001227983 */ /* 0x000f680000300800 */
[----:B------:R0:W-:Y:S02]  /*a140*/  STL [R1+0x6c], R39 ;  /* 0x00006c2701007387 */ /* 0x0001e40000100800 */
[----:B0-----:R-:W-:-:S02]  /*a150*/  SHF.R.S32.HI R39, RZ, 0x1f, R35 ;  /* 0x0000001fff277819 */ /* 0x001fc40000011423 */
[----:B------:R-:W3:Y:S04]  /*a160*/  LDL.LU R35, [R1+0x80dc] ;  /* 0x0080dc0001237983 */ /* 0x000ee80000300800 */
[----:B------:R0:W-:Y:S02]  /*a170*/  STL [R1+0x68], R45 ;  /* 0x0000682d01007387 */ /* 0x0001e40000100800 */
[----:B0-----:R-:W-:Y:S02]  /*a180*/  SHF.R.S32.HI R45, RZ, 0x1f, R36 ;  /* 0x0000001fff2d7819 */ /* 0x001fe40000011424 */
[----:B------:R-:W2:Y:S04]  /*a190*/  LDL.LU R36, [R1+0x80d8] ;  /* 0x0080d80001247983 */ /* 0x000ea80000300800 */
[----:B------:R0:W-:Y:S02]  /*a1a0*/  STL [R1+0x64], R39 ;  /* 0x0000642701007387 */ /* 0x0001e40000100800 */
[----:B0-----:R-:W-:-:S02]  /*a1b0*/  SHF.R.S32.HI R39, RZ, 0x1f, R38 ;  /* 0x0000001fff277819 */ /* 0x001fc40000011426 */
[----:B------:R-:W4:Y:S01]  /*a1c0*/  LDL.LU R38, [R1+0x80d4] ;  /* 0x0080d40001267983 */ /* 0x000f220000300800 */
[----:B------:R-:W-:-:S03]  /*a1d0*/  SHF.R.S32.HI R46, RZ, 0x1f, R51 ;  /* 0x0000001fff2e7819 */ /* 0x000fc60000011433 */
[----:B------:R0:W-:Y:S04]  /*a1e0*/  STL [R1+0x60], R45 ;  /* 0x0000602d01007387 */ /* 0x0001e80000100800 */
[----:B------:R1:W-:Y:S04]  /*a1f0*/  STL [R1+0x5c], R39 ;  /* 0x00005c2701007387 */ /* 0x0003e80000100800 */
[----:B------:R1:W-:Y:S01]  /*a200*/  STL [R1+0x58], R46 ;  /* 0x0000582e01007387 */ /* 0x0003e20000100800 */
[----:B0-----:R-:W-:Y:S02]  /*a210*/  SHF.R.S32.HI R45, RZ, 0x1f, R50 ;  /* 0x0000001fff2d7819 */ /* 0x001fe40000011432 */
[----:B-1----:R-:W-:-:S03]  /*a220*/  SHF.R.S32.HI R39, RZ, 0x1f, R49 ;  /* 0x0000001fff277819 */ /* 0x002fc60000011431 */
[----:B------:R0:W-:Y:S01]  /*a230*/  STL [R1+0x54], R45 ;  /* 0x0000542d01007387 */ /* 0x0001e20000100800 */
[----:B------:R-:W-:-:S03]  /*a240*/  SHF.R.S32.HI R46, RZ, 0x1f, R48 ;  /* 0x0000001fff2e7819 */ /* 0x000fc60000011430 */
[----:B------:R1:W-:Y:S04]  /*a250*/  STL [R1+0x50], R39 ;  /* 0x0000502701007387 */ /* 0x0003e80000100800 */
[----:B------:R-:W-:Y:S01]  /*a260*/  STL [R1+0x4c], R46 ;  /* 0x00004c2e01007387 */ /* 0x000fe20000100800 */
[----:B0-----:R-:W-:-:S03]  /*a270*/  SHF.R.S32.HI R45, RZ, 0x1f, R47 ;  /* 0x0000001fff2d7819 */ /* 0x001fc6000001142f */
[----:B------:R0:W-:Y:S01]  /*a280*/  STL [R1+0x80bc], R20 ;  /* 0x0080bc1401007387 */ /* 0x0001e20000100800 */
[----:B-1----:R-:W-:-:S03]  /*a290*/  SHF.R.S32.HI R39, RZ, 0x1f, R20 ;  /* 0x0000001fff277819 */ /* 0x002fc60000011414 */
[----:B------:R-:W-:Y:S04]  /*a2a0*/  STL [R1+0x48], R45 ;  /* 0x0000482d01007387 */ /* 0x000fe80000100800 */
[----:B------:R-:W-:Y:S01]  /*a2b0*/  STL [R1+0x44], R39 ;  /* 0x0000442701007387 */ /* 0x000fe20000100800 */
[----:B0-----:R-:W-:-:S03]  /*a2c0*/  SHF.R.S32.HI R20, RZ, 0x1f, R23 ;  /* 0x0000001fff147819 */ /* 0x001fc60000011417 */
[----:B------:R0:W-:Y:S04]  /*a2d0*/  STL [R1+0x80b8], R23 ;  /* 0x0080b81701007387 */ /* 0x0001e80000100800 */
[----:B------:R1:W-:Y:S01]  /*a2e0*/  STL [R1+0x40], R20 ;  /* 0x0000401401007387 */ /* 0x0003e20000100800 */
[----:B0-----:R-:W-:-:S03]  /*a2f0*/  SHF.R.S32.HI R23, RZ, 0x1f, R25 ;  /* 0x0000001fff177819 */ /* 0x001fc60000011419 */
[----:B------:R-:W-:Y:S01]  /*a300*/  STL [R1+0x80b0], R25 ;  /* 0x0080b01901007387 */ /* 0x000fe20000100800 */
[----:B-1----:R-:W-:-:S03]  /*a310*/  SHF.R.S32.HI R20, RZ, 0x1f, R28 ;  /* 0x0000001fff147819 */ /* 0x002fc6000001141c */
[----:B------:R0:W-:Y:S04]  /*a320*/  STL [R1+0x3c], R23 ;  /* 0x00003c1701007387 */ /* 0x0001e80000100800 */
[----:B------:R-:W-:Y:S04]  /*a330*/  STL [R1+0x80b4], R28 ;  /* 0x0080b41c01007387 */ /* 0x000fe80000100800 */
        /* <DEDUP_REMOVED lines=8> */
[----:B------:R0:W-:Y:S01]  /*a3c0*/  STL [R1+0x80a8], R10 ;  /* 0x0080a80a01007387 */ /* 0x0001e20000100800 */
[----:B-1----:R-:W-:-:S03]  /*a3d0*/  SHF.R.S32.HI R20, RZ, 0x1f, R19 ;  /* 0x0000001fff147819 */ /* 0x002fc60000011413 */
[----:B------:R-:W-:Y:S01]  /*a3e0*/  STL [R1+0x2c], R23 ;  /* 0x00002c1701007387 */ /* 0x000fe20000100800 */
[----:B0-----:R-:W-:-:S03]  /*a3f0*/  SHF.R.S32.HI R10, RZ, 0x1f, R6 ;  /* 0x0000001fff0a7819 */ /* 0x001fc60000011406 */
[----:B------:R-:W-:Y:S04]  /*a400*/  STL [R1+0x80c4], R19 ;  /* 0x0080c41301007387 */ /* 0x000fe80000100800 */
[----:B------:R-:W-:Y:S04]  /*a410*/  STL [R1+0x28], R20 ;  /* 0x0000281401007387 */ /* 0x000fe80000100800 */
[----:B------:R0:W-:Y:S04]  /*a420*/  STL [R1+0x80c8], R6 ;  /* 0x0080c80601007387 */ /* 0x0001e80000100800 */
[----:B------:R1:W-:Y:S01]  /*a430*/  STL [R1+0x24], R10 ;  /* 0x0000240a01007387 */ /* 0x0003e20000100800 */
[----:B0-----:R-:W-:-:S03]  /*a440*/  SHF.R.S32.HI R6, RZ, 0x1f, R9 ;  /* 0x0000001fff067819 */ /* 0x001fc60000011409 */
[----:B------:R0:W-:Y:S04]  /*a450*/  STL [R1+0x80cc], R9 ;  /* 0x0080cc0901007387 */ /* 0x0001e80000100800 */
[----:B------:R0:W-:Y:S01]  /*a460*/  STL [R1+0x20], R6 ;  /* 0x0000200601007387 */ /* 0x0001e20000100800 */
[----:B-1----:R-:W-:Y:S02]  /*a470*/  SHF.R.S32.HI R10, RZ, 0x1f, R26 ;  /* 0x0000001fff0a7819 */ /* 0x002fe4000001141a */
[----:B0-----:R-:W-:Y:S02]  /*a480*/  SHF.R.S32.HI R9, RZ, 0x1f, R15 ;  /* 0x0000001fff097819 */ /* 0x001fe4000001140f */
[----:B------:R-:W-:-:S03]  /*a490*/  SHF.R.S32.HI R6, RZ, 0x1f, R18 ;  /* 0x0000001fff067819 */ /* 0x000fc60000011412 */
[----:B------:R0:W-:Y:S04]  /*a4a0*/  STL [R1+0x1c], R9 ;  /* 0x00001c0901007387 */ /* 0x0001e80000100800 */
[----:B------:R1:W-:Y:S04]  /*a4b0*/  STL [R1+0x18], R6 ;  /* 0x0000180601007387 */ /* 0x0003e80000100800 */
[----:B------:R-:W-:Y:S04]  /*a4c0*/  STL [R1+0x14], R10 ;  /* 0x0000140a01007387 */ /* 0x000fe80000100800 */
[----:B------:R-:W4:Y:S01]  /*a4d0*/  LDL.LU R32, [R1+0x120] ;  /* 0x0001200001207983 */ /* 0x000f220000300800 */
[----:B0-----:R-:W-:-:S02]  /*a4e0*/  SHF.R.S32.HI R9, RZ, 0x1f, R31 ;  /* 0x0000001fff097819 */ /* 0x001fc4000001141f */
[----:B-1----:R-:W-:-:S03]  /*a4f0*/  SHF.R.S32.HI R6, RZ, 0x1f, R44 ;  /* 0x0000001fff067819 */ /* 0x002fc6000001142c */
[----:B------:R0:W-:Y:S04]  /*a500*/  STL [R1+0x10], R9 ;  /* 0x0000100901007387 */ /* 0x0001e80000100800 */
[----:B------:R1:W-:Y:S04]  /*a510*/  STL [R1+0xc], R6 ;  /* 0x00000c0601007387 */ /* 0x0003e80000100800 */
[----:B------:R-:W4:Y:S01]  /*a520*/  LDL.LU R20, [R1+0xb4] ;  /* 0x0000b40001147983 */ /* 0x000f220000300800 */
[----:B0-----:R-:W-:Y:S02]  /*a530*/  SHF.R.S32.HI R9, RZ, 0x1f, R3 ;  /* 0x0000001fff097819 */ /* 0x001fe40000011403 */
[----:B-1----:R-:W-:-:S03]  /*a540*/  SHF.R.S32.HI R6, RZ, 0x1f, R12 ;  /* 0x0000001fff067819 */ /* 0x002fc6000001140c */
[----:B------:R-:W-:Y:S04]  /*a550*/  STL [R1+0x8], R9 ;  /* 0x0000080901007387 */ /* 0x000fe80000100800 */
[----:B------:R-:W4:Y:S04]  /*a560*/  LDL.LU R10, [R1+0x11c] ;  /* 0x00011c00010a7983 */ /* 0x000f280000300800 */
[----:B------:R5:W-:Y:S04]  /*a570*/  STL [R1+0x4], R6 ;  /* 0x0000040601007387 */ /* 0x000be80000100800 */
[----:B------:R-:W4:Y:S04]  /*a580*/  LDL.LU R23, [R1+0xb0] ;  /* 0x0000b00001177983 */ /* 0x000f280000300800 */
[----:B------:R-:W4:Y:S04]  /*a590*/  LDL.LU R28, [R1+0x118] ;  /* 0x00011800011c7983 */ /* 0x000f280000300800 */
[----:B------:R-:W4:Y:S04]  /*a5a0*/  LDL.LU R19, [R1+0xac] ;  /* 0x0000ac0001137983 */ /* 0x000f280000300800 */
[----:B------:R-:W4:Y:S01]  /*a5b0*/  LDL.LU R25, [R1+0x114] ;  /* 0x0001140001197983 */ /* 0x000f220000300800 */
[----:B-----5:R-:W-:-:S05]  /*a5c0*/  IADD3 R6, P3, R43, R34, RZ ;  /* 0x000000222b067210 */ /* 0x020fca0007f7e0ff */
[----:B------:R2:W-:Y:S01]  /*a5d0*/  STL [R1+0x7828], R6 ;  /* 0x0078280601007387 */ /* 0x0005e20000100800 */
[----:B---3--:R-:W-:-:S05]  /*a5e0*/  IADD3 R9, P2, R43, R35, RZ ;  /* 0x000000232b097210 */ /* 0x008fca0007f5e0ff */
[----:B------:R4:W-:Y:S01]  /*a5f0*/  STL [R1+0x782c], R9 ;  /* 0x00782c0901007387 */ /* 0x0009e20000100800 */
[C---:B--2---:R-:W-:Y:S02]  /*a600*/  IADD3 R6, P1, R43.reuse, R36, RZ ;  /* 0x000000242b067210 */ /* 0x044fe40007f3e0ff */
[----:B----4-:R-:W-:Y:S02]  /*a610*/  IADD3 R9, P0, R43, R38, RZ ;  /* 0x000000262b097210 */ /* 0x010fe40007f1e0ff */
[----:B------:R-:W2:Y:S04]  /*a620*/  LDL.LU R43, [R1+0x80d0] ;  /* 0x0080d000012b7983 */ /* 0x000ea80000300800 */
[----:B------:R-:W-:Y:S04]  /*a630*/  STL [R1+0x7830], R6 ;  /* 0x0078300601007387 */ /* 0x000fe80000100800 */
[----:B------:R-:W-:Y:S01]  /*a640*/  STL [R1+0x7818], R9 ;  /* 0x0078180901007387 */ /* 0x000fe20000100800 */
[----:B------:R-:W-:-:S05]  /*a650*/  IADD3 R37, P4, R32, R34, RZ ;  /* 0x0000002220257210 */ /* 0x000fca0007f9e0ff */
[----:B------:R0:W-:Y:S04]  /*a660*/  STL [R1+0x781c], R37 ;  /* 0x00781c2501007387 */ /* 0x0001e80000100800 */
[----:B0-----:R-:W3:Y:S01]  /*a670*/  LDL.LU R37, [R1+0xa8] ;  /* 0x0000a80001257983 */ /* 0x001ee20000300800 */
[C---:B------:R-:W-:Y:S02]  /*a680*/  IADD3 R6, P6, R32.reuse, R35, RZ ;  /* 0x0000002320067210 */ /* 0x040fe40007fde0ff */
[----:B------:R-:W-:-:S03]  /*a690*/  IADD3 R9, P5, R32, R36, RZ ;  /* 0x0000002420097210 */ /* 0x000fc60007fbe0ff */
[----:B------:R0:W-:Y:S04]  /*a6a0*/  STL [R1+0x7820], R6 ;  /* 0x0078200601007387 */ /* 0x0001e80000100800 */
[----:B------:R1:W-:Y:S01]  /*a6b0*/  STL [R1+0x7824], R9 ;  /* 0x0078240901007387 */ /* 0x0003e20000100800 */
[----:B0-----:R-:W-:Y:S01]  /*a6c0*/  IMAD.X R6, R20, 0x1, R40, P3 ;  /* 0x0000000114067824 */ /* 0x001fe200018e0628 */
[----:B-1----:R-:W-:-:S04]  /*a6d0*/  IADD3 R9, P3, R32, R38, RZ ;  /* 0x0000002620097210 */ /* 0x002fc80007f7e0ff */
[----:B------:R0:W-:Y:S04]  /*a6e0*/  STL [R1+0x7814], R6 ;  /* 0x0078140601007387 */ /* 0x0001e80000100800 */
[----:B------:R-:W4:Y:S04]  /*a6f0*/  LDL.LU R32, [R1+0x110] ;  /* 0x0001100001207983 */ /* 0x000f280000300800 */
[----:B------:R1:W-:Y:S01]  /*a700*/  STL [R1+0x7808], R9 ;  /* 0x0078080901007387 */ /* 0x0003e20000100800 */
[----:B0-----:R-:W-:Y:S01]  /*a710*/  IMAD.X R6, R20, 0x1, R41, P2 ;  /* 0x0000000114067824 */ /* 0x001fe200010e0629 */
[----:B-1----:R-:W-:-:S04]  /*a720*/  IADD3 R9, P2, R10, R34, RZ ;  /* 0x000000220a097210 */ /* 0x002fc80007f5e0ff */
[----:B------:R0:W-:Y:S04]  /*a730*/  STL [R1+0x7800], R6 ;  /* 0x0078000601007387 */ /* 0x0001e80000100800 */
[----:B------:R1:W-:Y:S01]  /*a740*/  STL [R1+0x780c], R9 ;  /* 0x00780c0901007387 */ /* 0x0003e20000100800 */
[----:B0-----:R-:W-:Y:S01]  /*a750*/  IMAD.X R6, R20, 0x1, R42, P1 ;  /* 0x0000000114067824 */ /* 0x001fe200008e062a */
[----:B-1----:R-:W-:-:S04]  /*a760*/  IADD3 R9, P1, R10, R35, RZ ;  /* 0x000000230a097210 */ /* 0x002fc80007f3e0ff */
[----:B------:R2:W-:Y:S04]  /*a770*/  STL [R1+0x7804], R6 ;  /* 0x0078040601007387 */ /* 0x0005e80000100800 */
[----:B------:R0:W-:Y:S01]  /*a780*/  STL [R1+0x7810], R9 ;  /* 0x0078100901007387 */ /* 0x0001e20000100800 */
[----:B--2---:R-:W-:-:S03]  /*a790*/  IMAD.X R6, R20, 0x1, R43, P0 ;  /* 0x0000000114067824 */ /* 0x004fc600000e062b */
[----:B------:R-:W2:Y:S01]  /*a7a0*/  LDL.LU R20, [R1+0xa4] ;  /* 0x0000a40001147983 */ /* 0x000ea20000300800 */
[----:B0-----:R-:W-:-:S03]  /*a7b0*/  IADD3 R9, P0, R10, R36, RZ ;  /* 0x000000240a097210 */ /* 0x001fc60007f1e0ff */
[----:B------:R0:W-:Y:S04]  /*a7c0*/  STL [R1+0x77f4], R6 ;  /* 0x0077f40601007387 */ /* 0x0001e80000100800 */
[----:B------:R1:W-:Y:S01]  /*a7d0*/  STL [R1+0x77fc], R9 ;  /* 0x0077fc0901007387 */ /* 0x0003e20000100800 */
[----:B0-----:R-:W-:Y:S01]  /*a7e0*/  IMAD.X R6, R23, 0x1, R40, P4 ;  /* 0x0000000117067824 */ /* 0x001fe200020e0628 */
[----:B-1----:R-:W-:-:S04]  /*a7f0*/  IADD3 R9, P4, R10, R38, RZ ;  /* 0x000000260a097210 */ /* 0x002fc80007f9e0ff */
[----:B------:R0:W-:Y:S04]  /*a800*/  STL [R1+0x77f8], R6 ;  /* 0x0077f80601007387 */ /* 0x0001e80000100800 */
[----:B------:R-:W5:Y:S04]  /*a810*/  LDL.LU R10, [R1+0x10c] ;  /* 0x00010c00010a7983 */ /* 0x000f680000300800 */
        /* <DEDUP_REMOVED lines=9> */
[----:B0-----:R-:W-:-:S03]  /*a8b0*/  IMAD.X R6, R23, 0x1, R43, P3 ;  /* 0x0000000117067824 */ /* 0x001fc600018e062b */
[----:B------:R-:W5:Y:S01]  /*a8c0*/  LDL.LU R23, [R1+0xa0] ;  /* 0x0000a00001177983 */ /* 0x000f620000300800 */
[----:B-1----:R-:W-:-:S03]  /*a8d0*/  IADD3 R9, P3, R28, R36, RZ ;  /* 0x000000241c097210 */ /* 0x002fc60007f7e0ff */
        /* <DEDUP_REMOVED lines=20> */
[----:B---3--:R-:W-:Y:S01]  /*aa20*/  IMAD.X R6, R37, 0x1, R40, P6 ;  /* 0x0000000125067824 */ /* 0x008fe200030e0628 */
[----:B0-----:R-:W-:-:S04]  /*aa30*/  IADD3 R9, P6, R25, R38, RZ ;  /* 0x0000002619097210 */ /* 0x001fc80007fde0ff */
[----:B------:R0:W-:Y:S04]  /*aa40*/  STL [R1+0x77b8], R6 ;  /* 0x0077b80601007387 */ /* 0x0001e80000100800 */
[----:B------:R-:W3:Y:S01]  /*aa50*/  LDL.LU R25, [R1+0x104] ;  /* 0x0001040001197983 */ /* 0x000ee20000300800 */
[----:B0-----:R-:W-:-:S03]  /*aa60*/  IMAD.X R6, R37, 0x1, R41, P5 ;  /* 0x0000000125067824 */ /* 0x001fc600028e0629 */
[----:B------:R4:W-:Y:S04]  /*aa70*/  STL [R1+0x77a8], R9 ;  /* 0x0077a80901007387 */ /* 0x0009e80000100800 */
[----:B------:R0:W-:Y:S01]  /*aa80*/  STL [R1+0x77a0], R6 ;  /* 0x0077a00601007387 */ /* 0x0001e20000100800 */
[----:B----4-:R-:W-:Y:S01]  /*aa90*/  IADD3 R9, P5, R32, R34, RZ ;  /* 0x0000002220097210 */ /* 0x010fe20007fbe0ff */
[----:B0-----:R-:W-:-:S04]  /*aaa0*/  IMAD.X R6, R37, 0x1, R42, P3 ;  /* 0x0000000125067824 */ /* 0x001fc800018e062a */
[----:B------:R0:W-:Y:S04]  /*aab0*/  STL [R1+0x77ac], R9 ;  /* 0x0077ac0901007387 */ /* 0x0001e80000100800 */
[----:B------:R1:W-:Y:S01]  /*aac0*/  STL [R1+0x77a4], R6 ;  /* 0x0077a40601007387 */ /* 0x0003e20000100800 */
[----:B0-----:R-:W-:Y:S01]  /*aad0*/  IADD3 R9, P3, R32, R35, RZ ;  /* 0x0000002320097210 */ /* 0x001fe20007f7e0ff */
[----:B-1----:R-:W-:-:S04]  /*aae0*/  IMAD.X R6, R37, 0x1, R43, P2 ;  /* 0x0000000125067824 */ /* 0x002fc800010e062b */
[----:B------:R0:W-:Y:S04]  /*aaf0*/  STL [R1+0x77b0], R9 ;  /* 0x0077b00901007387 */ /* 0x0001e80000100800 */
[----:B------:R-:W4:Y:S04]  /*ab00*/  LDL.LU R37, [R1+0x98] ;  /* 0x0000980001257983 */ /* 0x000f280000300800 */
[----:B------:R2:W-:Y:S01]  /*ab10*/  STL [R1+0x7794], R6 ;  /* 0x0077940601007387 */ /* 0x0005e20000100800 */
[----:B0-----:R-:W-:-:S05]  /*ab20*/  IADD3 R9, P2, R32, R36, RZ ;  /* 0x0000002420097210 */ /* 0x001fca0007f5e0ff */
[----:B------:R0:W-:Y:S01]  /*ab30*/  STL [R1+0x779c], R9 ;  /* 0x00779c0901007387 */ /* 0x0001e20000100800 */
[----:B--2---:R-:W-:Y:S01]  /*ab40*/  IMAD.X R6, R20, 0x1, R40, P1 ;  /* 0x0000000114067824 */ /* 0x004fe200008e0628 */
[----:B0-----:R-:W-:-:S04]  /*ab50*/  IADD3 R9, P1, R32, R38, RZ ;  /* 0x0000002620097210 */ /* 0x001fc80007f3e0ff */
[----:B------:R0:W-:Y:S04]  /*ab60*/  STL [R1+0x7798], R6 ;  /* 0x0077980601007387 */ /* 0x0001e80000100800 */
[----:B------:R-:W2:Y:S04]  /*ab70*/  LDL.LU R32, [R1+0x100] ;  /* 0x0001000001207983 */ /* 0x000ea80000300800 */
[----:B------:R5:W-:Y:S01]  /*ab80*/  STL [R1+0x7788], R9 ;  /* 0x0077880901007387 */ /* 0x000be20000100800 */
[----:B0-----:R-:W-:Y:S01]  /*ab90*/  IMAD.X R6, R20, 0x1, R41, P0 ;  /* 0x0000000114067824 */ /* 0x001fe200000e0629 */
[----:B-----5:R-:W-:-:S04]  /*aba0*/  IADD3 R9, P0, R10, R34, RZ ;  /* 0x000000220a097210 */ /* 0x020fc80007f1e0ff */
        /* <DEDUP_REMOVED lines=33> */
[----:B------:R-:W-:Y:S01]  /*adc0*/  STL [R1+0x7748], R9 ;  /* 0x0077480901007387 */ /* 0x000fe20000100800 */
[----:B0-----:R-:W-:-:S05]  /*add0*/  IMAD.X R6, R19, 0x1, R41, P4 ;  /* 0x0000000113067824 */ /* 0x001fca00020e0629 */
[----:B------:R0:W-:Y:S02]  /*ade0*/  STL [R1+0x7740], R6 ;  /* 0x0077400601007387 */ /* 0x0001e40000100800 */
[----:B0-----:R-:W-:Y:S01]  /*adf0*/  IMAD.X R6, R19, 0x1, R42, P6 ;  /* 0x0000000113067824 */ /* 0x001fe200030e062a */
[----:B---3--:R-:W-:-:S05]  /*ae00*/  IADD3 R9, P4, R25, R34, RZ ;  /* 0x0000002219097210 */ /* 0x008fca0007f9e0ff */
[----:B------:R0:W-:Y:S04]  /*ae10*/  STL [R1+0x774c], R9 ;  /* 0x00774c0901007387 */ /* 0x0001e80000100800 */
[----:B------:R1:W-:Y:S01]  /*ae20*/  STL [R1+0x7744], R6 ;  /* 0x0077440601007387 */ /* 0x0003e20000100800 */
[----:B0-----:R-:W-:Y:S01]  /*ae30*/  IADD3 R9, P6, R25, R35, RZ ;  /* 0x0000002319097210 */ /* 0x001fe20007fde0ff */
[----:B-1----:R-:W-:-:S04]  /*ae40*/  IMAD.X R6, R19, 0x1, R43, P5 ;  /* 0x0000000113067824 */ /* 0x002fc800028e062b */
[----:B------:R0:W-:Y:S04]  /*ae50*/  STL [R1+0x7750], R9 ;  /* 0x0077500901007387 */ /* 0x0001e80000100800 */
[----:B------:R-:W3:Y:S01]  /*ae60*/  LDL.LU R19, [R1+0x8c] ;  /* 0x00008c0001137983 */ /* 0x000ee20000300800 */
[----:B0-----:R-:W-:-:S03]  /*ae70*/  IADD3 R9, P5, R25, R36, RZ ;  /* 0x0000002419097210 */ /* 0x001fc60007fbe0ff */
[----:B------:R4:W-:Y:S04]  /*ae80*/  STL [R1+0x7734], R6 ;  /* 0x0077340601007387 */ /* 0x0009e80000100800 */
[----:B------:R0:W-:Y:S01]  /*ae90*/  STL [R1+0x773c], R9 ;  /* 0x00773c0901007387 */ /* 0x0001e20000100800 */
[----:B----4-:R-:W-:Y:S01]  /*aea0*/  IMAD.X R6, R37, 0x1, R40, P3 ;  /* 0x0000000125067824 */ /* 0x010fe200018e0628 */
[----:B0-----:R-:W-:-:S04]  /*aeb0*/  IADD3 R9, P3, R25, R38, RZ ;  /* 0x0000002619097210 */ /* 0x001fc80007f7e0ff */
[----:B------:R0:W-:Y:S04]  /*aec0*/  STL [R1+0x7738], R6 ;  /* 0x0077380601007387 */ /* 0x0001e80000100800 */
[----:B------:R-:W4:Y:S04]  /*aed0*/  LDL.LU R25, [R1+0xf4] ;  /* 0x0000f40001197983 */ /* 0x000f280000300800 */
[----:B------:R-:W-:Y:S01]  /*aee0*/  STL [R1+0x7728], R9 ;  /* 0x0077280901007387 */ /* 0x000fe20000100800 */
[----:B0-----:R-:W-:-:S05]  /*aef0*/  IMAD.X R6, R37, 0x1, R41, P2 ;  /* 0x0000000125067824 */ /* 0x001fca00010e0629 */
[----:B------:R0:W-:Y:S02]  /*af00*/  STL [R1+0x7720], R6 ;  /* 0x0077200601007387 */ /* 0x0001e40000100800 */
[----:B0-----:R-:W-:Y:S01]  /*af10*/  IMAD.X R6, R37, 0x1, R42, P1 ;  /* 0x0000000125067824 */ /* 0x001fe200008e062a */
[----:B--2---:R-:W-:-:S05]  /*af20*/  IADD3 R9, P2, R32, R34, RZ ;  /* 0x0000002220097210 */ /* 0x004fca0007f5e0ff */
[----:B------:R0:W-:Y:S04]  /*af30*/  STL [R1+0x772c], R9 ;  /* 0x00772c0901007387 */ /* 0x0001e80000100800 */
[----:B------:R1:W-:Y:S01]  /*af40*/  STL [R1+0x7724], R6 ;  /* 0x0077240601007387 */ /* 0x0003e20000100800 */
[----:B0-----:R-:W-:Y:S01]  /*af50*/  IADD3 R9, P1, R32, R35, RZ ;  /* 0x0000002320097210 */ /* 0x001fe20007f3e0ff */
[----:B-1----:R-:W-:-:S04]  /*af60*/  IMAD.X R6, R37, 0x1, R43, P0 ;  /* 0x0000000125067824 */ /* 0x002fc800000e062b */
[----:B------:R0:W-:Y:S04]  /*af70*/  STL [R1+0x7730], R9 ;  /* 0x0077300901007387 */ /* 0x0001e80000100800 */
[----:B------:R-:W2:Y:S04]  /*af80*/  LDL.LU R37, [R1+0x88] ;  /* 0x0000880001257983 */ /* 0x000ea80000300800 */
[----:B------:R5:W-:Y:S01]  /*af90*/  STL [R1+0x7714], R6 ;  /* 0x0077140601007387 */ /* 0x000be20000100800 */
[----:B0-----:R-:W-:-:S05]  /*afa0*/  IADD3 R9, P0, R32, R36, RZ ;  /* 0x0000002420097210 */ /* 0x001fca0007f1e0ff */
[----:B------:R0:W-:Y:S01]  /*afb0*/  STL [R1+0x771c], R9 ;  /* 0x00771c0901007387 */ /* 0x0001e20000100800 */
[----:B-----5:R-:W-:Y:S01]  /*afc0*/  IMAD.X R6, R20, 0x1, R40, P4 ;  /* 0x0000000114067824 */ /* 0x020fe200020e0628 */
[----:B0-----:R-:W-:-:S04]  /*afd0*/  IADD3 R9, P4, R32, R38, RZ ;  /* 0x0000002620097210 */ /* 0x001fc80007f9e0ff */
        /* <DEDUP_REMOVED lines=57> */
[----:B0-----:R-:W-:-:S05]  /*b370*/  IMAD.X R6, R37, 0x1, R41, P0 ;  /* 0x0000000125067824 */ /* 0x001fca00000e0629 */
[----:B------:R0:W-:Y:S01]  /*b380*/  STL [R1+0x76a0], R6 ;  /* 0x0076a00601007387 */ /* 0x0001e20000100800 */
[----:B-----5:R-:W-:Y:S01]  /*b390*/  IADD3 R9, P0, R32, R34, RZ ;  /* 0x0000002220097210 */ /* 0x020fe20007f1e0ff */
[----:B0-----:R-:W-:-:S04]  /*b3a0*/  IMAD.X R6, R37, 0x1, R42, P4 ;  /* 0x0000000125067824 */ /* 0x001fc800020e062a */
[----:B------:R0:W-:Y:S04]  /*b3b0*/  STL [R1+0x76ac], R9 ;  /* 0x0076ac0901007387 */ /* 0x0001e80000100800 */
[----:B------:R1:W-:Y:S01]  /*b3c0*/  STL [R1+0x76a4], R6 ;  /* 0x0076a40601007387 */ /* 0x0003e20000100800 */
[----:B0-----:R-:W-:Y:S01]  /*b3d0*/  IADD3 R9, P4, R32, R35, RZ ;  /* 0x0000002320097210 */ /* 0x001fe20007f9e0ff */
[----:B-1----:R-:W-:-:S04]  /*b3e0*/  IMAD.X R6, R37, 0x1, R43, P6 ;  /* 0x0000000125067824 */ /* 0x002fc800030e062b */
[----:B------:R0:W-:Y:S04]  /*b3f0*/  STL [R1+0x76b0], R9 ;  /* 0x0076b00901007387 */ /* 0x0001e80000100800 */
[----:B------:R-:W5:Y:S04]  /*b400*/  LDL.LU R37, [R1+0x78] ;  /* 0x0000780001257983 */ /* 0x000f680000300800 */
[----:B------:R1:W-:Y:S01]  /*b410*/  STL [R1+0x7694], R6 ;  /* 0x0076940601007387 */ /* 0x0003e20000100800 */
[----:B0-----:R-:W-:-:S05]  /*b420*/  IADD3 R9, P6, R32, R36, RZ ;  /* 0x0000002420097210 */ /* 0x001fca0007fde0ff */
[----:B------:R0:W-:Y:S01]  /*b430*/  STL [R1+0x769c], R9 ;  /* 0x00769c0901007387 */ /* 0x0001e20000100800 */
[----:B-1----:R-:W-:Y:S01]  /*b440*/  IMAD.X R6, R20, 0x1, R40, P5 ;  /* 0x0000000114067824 */ /* 0x002fe200028e0628 */
        /* <DEDUP_REMOVED lines=22> */
[----:B0-----:R-:W-:-:S05]  /*b5b0*/  IMAD.X R6, R23, 0x1, R41, P4 ;  /* 0x0000000117067824 */ /* 0x001fca00020e0629 */
[----:B------:R0:W-:Y:S01]  /*b5c0*/  STL [R1+0x7660], R6 ;  /* 0x0076600601007387 */ /* 0x0001e20000100800 */
[----:B---3--:R-:W-:Y:S01]  /*b5d0*/  IADD3 R9, P4, R28, R34, RZ ;  /* 0x000000221c097210 */ /* 0x008fe20007f9e0ff */
[----:B0-----:R-:W-:-:S04]  /*b5e0*/  IMAD.X R6, R23, 0x1, R42, P6 ;  /* 0x0000000117067824 */ /* 0x001fc800030e062a */
        /* <DEDUP_REMOVED lines=30> */
[----:B------:R-:W5:Y:S01]  /*b7d0*/  LDL.LU R25, [R1+0xd4] ;  /* 0x0000d40001197983 */ /* 0x000f620000300800 */
[----:B0-----:R-:W-:-:S03]  /*b7e0*/  IMAD.X R6, R37, 0x1, R41, P6 ;  /* 0x0000000125067824 */ /* 0x001fc600030e0629 */
[----:B------:R0:W-:Y:S04]  /*b7f0*/  STL [R1+0x7628], R9 ;  /* 0x0076280901007387 */ /* 0x0001e80000100800 */
[----:B------:R1:W-:Y:S01]  /*b800*/  STL [R1+0x7620], R6 ;  /* 0x0076200601007387 */ /* 0x0003e20000100800 */
[----:B0-----:R-:W-:Y:S01]  /*b810*/  IADD3 R9, P6, R32, R34, RZ ;  /* 0x0000002220097210 */ /* 0x001fe20007fde0ff */
[----:B-1----:R-:W-:-:S04]  /*b820*/  IMAD.X R6, R37, 0x1, R42, P5 ;  /* 0x0000000125067824 */ /* 0x002fc800028e062a */
[----:B------:R-:W-:Y:S04]  /*b830*/  STL [R1+0x762c], R9 ;  /* 0x00762c0901007387 */ /* 0x000fe80000100800 */
[----:B------:R0:W-:Y:S02]  /*b840*/  STL [R1+0x7624], R6 ;  /* 0x0076240601007387 */ /* 0x0001e40000100800 */
[----:B0-----:R-:W-:Y:S02]  /*b850*/  IMAD.X R6, R37, 0x1, R43, P3 ;  /* 0x0000000125067824 */ /* 0x001fe400018e062b */
[----:B------:R-:W5:Y:S01]  /*b860*/  LDL.LU R37, [R1+0x68] ;  /* 0x0000680001257983 */ /* 0x000f620000300800 */
[----:B------:R-:W-:-:S05]  /*b870*/  IADD3 R9, P5, R32, R35, RZ ;  /* 0x0000002320097210 */ /* 0x000fca0007fbe0ff */
[----:B------:R0:W-:Y:S04]  /*b880*/  STL [R1+0x7630], R9 ;  /* 0x0076300901007387 */ /* 0x0001e80000100800 */
[----:B------:R1:W-:Y:S01]  /*b890*/  STL [R1+0x7614], R6 ;  /* 0x0076140601007387 */ /* 0x0003e20000100800 */
[----:B0-----:R-:W-:Y:S01]  /*b8a0*/  IADD3 R9, P3, R32, R36, RZ ;  /* 0x0000002420097210 */ /* 0x001fe20007f7e0ff */
[----:B-1----:R-:W-:-:S04]  /*b8b0*/  IMAD.X R6, R20, 0x1, R40, P2 ;  /* 0x0000000114067824 */ /* 0x002fc800010e0628 */
[----:B------:R0:W-:Y:S04]  /*b8c0*/  STL [R1+0x761c], R9 ;  /* 0x00761c0901007387 */ /* 0x0001e80000100800 */
[----:B------:R1:W-:Y:S01]  /*b8d0*/  STL [R1+0x7618], R6 ;  /* 0x0076180601007387 */ /* 0x0003e20000100800 */
[----:B0-----:R-:W-:-:S03]  /*b8e0*/  IADD3 R9, P2, R32, R38, RZ ;  /* 0x0000002620097210 */ /* 0x001fc60007f5e0ff */
[----:B------:R-:W5:Y:S01]  /*b8f0*/  LDL.LU R32, [R1+0xd0] ;  /* 0x0000d00001207983 */ /* 0x000f620000300800 */
[----:B-1----:R-:W-:-:S03]  /*b900*/  IMAD.X R6, R20, 0x1, R41, P1 ;  /* 0x0000000114067824 */ /* 0x002fc600008e0629 */
[----:B------:R0:W-:Y:S04]  /*b910*/  STL [R1+0x7608], R9 ;  /* 0x0076080901007387 */ /* 0x0001e80000100800 */
[----:B------:R1:W-:Y:S01]  /*b920*/  STL [R1+0x7600], R6 ;  /* 0x0076000601007387 */ /* 0x0003e20000100800 */
[----:B0-----:R-:W-:Y:S01]  /*b930*/  IADD3 R9, P1, R10, R34, RZ ;  /* 0x000000220a097210 */ /* 0x001fe20007f3e0ff */
[----:B-1----:R-:W-:-:S04]  /*b940*/  IMAD.X R6, R20, 0x1, R42, P0 ;  /* 0x0000000114067824 */ /* 0x002fc800000e062a */
        /* <DEDUP_REMOVED lines=30> */
[----:B------:R-:W2:Y:S01]  /*bb30*/  LDL.LU R28, [R1+0xc8] ;  /* 0x0000c800011c7983 */ /* 0x000ea20000300800 */
[----:B0-----:R-:W-:-:S03]  /*bb40*/  IMAD.X R6, R19, 0x1, R41, P0 ;  /* 0x0000000113067824 */ /* 0x001fc600000e0629 */
[----:B------:R5:W-:Y:S04]  /*bb50*/  STL [R1+0x75c8], R9 ;  /* 0x0075c80901007387 */ /* 0x000be80000100800 */
[----:B------:R0:W-:Y:S01]  /*bb60*/  STL [R1+0x75c0], R6 ;  /* 0x0075c00601007387 */ /* 0x0001e20000100800 */
[----:B-----5:R-:W-:Y:S01]  /*bb70*/  IADD3 R9, P0, R25, R34, RZ ;  /* 0x0000002219097210 */ /* 0x020fe20007f1e0ff */
[----:B0-----:R-:W-:-:S04]  /*bb80*/  IMAD.X R6, R19, 0x1, R42, P4 ;  /* 0x0000000113067824 */ /* 0x001fc800020e062a */
[----:B------:R0:W-:Y:S04]  /*bb90*/  STL [R1+0x75cc], R9 ;  /* 0x0075cc0901007387 */ /* 0x0001e80000100800 */
[----:B------:R1:W-:Y:S01]  /*bba0*/  STL [R1+0x75c4], R6 ;  /* 0x0075c40601007387 */ /* 0x0003e20000100800 */
[----:B0-----:R-:W-:Y:S01]  /*bbb0*/  IADD3 R9, P4, R25, R35, RZ ;  /* 0x0000002319097210 */ /* 0x001fe20007f9e0ff */
[----:B-1----:R-:W-:-:S04]  /*bbc0*/  IMAD.X R6, R19, 0x1, R43, P6 ;  /* 0x0000000113067824 */ /* 0x002fc800030e062b */
[----:B------:R-:W-:Y:S04]  /*bbd0*/  STL [R1+0x75d0], R9 ;  /* 0x0075d00901007387 */ /* 0x000fe80000100800 */
[----:B------:R0:W-:Y:S01]  /*bbe0*/  STL [R1+0x75b4], R6 ;  /* 0x0075b40601007387 */ /* 0x0001e20000100800 */
[----:B------:R-:W-:-:S03]  /*bbf0*/  IADD3 R19, P6, R25, R36, RZ ;  /* 0x0000002419137210 */ /* 0x000fc60007fde0ff */
[----:B0-----:R-:W5:Y:S01]  /*bc00*/  LDL.LU R6, [R1+0x5c] ;  /* 0x00005c0001067983 */ /* 0x001f620000300800 */
[----:B------:R-:W-:-:S03]  /*bc10*/  IMAD.X R9, R37, 0x1, R40, P5 ;  /* 0x0000000125097824 */ /* 0x000fc600028e0628 */
        /* <DEDUP_REMOVED lines=11> */
[----:B0-----:R-:W-:-:S05]  /*bcd0*/  IADD3 R19, P2, R32, R35, RZ ;  /* 0x0000002320137210 */ /* 0x001fca0007f5e0ff */
[----:B------:R0:W-:Y:S01]  /*bce0*/  STL [R1+0x75b0], R19 ;  /* 0x0075b01301007387 */ /* 0x0001e20000100800 */
[----:B-1----:R-:W-:Y:S01]  /*bcf0*/  IMAD.X R9, R37, 0x1, R43, P1 ;  /* 0x0000000125097824 */ /* 0x002fe200008e062b */
[----:B------:R-:W-:Y:S02]  /*bd00*/  IADD3 R37, P1, R32, R36, RZ ;  /* 0x0000002420257210 */ /* 0x000fe40007f3e0ff */
[----:B0-----:R-:W5:Y:S04]  /*bd10*/  LDL.LU R19, [R1+0x58] ;  /* 0x0000580001137983 */ /* 0x001f680000300800 */
[----:B------:R0:W-:Y:S04]  /*bd20*/  STL [R1+0x7594], R9 ;  /* 0x0075940901007387 */ /* 0x0001e80000100800 */
[----:B------:R1:W-:Y:S01]  /*bd30*/  STL [R1+0x759c], R37 ;  /* 0x00759c2501007387 */ /* 0x0003e20000100800 */
[----:B0-----:R-:W-:Y:S01]  /*bd40*/  IMAD.X R9, R20, 0x1, R40, P0 ;  /* 0x0000000114097824 */ /* 0x001fe200000e0628 */
[----:B-1----:R-:W-:-:S02]  /*bd50*/  IADD3 R37, P0, R32, R38, RZ ;  /* 0x0000002620257210 */ /* 0x002fc40007f1e0ff */
[----:B------:R-:W5:Y:S04]  /*bd60*/  LDL.LU R32, [R1+0xc0] ;  /* 0x0000c00001207983 */ /* 0x000f680000300800 */
[----:B------:R0:W-:Y:S04]  /*bd70*/  STL [R1+0x7598], R9 ;  /* 0x0075980901007387 */ /* 0x0001e80000100800 */
[----:B------:R3:W-:Y:S01]  /*bd80*/  STL [R1+0x7588], R37 ;  /* 0x0075882501007387 */ /* 0x0007e20000100800 */
[----:B0-----:R-:W-:Y:S01]  /*bd90*/  IMAD.X R9, R20, 0x1, R41, P4 ;  /* 0x0000000114097824 */ /* 0x001fe200020e0629 */
[----:B---3--:R-:W-:-:S04]  /*bda0*/  IADD3 R37, P4, R10, R34, RZ ;  /* 0x000000220a257210 */ /* 0x008fc80007f9e0ff */
[----:B------:R0:W-:Y:S04]  /*bdb0*/  STL [R1+0x7580], R9 ;  /* 0x0075800901007387 */ /* 0x0001e80000100800 */
[----:B------:R1:W-:Y:S01]  /*bdc0*/  STL [R1+0x758c], R37 ;  /* 0x00758c2501007387 */ /* 0x0003e20000100800 */
[----:B0-----:R-:W-:Y:S01]  /*bdd0*/  IMAD.X R9, R20, 0x1, R42, P6 ;  /* 0x0000000114097824 */ /* 0x001fe200030e062a */
[----:B-1----:R-:W-:-:S04]  /*bde0*/  IADD3 R37, P6, R10, R35, RZ ;  /* 0x000000230a257210 */ /* 0x002fc80007fde0ff */
[----:B------:R-:W-:Y:S04]  /*bdf0*/  STL [R1+0x7584], R9 ;  /* 0x0075840901007387 */ /* 0x000fe80000100800 */
[----:B------:R0:W-:Y:S04]  /*be00*/  STL [R1+0x7590], R37 ;  /* 0x0075902501007387 */ /* 0x0001e80000100800 */
[----:B0-----:R-:W3:Y:S01]  /*be10*/  LDL.LU R37, [R1+0x54] ;  /* 0x0000540001257983 */ /* 0x001ee20000300800 */
[----:B------:R-:W-:Y:S01]  /*be20*/  IMAD.X R9, R20, 0x1, R43, P5 ;  /* 0x0000000114097824 */ /* 0x000fe200028e062b */
[----:B------:R-:W-:-:S04]  /*be30*/  IADD3 R20, P5, R10, R36, RZ ;  /* 0x000000240a147210 */ /* 0x000fc80007fbe0ff */
[----:B------:R-:W-:Y:S04]  /*be40*/  STL [R1+0x7574], R9 ;  /* 0x0075740901007387 */ /* 0x000fe80000100800 */
[----:B------:R0:W-:Y:S04]  /*be50*/  STL [R1+0x757c], R20 ;  /* 0x00757c1401007387 */ /* 0x0001e80000100800 */
[----:B0-----:R-:W3:Y:S01]  /*be60*/  LDL.LU R20, [R1+0xbc] ;  /* 0x0000bc0001147983 */ /* 0x001ee20000300800 */
[----:B----4-:R-:W-:Y:S01]  /*be70*/  IMAD.X R9, R23, 0x1, R40, P3 ;  /* 0x0000000117097824 */ /* 0x010fe200018e0628 */
[----:B------:R-:W-:-:S04]  /*be80*/  IADD3 R10, P3, R10, R38, RZ ;  /* 0x000000260a0a7210 */ /* 0x000fc80007f7e0ff */
[----:B------:R0:W-:Y:S04]  /*be90*/  STL [R1+0x7578], R9 ;  /* 0x0075780901007387 */ /* 0x0001e80000100800 */
[----:B------:R-:W-:Y:S01]  /*bea0*/  STL [R1+0x7568], R10 ;  /* 0x0075680a01007387 */ /* 0x000fe20000100800 */
[----:B0-----:R-:W-:-:S05]  /*beb0*/  IMAD.X R9, R23, 0x1, R41, P2 ;  /* 0x0000000117097824 */ /* 0x001fca00010e0629 */
[----:B------:R0:W-:Y:S02]  /*bec0*/  STL [R1+0x7560], R9 ;  /* 0x0075600901007387 */ /* 0x0001e40000100800 */
[C---:B0-----:R-:W-:Y:S02]  /*bed0*/  IMAD.X R9, R23.reuse, 0x1, R42, P1 ;  /* 0x0000000117097824 */ /* 0x041fe400008e062a */
[----:B------:R-:W-:Y:S01]  /*bee0*/  IMAD.X R23, R23, 0x1, R43, P0 ;  /* 0x0000000117177824 */ /* 0x000fe200000e062b */
[----:B--2---:R-:W-:-:S05]  /*bef0*/  IADD3 R10, P2, R28, R34, RZ ;  /* 0x000000221c0a7210 */ /* 0x004fca0007f5e0ff */
[----:B------:R0:W-:Y:S04]  /*bf00*/  STL [R1+0x756c], R10 ;  /* 0x00756c0a01007387 */ /* 0x0001e80000100800 */
[----:B0-----:R-:W2:Y:S04]  /*bf10*/  LDL.LU R10, [R1+0x50] ;  /* 0x00005000010a7983 */ /* 0x001ea80000300800 */
[----:B------:R0:W-:Y:S02]  /*bf20*/  STL [R1+0x7564], R9 ;  /* 0x0075640901007387 */ /* 0x0001e40000100800 */
[----:B0-----:R-:W-:-:S05]  /*bf30*/  IADD3 R9, P1, R28, R35, RZ ;  /* 0x000000231c097210 */ /* 0x001fca0007f3e0ff */
[----:B------:R-:W-:Y:S04]  /*bf40*/  STL [R1+0x7570], R9 ;  /* 0x0075700901007387 */ /* 0x000fe80000100800 */
[----:B------:R0:W-:Y:S04]  /*bf50*/  STL [R1+0x7554], R23 ;  /* 0x0075541701007387 */ /* 0x0001e80000100800 */
[----:B0-----:R-:W4:Y:S01]  /*bf60*/  LDL.LU R23, [R1+0xb8] ;  /* 0x0000b80001177983 */ /* 0x001f220000300800 */
[----:B------:R-:W-:-:S05]  /*bf70*/  IADD3 R9, P0, R28, R36, RZ ;  /* 0x000000241c097210 */ /* 0x000fca0007f1e0ff */
[----:B------:R5:W-:Y:S02]  /*bf80*/  STL [R1+0x755c], R9 ;  /* 0x00755c0901007387 */ /* 0x000be40000100800 */
[----:B-----5:R-:W-:-:S05]  /*bf90*/  IMAD.X R9, R6, 0x1, R40, P4 ;  /* 0x0000000106097824 */ /* 0x020fca00020e0628 */
[----:B------:R0:W-:Y:S02]  /*bfa0*/  STL [R1+0x7558], R9 ;  /* 0x0075580901007387 */ /* 0x0001e40000100800 */
[----:B0-----:R-:W-:Y:S01]  /*bfb0*/  IADD3 R9, P4, R28, R38, RZ ;  /* 0x000000261c097210 */ /* 0x001fe20007f9e0ff */
[----:B------:R-:W-:-:S04]  /*bfc0*/  IMAD.X R28, R6, 0x1, R41, P6 ;  /* 0x00000001061c7824 */ /* 0x000fc800030e0629 */
[----:B------:R0:W-:Y:S04]  /*bfd0*/  STL [R1+0x7548], R9 ;  /* 0x0075480901007387 */ /* 0x0001e80000100800 */
[----:B------:R1:W-:Y:S01]  /*bfe0*/  STL [R1+0x7540], R28 ;  /* 0x0075401c01007387 */ /* 0x0003e20000100800 */
[----:B0-----:R-:W-:-:S03]  /*bff0*/  IADD3 R9, P6, R25, R34, RZ ;  /* 0x0000002219097210 */ /* 0x001fc60007fde0ff */
[----:B-1----:R-:W5:Y:S04]  /*c000*/  LDL.LU R28, [R1+0x4c] ;  /* 0x00004c00011c7983 */ /* 0x002f680000300800 */
[----:B------:R0:W-:Y:S02]  /*c010*/  STL [R1+0x754c], R9 ;  /* 0x00754c0901007387 */ /* 0x0001e40000100800 */
[C---:B0-----:R-:W-:Y:S02]  /*c020*/  IMAD.X R9, R6.reuse, 0x1, R42, P5 ;  /* 0x0000000106097824 */ /* 0x041fe400028e062a */
[----:B------:R-:W-:-:S03]  /*c030*/  IMAD.X R6, R6, 0x1, R43, P3 ;  /* 0x0000000106067824 */ /* 0x000fc600018e062b */
[----:B------:R0:W-:Y:S02]  /*c040*/  STL [R1+0x7544], R9 ;  /* 0x0075440901007387 */ /* 0x0001e40000100800 */
[----:B0-----:R-:W-:-:S05]  /*c050*/  IADD3 R9, P5, R25, R35, RZ ;  /* 0x0000002319097210 */ /* 0x001fca0007fbe0ff */
[----:B------:R0:W-:Y:S04]  /*c060*/  STL [R1+0x7550], R9 ;  /* 0x0075500901007387 */ /* 0x0001e80000100800 */
[----:B0-----:R-:W5:Y:S04]  /*c070*/  LDL.LU R9, [R1+0x80cc] ;  /* 0x0080cc0001097983 */ /* 0x001f680000300800 */
[----:B------:R0:W-:Y:S02]  /*c080*/  STL [R1+0x7534], R6 ;  /* 0x0075340601007387 */ /* 0x0001e40000100800 */
[----:B0-----:R-:W-:-:S05]  /*c090*/  IADD3 R6, P3, R25, R36, RZ ;  /* 0x0000002419067210 */ /* 0x001fca0007f7e0ff */
[----:B------:R0:W-:Y:S02]  /*c0a0*/  STL [R1+0x753c], R6 ;  /* 0x00753c0601007387 */ /* 0x0001e40000100800 */
[----:B0-----:R-:W-:-:S05]  /*c0b0*/  IMAD.X R6, R19, 0x1, R40, P2 ;  /* 0x0000000113067824 */ /* 0x001fca00010e0628 */
        /* <DEDUP_REMOVED lines=17> */
[----:B---3--:R-:W-:Y:S01]  /*c1d0*/  IMAD.X R19, R37, 0x1, R40, P6 ;  /* 0x0000000125137824 */ /* 0x008fe200030e0628 */
[----:B------:R-:W-:-:S04]  /*c1e0*/  IADD3 R32, P6, R32, R38, RZ ;  /* 0x0000002620207210 */ /* 0x000fc80007fde0ff */
[----:B------:R0:W-:Y:S04]  /*c1f0*/  STL [R1+0x7518], R19 ;  /* 0x0075181301007387 */ /* 0x0001e80000100800 */
[----:B0-----:R-:W3:Y:S04]  /*c200*/  LDL.LU R19, [R1+0x80c4] ;  /* 0x0080c40001137983 */ /* 0x001ee80000300800 */
[----:B------:R0:W-:Y:S02]  /*c210*/  STL [R1+0x7508], R32 ;  /* 0x0075082001007387 */ /* 0x0001e40000100800 */
[----:B0-----:R-:W-:-:S05]  /*c220*/  IMAD.X R32, R37, 0x1, R41, P5 ;  /* 0x0000000125207824 */ /* 0x001fca00028e0629 */
[----:B------:R0:W-:Y:S02]  /*c230*/  STL [R1+0x7500], R32 ;  /* 0x0075002001007387 */ /* 0x0001e40000100800 */
[----:B0-----:R-:W-:-:S05]  /*c240*/  IADD3 R32, P5, R20, R34, RZ ;  /* 0x0000002214207210 */ /* 0x001fca0007fbe0ff */
[----:B------:R0:W-:Y:S02]  /*c250*/  STL [R1+0x750c], R32 ;  /* 0x00750c2001007387 */ /* 0x0001e40000100800 */
[C---:B0-----:R-:W-:Y:S02]  /*c260*/  IMAD.X R32, R37.reuse, 0x1, R42, P3 ;  /* 0x0000000125207824 */ /* 0x041fe400018e062a */
[----:B------:R-:W-:-:S03]  /*c270*/  IMAD.X R37, R37, 0x1, R43, P2 ;  /* 0x0000000125257824 */ /* 0x000fc600010e062b */
[----:B------:R0:W-:Y:S02]  /*c280*/  STL [R1+0x7504], R32 ;  /* 0x0075042001007387 */ /* 0x0001e40000100800 */
[----:B0-----:R-:W-:-:S05]  /*c290*/  IADD3 R32, P3, R20, R35, RZ ;  /* 0x0000002314207210 */ /* 0x001fca0007f7e0ff */
[----:B------:R0:W-:Y:S04]  /*c2a0*/  STL [R1+0x7510], R32 ;  /* 0x0075102001007387 */ /* 0x0001e80000100800 */
[----:B0-----:R-:W3:Y:S04]  /*c2b0*/  LDL.LU R32, [R1+0x80c0] ;  /* 0x0080c00001207983 */ /* 0x001ee80000300800 */
[----:B------:R0:W-:Y:S02]  /*c2c0*/  STL [R1+0x74f4], R37 ;  /* 0x0074f42501007387 */ /* 0x0001e40000100800 */
[----:B0-----:R-:W-:-:S05]  /*c2d0*/  IADD3 R37, P2, R20, R36, RZ ;  /* 0x0000002414257210 */ /* 0x001fca0007f5e0ff */
[----:B------:R2:W-:Y:S02]  /*c2e0*/  STL [R1+0x74fc], R37 ;  /* 0x0074fc2501007387 */ /* 0x0005e40000100800 */
[----:B--2---:R-:W-:-:S05]  /*c2f0*/  IMAD.X R37, R10, 0x1, R40, P1 ;  /* 0x000000010a257824 */ /* 0x004fca00008e0628 */
[----:B------:R0:W-:Y:S02]  /*c300*/  STL [R1+0x74f8], R37 ;  /* 0x0074f82501007387 */ /* 0x0001e40000100800 */
[----:B0-----:R-:W-:Y:S01]  /*c310*/  IADD3 R37, P1, R20, R38, RZ ;  /* 0x0000002614257210 */ /* 0x001fe20007f3e0ff */
[----:B------:R-:W-:-:S04]  /*c320*/  IMAD.X R20, R10, 0x1, R41, P0 ;  /* 0x000000010a147824 */ /* 0x000fc800000e0629 */
[----:B------:R0:W-:Y:S04]  /*c330*/  STL [R1+0x74e8], R37 ;  /* 0x0074e82501007387 */ /* 0x0001e80000100800 */
[----:B0-----:R-:W2:Y:S04]  /*c340*/  LDL.LU R37, [R1+0x40] ;  /* 0x0000400001257983 */ /* 0x001ea80000300800 */
[----:B------:R4:W-:Y:S02]  /*c350*/  STL [R1+0x74e0], R20 ;  /* 0x0074e01401007387 */ /* 0x0009e40000100800 */
[----:B----4-:R-:W-:-:S05]  /*c360*/  IADD3 R20, P0, R23, R34, RZ ;  /* 0x0000002217147210 */ /* 0x010fca0007f1e0ff */
[----:B------:R0:W-:Y:S02]  /*c370*/  STL [R1+0x74ec], R20 ;  /* 0x0074ec1401007387 */ /* 0x0001e40000100800 */
[----:B0-----:R-:W-:-:S05]  /*c380*/  IMAD.X R20, R10, 0x1, R42, P4 ;  /* 0x000000010a147824 */ /* 0x001fca00020e062a */
[----:B------:R0:W-:Y:S02]  /*c390*/  STL [R1+0x74e4], R20 ;  /* 0x0074e41401007387 */ /* 0x0001e40000100800 */
[----:B0-----:R-:W-:-:S05]  /*c3a0*/  IADD3 R20, P4, R23, R35, RZ ;  /* 0x0000002317147210 */ /* 0x001fca0007f9e0ff */
[----:B------:R0:W-:Y:S04]  /*c3b0*/  STL [R1+0x74f0], R20 ;  /* 0x0074f01401007387 */ /* 0x0001e80000100800 */
[----:B0-----:R-:W4:Y:S01]  /*c3c0*/  LDL.LU R20, [R1+0x80bc] ;  /* 0x0080bc0001147983 */ /* 0x001f220000300800 */
[----:B------:R-:W-:-:S05]  /*c3d0*/  IMAD.X R10, R10, 0x1, R43, P6 ;  /* 0x000000010a0a7824 */ /* 0x000fca00030e062b */
[----:B------:R0:W-:Y:S02]  /*c3e0*/  STL [R1+0x74d4], R10 ;  /* 0x0074d40a01007387 */ /* 0x0001e40000100800 */
[----:B0-----:R-:W-:-:S05]  /*c3f0*/  IADD3 R10, P6, R23, R36, RZ ;  /* 0x00000024170a7210 */ /* 0x001fca0007fde0ff */
[----:B------:R5:W-:Y:S02]  /*c400*/  STL [R1+0x74dc], R10 ;  /* 0x0074dc0a01007387 */ /* 0x000be40000100800 */
[----:B-----5:R-:W-:Y:S01]  /*c410*/  IMAD.X R10, R28, 0x1, R40, P5 ;  /* 0x000000011c0a7824 */ /* 0x020fe200028e0628 */
[----:B------:R-:W-:-:S04]  /*c420*/  IADD3 R23, P5, R23, R38, RZ ;  /* 0x0000002617177210 */ /* 0x000fc80007fbe0ff */
[----:B------:R0:W-:Y:S04]  /*c430*/  STL [R1+0x74d8], R10 ;  /* 0x0074d80a01007387 */ /* 0x0001e80000100800 */
[----:B------:R-:W-:Y:S01]  /*c440*/  STL [R1+0x74c8], R23 ;  /* 0x0074c81701007387 */ /* 0x000fe20000100800 */
[----:B0-----:R-:W-:-:S05]  /*c450*/  IMAD.X R10, R28, 0x1, R41, P3 ;  /* 0x000000011c0a7824 */ /* 0x001fca00018e0629 */
[----:B------:R0:W-:Y:S04]  /*c460*/  STL [R1+0x74c0], R10 ;  /* 0x0074c00a01007387 */ /* 0x0001e80000100800 */
[----:B0-----:R-:W5:Y:S01]  /*c470*/  LDL.LU R10, [R1+0x3c] ;  /* 0x00003c00010a7983 */ /* 0x001f620000300800 */
[----:B----4-:R-:W-:-:S05]  /*c480*/  IADD3 R23, P3, R20, R34, RZ ;  /* 0x0000002214177210 */ /* 0x010fca0007f7e0ff */
[----:B------:R0:W-:Y:S02]  /*c490*/  STL [R1+0x74cc], R23 ;  /* 0x0074cc1701007387 */ /* 0x0001e40000100800 */
[----:B0-----:R-:W-:-:S05]  /*c4a0*/  IMAD.X R23, R28, 0x1, R42, P2 ;  /* 0x000000011c177824 */ /* 0x001fca00010e062a */
[----:B------:R0:W-:Y:S02]  /*c4b0*/  STL [R1+0x74c4], R23 ;  /* 0x0074c41701007387 */ /* 0x0001e40000100800 */
[----:B0-----:R-:W-:-:S05]  /*c4c0*/  IADD3 R23, P2, R20, R35, RZ ;  /* 0x0000002314177210 */ /* 0x001fca0007f5e0ff */
[----:B------:R0:W-:Y:S01]  /*c4d0*/  STL [R1+0x74d0], R23 ;  /* 0x0074d01701007387 */ /* 0x0001e20000100800 */
[----:B------:R-:W-:-:S03]  /*c4e0*/  IMAD.X R28, R28, 0x1, R43, P1 ;  /* 0x000000011c1c7824 */ /* 0x000fc600008e062b */
[----:B0-----:R-:W4:Y:S04]  /*c4f0*/  LDL.LU R23, [R1+0x80b8] ;  /* 0x0080b80001177983 */ /* 0x001f280000300800 */
[----:B------:R0:W-:Y:S02]  /*c500*/  STL [R1+0x74b4], R28 ;  /* 0x0074b41c01007387 */ /* 0x0001e40000100800 */
[----:B0-----:R-:W-:-:S05]  /*c510*/  IADD3 R28, P1, R20, R36, RZ ;  /* 0x00000024141c7210 */ /* 0x001fca0007f3e0ff */
[----:B------:R0:W-:Y:S02]  /*c520*/  STL [R1+0x74bc], R28 ;  /* 0x0074bc1c01007387 */ /* 0x0001e40000100800 */
[----:B0-----:R-:W-:-:S05]  /*c530*/  IMAD.X R28, R25, 0x1, R40, P0 ;  /* 0x00000001191c7824 */ /* 0x001fca00000e0628 */
[----:B------:R0:W-:Y:S02]  /*c540*/  STL [R1+0x74b8], R28 ;  /* 0x0074b81c01007387 */ /* 0x0001e40000100800 */
[----:B0-----:R-:W-:Y:S02]  /*c550*/  IADD3 R28, P0, R20, R38, RZ ;  /* 0x00000026141c7210 */ /* 0x001fe40007f1e0ff */
[----:B------:R-:W3:Y:S04]  /*c560*/  LDL.LU R20, [R1+0x44] ;  /* 0x0000440001147983 */ /* 0x000ee80000300800 */
[----:B------:R0:W-:Y:S02]  /*c570*/  STL [R1+0x74a8], R28 ;  /* 0x0074a81c01007387 */ /* 0x0001e40000100800 */
[----:B0-----:R-:W-:-:S05]  /*c580*/  IMAD.X R28, R25, 0x1, R41, P4 ;  /* 0x00000001191c7824 */ /* 0x001fca00020e0629 */
[----:B------:R4:W-:Y:S02]  /*c590*/  STL [R1+0x74a0], R28 ;  /* 0x0074a01c01007387 */ /* 0x0009e40000100800 */
[----:B----4-:R-:W-:-:S05]  /*c5a0*/  IADD3 R28, P4, R23, R34, RZ ;  /* 0x00000022171c7210 */ /* 0x010fca0007f9e0ff */
[----:B------:R0:W-:Y:S02]  /*c5b0*/  STL [R1+0x74ac], R28 ;  /* 0x0074ac1c01007387 */ /* 0x0001e40000100800 */
[C---:B0-----:R-:W-:Y:S02]  /*c5c0*/  IMAD.X R28, R25.reuse, 0x1, R42, P6 ;  /* 0x00000001191c7824 */ /* 0x041fe400030e062a */
[----:B------:R-:W-:-:S03]  /*c5d0*/  IMAD.X R25, R25, 0x1, R43, P5 ;  /* 0x0000000119197824 */ /* 0x000fc600028e062b */
[----:B------:R0:W-:Y:S02]  /*c5e0*/  STL [R1+0x74a4], R28 ;  /* 0x0074a41c01007387 */ /* 0x0001e40000100800 */
[----:B0-----:R-:W-:-:S05]  /*c5f0*/  IADD3 R28, P6, R23, R35, RZ ;  /* 0x00000023171c7210 */ /* 0x001fca0007fde0ff */
[----:B------:R0:W-:Y:S04]  /*c600*/  STL [R1+0x74b0], R28 ;  /* 0x0074b01c01007387 */ /* 0x0001e80000100800 */
[----:B0-----:R-:W4:Y:S04]  /*c610*/  LDL.LU R28, [R1+0x80b4] ;  /* 0x0080b400011c7983 */ /* 0x001f280000300800 */
[----:B------:R0:W-:Y:S02]  /*c620*/  STL [R1+0x7494], R25 ;  /* 0x0074941901007387 */ /* 0x0001e40000100800 */
[----:B0-----:R-:W-:-:S05]  /*c630*/  IADD3 R25, P5, R23, R36, RZ ;  /* 0x0000002417197210 */ /* 0x001fca0007fbe0ff */
[----:B------:R3:W-:Y:S02]  /*c640*/  STL [R1+0x749c], R25 ;  /* 0x00749c1901007387 */ /* 0x0007e40000100800 */
[----:B---3--:R-:W-:-:S05]  /*c650*/  IMAD.X R25, R20, 0x1, R40, P3 ;  /* 0x0000000114197824 */ /* 0x008fca00018e0628 */
[----:B------:R0:W-:Y:S04]  /*c660*/  STL [R1+0x7498], R25 ;  /* 0x0074981901007387 */ /* 0x0001e80000100800 */
[----:B0-----:R-:W3:Y:S01]  /*c670*/  LDL.LU R25, [R1+0x80b0] ;  /* 0x0080b00001197983 */ /* 0x001ee20000300800 */
[----:B------:R-:W-:-:S05]  /*c680*/  IADD3 R23, P3, R23, R38, RZ ;  /* 0x0000002617177210 */ /* 0x000fca0007f7e0ff */
[----:B------:R0:W-:Y:S02]  /*c690*/  STL [R1+0x7488], R23 ;  /* 0x0074881701007387 */ /* 0x0001e40000100800 */
[----:B0-----:R-:W-:-:S05]  /*c6a0*/  IMAD.X R23, R20, 0x1, R41, P2 ;  /* 0x0000000114177824 */ /* 0x001fca00010e0629 */
[----:B------:R3:W-:Y:S02]  /*c6b0*/  STL [R1+0x7480], R23 ;  /* 0x0074801701007387 */ /* 0x0007e40000100800 */
[----:B---3--:R-:W-:-:S05]  /*c6c0*/  IADD3 R23, P2, R25, R34, RZ ;  /* 0x0000002219177210 */ /* 0x008fca0007f5e0ff */
[----:B------:R0:W-:Y:S02]  /*c6d0*/  STL [R1+0x748c], R23 ;  /* 0x00748c1701007387 */ /* 0x0001e40000100800 */
[----:B0-----:R-:W-:-:S05]  /*c6e0*/  IMAD.X R23, R20, 0x1, R42, P1 ;  /* 0x0000000114177824 */ /* 0x001fca00008e062a */
[----:B------:R0:W-:Y:S01]  /*c6f0*/  STL [R1+0x7484], R23 ;  /* 0x0074841701007387 */ /* 0x0001e20000100800 */
[----:B------:R-:W-:Y:S01]  /*c700*/  IMAD.X R20, R20, 0x1, R43, P0 ;  /* 0x0000000114147824 */ /* 0x000fe200000e062b */
[----:B0-----:R-:W-:-:S05]  /*c710*/  IADD3 R23, P1, R25, R35, RZ ;  /* 0x0000002319177210 */ /* 0x001fca0007f3e0ff */
[----:B------:R0:W-:Y:S04]  /*c720*/  STL [R1+0x7490], R23 ;  /* 0x0074901701007387 */ /* 0x0001e80000100800 */
[----:B------:R2:W-:Y:S01]  /*c730*/  STL [R1+0x7474], R20 ;  /* 0x0074741401007387 */ /* 0x0005e20000100800 */
[----:B0-----:R-:W-:Y:S01]  /*c740*/  IADD3 R23, P0, R25, R36, RZ ;  /* 0x0000002419177210 */ /* 0x001fe20007f1e0ff */
[----:B--2---:R-:W-:-:S04]  /*c750*/  IMAD.X R20, R37, 0x1, R40, P4 ;  /* 0x0000000125147824 */ /* 0x004fc800020e0628 */
[----:B------:R0:W-:Y:S02]  /*c760*/  STL [R1+0x747c], R23 ;  /* 0x00747c1701007387 */ /* 0x0001e40000100800 */
[----:B0-----:R-:W-:Y:S02]  /*c770*/  IADD3 R23, P4, R25, R38, RZ ;  /* 0x0000002619177210 */ /* 0x001fe40007f9e0ff */
[----:B------:R-:W2:Y:S04]  /*c780*/  LDL.LU R25, [R1+0x34] ;  /* 0x0000340001197983 */ /* 0x000ea80000300800 */
[----:B------:R0:W-:Y:S04]  /*c790*/  STL [R1+0x7478], R20 ;  /* 0x0074781401007387 */ /* 0x0001e80000100800 */
[----:B------:R4:W-:Y:S01]  /*c7a0*/  STL [R1+0x7468], R23 ;  /* 0x0074681701007387 */ /* 0x0009e20000100800 */
[----:B0-----:R-:W-:Y:S01]  /*c7b0*/  IMAD.X R20, R37, 0x1, R41, P6 ;  /* 0x0000000125147824 */ /* 0x001fe200030e0629 */
[----:B----4-:R-:W-:-:S04]  /*c7c0*/  IADD3 R23, P6, R28, R34, RZ ;  /* 0x000000221c177210 */ /* 0x010fc80007fde0ff */
[----:B------:R0:W-:Y:S04]  /*c7d0*/  STL [R1+0x7460], R20 ;  /* 0x0074601401007387 */ /* 0x0001e80000100800 */
[----:B------:R1:W-:Y:S01]  /*c7e0*/  STL [R1+0x746c], R23 ;  /* 0x00746c1701007387 */ /* 0x0003e20000100800 */
[----:B0-----:R-:W-:-:S03]  /*c7f0*/  IMAD.X R20, R37, 0x1, R42, P5 ;  /* 0x0000000125147824 */ /* 0x001fc600028e062a */
[----:B-1----:R-:W3:Y:S04]  /*c800*/  LDL.LU R23, [R1+0x30] ;  /* 0x0000300001177983 */ /* 0x002ee80000300800 */
[----:B------:R0:W-:Y:S01]  /*c810*/  STL [R1+0x7464], R20 ;  /* 0x0074641401007387 */ /* 0x0001e20000100800 */
[----:B------:R-:W-:Y:S01]  /*c820*/  IMAD.X R37, R37, 0x1, R43, P3 ;  /* 0x0000000125257824 */ /* 0x000fe200018e062b */
[----:B0-----:R-:W-:-:S05]  /*c830*/  IADD3 R20, P5, R28, R35, RZ ;  /* 0x000000231c147210 */ /* 0x001fca0007fbe0ff */
[----:B------:R0:W-:Y:S04]  /*c840*/  STL [R1+0x7470], R20 ;  /* 0x0074701401007387 */ /* 0x0001e80000100800 */
[----:B------:R5:W-:Y:S01]  /*c850*/  STL [R1+0x7454], R37 ;  /* 0x0074542501007387 */ /* 0x000be20000100800 */
[----:B0-----:R-:W-:Y:S01]  /*c860*/  IADD3 R20, P3, R28, R36, RZ ;  /* 0x000000241c147210 */ /* 0x001fe20007f7e0ff */
[----:B-----5:R-:W-:-:S04]  /*c870*/  IMAD.X R37, R10, 0x1, R40, P2 ;  /* 0x000000010a257824 */ /* 0x020fc800010e0628 */
[----:B------:R0:W-:Y:S02]  /*c880*/  STL [R1+0x745c], R20 ;  /* 0x00745c1401007387 */ /* 0x0001e40000100800 */
[----:B0-----:R-:W-:Y:S02]  /*c890*/  IADD3 R20, P2, R28, R38, RZ ;  /* 0x000000261c147210 */ /* 0x001fe40007f5e0ff */
[----:B------:R-:W4:Y:S04]  /*c8a0*/  LDL.LU R28, [R1+0x38] ;  /* 0x00003800011c7983 */ /* 0x000f280000300800 */
[----:B------:R0:W-:Y:S04]  /*c8b0*/  STL [R1+0x7458], R37 ;  /* 0x0074582501007387 */ /* 0x0001e80000100800 */
[----:B------:R1:W-:Y:S01]  /*c8c0*/  STL [R1+0x7448], R20 ;  /* 0x0074481401007387 */ /* 0x0003e20000100800 */
[----:B0-----:R-:W-:Y:S01]  /*c8d0*/  IMAD.X R37, R10, 0x1, R41, P1 ;  /* 0x000000010a257824 */ /* 0x001fe200008e0629 */
[----:B-1----:R-:W-:-:S04]  /*c8e0*/  IADD3 R20, P1, R32, R34, RZ ;  /* 0x0000002220147210 */ /* 0x002fc80007f3e0ff */
[----:B------:R0:W-:Y:S04]  /*c8f0*/  STL [R1+0x7440], R37 ;  /* 0x0074402501007387 */ /* 0x0001e80000100800 */
[----:B------:R1:W-:Y:S01]  /*c900*/  STL [R1+0x744c], R20 ;  /* 0x00744c1401007387 */ /* 0x0003e20000100800 */
[----:B0-----:R-:W-:-:S03]  /*c910*/  IMAD.X R37, R10, 0x1, R42, P0 ;  /* 0x000000010a257824 */ /* 0x001fc600000e062a */
[----:B-1----:R-:W5:Y:S04]  /*c920*/  LDL.LU R20, [R1+0x2c] ;  /* 0x00002c0001147983 */ /* 0x002f680000300800 */
[----:B------:R0:W-:Y:S02]  /*c930*/  STL [R1+0x7444], R37 ;  /* 0x0074442501007387 */ /* 0x0001e40000100800 */
[----:B0-----:R-:W-:-:S05]  /*c940*/  IADD3 R37, P0, R32, R35, RZ ;  /* 0x0000002320257210 */ /* 0x001fca0007f1e0ff */
[----:B------:R0:W-:Y:S04]  /*c950*/  STL [R1+0x7450], R37 ;  /* 0x0074502501007387 */ /* 0x0001e80000100800 */
[----:B0-----:R-:W2:Y:S01]  /*c960*/  LDL.LU R37, [R1+0x80ac] ;  /* 0x0080ac0001257983 */ /* 0x001ea20000300800 */
[----:B------:R-:W-:-:S05]  /*c970*/  IMAD.X R10, R10, 0x1, R43, P4 ;  /* 0x000000010a0a7824 */ /* 0x000fca00020e062b */
[----:B------:R0:W-:Y:S02]  /*c980*/  STL [R1+0x7434], R10 ;  /* 0x0074340a01007387 */ /* 0x0001e40000100800 */
[----:B0-----:R-:W-:-:S05]  /*c990*/  IADD3 R10, P4, R32, R36, RZ ;  /* 0x00000024200a7210 */ /* 0x001fca0007f9e0ff */
[----:B------:R4:W-:Y:S02]  /*c9a0*/  STL [R1+0x743c], R10 ;  /* 0x00743c0a01007387 */ /* 0x0009e40000100800 */
[----:B----4-:R-:W-:Y:S01]  /*c9b0*/  IMAD.X R10, R28, 0x1, R40, P6 ;  /* 0x000000011c0a7824 */ /* 0x010fe200030e0628 */
[----:B------:R-:W-:-:S04]  /*c9c0*/  IADD3 R32, P6, R32, R38, RZ ;  /* 0x0000002620207210 */ /* 0x000fc80007fde0ff */
[----:B------:R0:W-:Y:S04]  /*c9d0*/  STL [R1+0x7438], R10 ;  /* 0x0074380a01007387 */ /* 0x0001e80000100800 */
[----:B------:R-:W-:Y:S01]  /*c9e0*/  STL [R1+0x7428], R32 ;  /* 0x0074282001007387 */ /* 0x000fe20000100800 */
[----:B0-----:R-:W-:-:S05]  /*c9f0*/  IMAD.X R10, R28, 0x1, R41, P5 ;  /* 0x000000011c0a7824 */ /* 0x001fca00028e0629 */
[----:B------:R0:W-:Y:S02]  /*ca00*/  STL [R1+0x7420], R10 ;  /* 0x0074200a01007387 */ /* 0x0001e40000100800 */
[----:B0-----:R-:W-:Y:S01]  /*ca10*/  IMAD.X R10, R28, 0x1, R42, P3 ;  /* 0x000000011c0a7824 */ /* 0x001fe200018e062a */
[----:B--2---:R-:W-:-:S05]  /*ca20*/  IADD3 R32, P5, R37, R34, RZ ;  /* 0x0000002225207210 */ /* 0x004fca0007fbe0ff */
[----:B------:R0:W-:Y:S04]  /*ca30*/  STL [R1+0x742c], R32 ;  /* 0x00742c2001007387 */ /* 0x0001e80000100800 */
[----:B0-----:R-:W2:Y:S04]  /*ca40*/  LDL.LU R32, [R1+0x28] ;  /* 0x0000280001207983 */ /* 0x001ea80000300800 */
        /* <DEDUP_REMOVED lines=8> */
[----:B0-----:R-:W-:-:S05]  /*cad0*/  IMAD.X R28, R25, 0x1, R40, P1 ;  /* 0x00000001191c7824 */ /* 0x001fca00008e0628 */
[----:B------:R0:W-:Y:S02]  /*cae0*/  STL [R1+0x7418], R28 ;  /* 0x0074181c01007387 */ /* 0x0001e40000100800 */
[----:B0-----:R-:W-:Y:S01]  /*caf0*/  IADD3 R28, P1, R37, R38, RZ ;  /* 0x00000026251c7210 */ /* 0x001fe20007f3e0ff */
[----:B------:R-:W-:-:S04]  /*cb00*/  IMAD.X R37, R25, 0x1, R41, P0 ;  /* 0x0000000119257824 */ /* 0x000fc800000e0629 */
[----:B------:R-:W-:Y:S04]  /*cb10*/  STL [R1+0x7408], R28 ;  /* 0x0074081c01007387 */ /* 0x000fe80000100800 */
[----:B------:R0:W-:Y:S02]  /*cb20*/  STL [R1+0x7400], R37 ;  /* 0x0074002501007387 */ /* 0x0001e40000100800 */
[C---:B0-----:R-:W-:Y:S02]  /*cb30*/  IMAD.X R37, R25.reuse, 0x1, R42, P4 ;  /* 0x0000000119257824 */ /* 0x041fe400020e062a */
[----:B------:R-:W-:Y:S01]  /*cb40*/  IMAD.X R25, R25, 0x1, R43, P6 ;  /* 0x0000000119197824 */ /* 0x000fe200030e062b */
[----:B----4-:R-:W-:-:S05]  /*cb50*/  IADD3 R28, P0, R10, R34, RZ ;  /* 0x000000220a1c7210 */ /* 0x010fca0007f1e0ff */
[----:B------:R0:W-:Y:S04]  /*cb60*/  STL [R1+0x740c], R28 ;  /* 0x00740c1c01007387 */ /* 0x0001e80000100800 */
[----:B0-----:R-:W4:Y:S04]  /*cb70*/  LDL.LU R28, [R1+0x24] ;  /* 0x00002400011c7983 */ /* 0x001f280000300800 */
[----:B------:R0:W-:Y:S02]  /*cb80*/  STL [R1+0x7404], R37 ;  /* 0x0074042501007387 */ /* 0x0001e40000100800 */
[----:B0-----:R-:W-:-:S05]  /*cb90*/  IADD3 R37, P4, R10, R35, RZ ;  /* 0x000000230a257210 */ /* 0x001fca0007f9e0ff */
[----:B------:R0:W-:Y:S04]  /*cba0*/  STL [R1+0x7410], R37 ;  /* 0x0074102501007387 */ /* 0x0001e80000100800 */
[----:B------:R3:W-:Y:S01]  /*cbb0*/  STL [R1+0x73f4], R25 ;  /* 0x0073f41901007387 */ /* 0x0007e20000100800 */
[----:B0-----:R-:W-:Y:S01]  /*cbc0*/  IADD3 R37, P6, R10, R36, RZ ;  /* 0x000000240a257210 */ /* 0x001fe20007fde0ff */
[----:B---3--:R-:W-:-:S04]  /*cbd0*/  IMAD.X R25, R23, 0x1, R40, P5 ;  /* 0x0000000117197824 */ /* 0x008fc800028e0628 */
[----:B------:R0:W-:Y:S04]  /*cbe0*/  STL [R1+0x73fc], R37 ;  /* 0x0073fc2501007387 */ /* 0x0001e80000100800 */
[----:B------:R1:W-:Y:S01]  /*cbf0*/  STL [R1+0x73f8], R25 ;  /* 0x0073f81901007387 */ /* 0x0003e20000100800 */
[----:B0-----:R-:W-:Y:S01]  /*cc00*/  IADD3 R37, P5, R10, R38, RZ ;  /* 0x000000260a257210 */ /* 0x001fe20007fbe0ff */
[----:B-1----:R-:W-:Y:S01]  /*cc10*/  IMAD.X R25, R23, 0x1, R41, P3 ;  /* 0x0000000117197824 */ /* 0x002fe200018e0629 */
[----:B------:R-:W-:-:S03]  /*cc20*/  IADD3 R10, P3, R19, R34, RZ ;  /* 0x00000022130a7210 */ /* 0x000fc60007f7e0ff */
[----:B------:R0:W-:Y:S04]  /*cc30*/  STL [R1+0x73e8], R37 ;  /* 0x0073e82501007387 */ /* 0x0001e80000100800 */
[----:B------:R1:W-:Y:S01]  /*cc40*/  STL [R1+0x73e0], R25 ;  /* 0x0073e01901007387 */ /* 0x0003e20000100800 */
[----:B0-----:R-:W-:-:S03]  /*cc50*/  IMAD.X R37, R23, 0x1, R42, P2 ;  /* 0x0000000117257824 */ /* 0x001fc600010e062a */
[----:B-1----:R-:W3:Y:S04]  /*cc60*/  LDL.LU R25, [R1+0x20] ;  /* 0x0000200001197983 */ /* 0x002ee80000300800 */
[----:B------:R0:W-:Y:S04]  /*cc70*/  STL [R1+0x73ec], R10 ;  /* 0x0073ec0a01007387 */ /* 0x0001e80000100800 */
[----:B------:R1:W-:Y:S01]  /*cc80*/  STL [R1+0x73e4], R37 ;  /* 0x0073e42501007387 */ /* 0x0003e20000100800 */
[----:B0-----:R-:W-:Y:S01]  /*cc90*/  IADD3 R10, P2, R19, R35, RZ ;  /* 0x00000023130a7210 */ /* 0x001fe20007f5e0ff */
[----:B-1----:R-:W-:Y:S01]  /*cca0*/  IMAD.X R37, R23, 0x1, R43, P1 ;  /* 0x0000000117257824 */ /* 0x002fe200008e062b */
[----:B------:R-:W-:-:S03]  /*ccb0*/  IADD3 R23, P1, R19, R36, RZ ;  /* 0x0000002413177210 */ /* 0x000fc60007f3e0ff */
[----:B------:R5:W-:Y:S04]  /*ccc0*/  STL [R1+0x73f0], R10 ;  /* 0x0073f00a01007387 */ /* 0x000be80000100800 */
[----:B------:R-:W-:Y:S01]  /*ccd0*/  STL [R1+0x73d4], R37 ;  /* 0x0073d42501007387 */ /* 0x000fe20000100800 */
[C---:B-----5:R-:W-:Y:S01]  /*cce0*/  IMAD.X R10, R20.reuse, 0x1, R40, P0 ;  /* 0x00000001140a7824 */ /* 0x060fe200000e0628 */
[----:B------:R-:W-:Y:S02]  /*ccf0*/  IADD3 R19, P0, R19, R38, RZ ;  /* 0x0000002613137210 */ /* 0x000fe40007f1e0ff */
[----:B------:R0:W-:Y:S04]  /*cd00*/  STL [R1+0x73dc], R23 ;  /* 0x0073dc1701007387 */ /* 0x0001e80000100800 */
[----:B------:R1:W-:Y:S01]  /*cd10*/  STL [R1+0x73d8], R10 ;  /* 0x0073d80a01007387 */ /* 0x0003e20000100800 */
[----:B0-----:R-:W-:-:S03]  /*cd20*/  IMAD.X R23, R20, 0x1, R41, P4 ;  /* 0x0000000114177824 */ /* 0x001fc600020e0629 */
[----:B------:R0:W-:Y:S01]  /*cd30*/  STL [R1+0x73c8], R19 ;  /* 0x0073c81301007387 */ /* 0x0001e20000100800 */
[----:B-1----:R-:W-:-:S03]  /*cd40*/  IADD3 R10, P4, R6, R34, RZ ;  /* 0x00000022060a7210 */ /* 0x002fc60007f9e0ff */
[----:B------:R1:W-:Y:S01]  /*cd50*/  STL [R1+0x73c0], R23 ;  /* 0x0073c01701007387 */ /* 0x0003e20000100800 */
[----:B0-----:R-:W-:-:S03]  /*cd60*/  IMAD.X R19, R20, 0x1, R42, P6 ;  /* 0x0000000114137824 */ /* 0x001fc600030e062a */
[----:B-1----:R-:W5:Y:S01]  /*cd70*/  LDL.LU R23, [R1+0x1c] ;  /* 0x00001c0001177983 */ /* 0x002f620000300800 */
[----:B------:R-:W-:-:S03]  /*cd80*/  IMAD.X R20, R20, 0x1, R43, P5 ;  /* 0x0000000114147824 */ /* 0x000fc600028e062b */
[----:B------:R0:W-:Y:S04]  /*cd90*/  STL [R1+0x73cc], R10 ;  /* 0x0073cc0a01007387 */ /* 0x0001e80000100800 */
[----:B------:R1:W-:Y:S01]  /*cda0*/  STL [R1+0x73c4], R19 ;  /* 0x0073c41301007387 */ /* 0x0003e20000100800 */
[C---:B0-----:R-:W-:Y:S02]  /*cdb0*/  IADD3 R10, P6, R6.reuse, R35, RZ ;  /* 0x00000023060a7210 */ /* 0x041fe40007fde0ff */
[----:B-1----:R-:W-:-:S03]  /*cdc0*/  IADD3 R19, P5, R6, R36, RZ ;  /* 0x0000002406137210 */ /* 0x002fc60007fbe0ff */
[----:B------:R2:W-:Y:S04]  /*cdd0*/  STL [R1+0x73d0], R10 ;  /* 0x0073d00a01007387 */ /* 0x0005e80000100800 */
[----:B------:R-:W-:Y:S04]  /*cde0*/  STL [R1+0x73b4], R20 ;  /* 0x0073b41401007387 */ /* 0x000fe80000100800 */
[----:B------:R0:W-:Y:S01]  /*cdf0*/  STL [R1+0x73bc], R19 ;  /* 0x0073bc1301007387 */ /* 0x0001e20000100800 */
[----:B--2---:R-:W-:Y:S01]  /*ce00*/  IMAD.X R10, R32, 0x1, R40, P3 ;  /* 0x00000001200a7824 */ /* 0x004fe200018e0628 */
[----:B------:R-:W-:-:S04]  /*ce10*/  IADD3 R6, P3, R6, R38, RZ ;  /* 0x0000002606067210 */ /* 0x000fc80007f7e0ff */
[----:B------:R1:W-:Y:S01]  /*ce20*/  STL [R1+0x73b8], R10 ;  /* 0x0073b80a01007387 */ /* 0x0003e20000100800 */
[----:B0-----:R-:W-:-:S03]  /*ce30*/  IMAD.X R19, R32, 0x1, R41, P2 ;  /* 0x0000000120137824 */ /* 0x001fc600010e0629 */
[----:B------:R0:W-:Y:S04]  /*ce40*/  STL [R1+0x73a8], R6 ;  /* 0x0073a80601007387 */ /* 0x0001e80000100800 */
[----:B------:R2:W-:Y:S04]  /*ce50*/  STL [R1+0x73a0], R19 ;  /* 0x0073a01301007387 */ /* 0x0005e80000100800 */
[----:B------:R-:W5:Y:S01]  /*ce60*/  LDL.LU R20, [R1+0x18] ;  /* 0x0000180001147983 */ /* 0x000f620000300800 */
[----:B-1----:R-:W-:Y:S01]  /*ce70*/  IADD3 R10, P2, R9, R34, RZ ;  /* 0x00000022090a7210 */ /* 0x002fe20007f5e0ff */
[----:B0-----:R-:W-:-:S04]  /*ce80*/  IMAD.X R6, R32, 0x1, R42, P1 ;  /* 0x0000000120067824 */ /* 0x001fc800008e062a */
[----:B------:R-:W-:Y:S01]  /*ce90*/  STL [R1+0x73ac], R10 ;  /* 0x0073ac0a01007387 */ /* 0x000fe20000100800 */
[----:B--2---:R-:W-:-:S03]  /*cea0*/  IADD3 R19, P1, R9, R35, RZ ;  /* 0x0000002309137210 */ /* 0x004fc60007f3e0ff */
[----:B------:R0:W-:Y:S04]  /*ceb0*/  STL [R1+0x73a4], R6 ;  /* 0x0073a40601007387 */ /* 0x0001e80000100800 */
[----:B------:R4:W-:Y:S01]  /*cec0*/  STL [R1+0x73b0], R19 ;  /* 0x0073b01301007387 */ /* 0x0009e20000100800 */
[----:B0-----:R-:W-:Y:S01]  /*ced0*/  IMAD.X R6, R32, 0x1, R43, P0 ;  /* 0x0000000120067824 */ /* 0x001fe200000e062b */
[----:B------:R-:W-:-:S04]  /*cee0*/  IADD3 R10, P0, R9, R36, RZ ;  /* 0x00000024090a7210 */ /* 0x000fc80007f1e0ff */
[----:B------:R0:W-:Y:S04]  /*cef0*/  STL [R1+0x7394], R6 ;  /* 0x0073940601007387 */ /* 0x0001e80000100800 */
[----:B------:R1:W-:Y:S01]  /*cf00*/  STL [R1+0x739c], R10 ;  /* 0x00739c0a01007387 */ /* 0x0003e20000100800 */
[C---:B----4-:R-:W-:Y:S01]  /*cf10*/  IMAD.X R19, R28.reuse, 0x1, R40, P4 ;  /* 0x000000011c137824 */ /* 0x050fe200020e0628 */
[----:B0-----:R-:W-:Y:S01]  /*cf20*/  IADD3 R6, P4, R9, R38, RZ ;  /* 0x0000002609067210 */ /* 0x001fe20007f9e0ff */
[C---:B-1----:R-:W-:Y:S01]  /*cf30*/  IMAD.X R10, R28.reuse, 0x1, R41, P6 ;  /* 0x000000011c0a7824 */ /* 0x042fe200030e0629 */
[----:B------:R-:W-:Y:S02]  /*cf40*/  IADD3 R9, P6, R15, R34, RZ ;  /* 0x000000220f097210 */ /* 0x000fe40007fde0ff */
[----:B------:R-:W-:Y:S04]  /*cf50*/  STL [R1+0x7398], R19 ;  /* 0x0073981301007387 */ /* 0x000fe80000100800 */
[----:B------:R0:W-:Y:S04]  /*cf60*/  STL [R1+0x7388], R6 ;  /* 0x0073880601007387 */ /* 0x0001e80000100800 */
[----:B------:R-:W-:Y:S04]  /*cf70*/  STL [R1+0x7380], R10 ;  /* 0x0073800a01007387 */ /* 0x000fe80000100800 */
[----:B------:R-:W2:Y:S01]  /*cf80*/  LDL.LU R32, [R1+0x14] ;  /* 0x0000140001207983 */ /* 0x000ea20000300800 */
[----:B0-----:R-:W-:-:S03]  /*cf90*/  IMAD.X R6, R28, 0x1, R42, P5 ;  /* 0x000000011c067824 */ /* 0x001fc600028e062a */
[----:B------:R0:W-:Y:S04]  /*cfa0*/  STL [R1+0x738c], R9 ;  /* 0x00738c0901007387 */ /* 0x0001e80000100800 */
[----:B------:R1:W-:Y:S01]  /*cfb0*/  STL [R1+0x7384], R6 ;  /* 0x0073840601007387 */ /* 0x0003e20000100800 */
[C---:B0-----:R-:W-:Y:S01]  /*cfc0*/  IADD3 R9, P5, R15.reuse, R35, RZ ;  /* 0x000000230f097210 */ /* 0x041fe20007fbe0ff */
[----:B-1----:R-:W-:Y:S01]  /*cfd0*/  IMAD.X R6, R28, 0x1, R43, P3 ;  /* 0x000000011c067824 */ /* 0x002fe200018e062b */
[----:B------:R-:W-:-:S03]  /*cfe0*/  IADD3 R10, P3, R15, R36, RZ ;  /* 0x000000240f0a7210 */ /* 0x000fc60007f7e0ff */
[----:B------:R3:W-:Y:S04]  /*cff0*/  STL [R1+0x7390], R9 ;  /* 0x0073900901007387 */ /* 0x0007e80000100800 */
[----:B------:R0:W-:Y:S04]  /*d000*/  STL [R1+0x7374], R6 ;  /* 0x0073740601007387 */ /* 0x0001e80000100800 */
[----:B------:R1:W-:Y:S01]  /*d010*/  STL [R1+0x737c], R10 ;  /* 0x00737c0a01007387 */ /* 0x0003e20000100800 */
[----:B---3--:R-:W-:Y:S01]  /*d020*/  IMAD.X R9, R25, 0x1, R40, P2 ;  /* 0x0000000119097824 */ /* 0x008fe200010e0628 */
[----:B0-----:R-:W-:Y:S01]  /*d030*/  IADD3 R6, P2, R15, R38, RZ ;  /* 0x000000260f067210 */ /* 0x001fe20007f5e0ff */
[----:B-1----:R-:W-:-:S03]  /*d040*/  IMAD.X R10, R25, 0x1, R41, P1 ;  /* 0x00000001190a7824 */ /* 0x002fc600008e0629 */
[----:B------:R0:W-:Y:S04]  /*d050*/  STL [R1+0x7378], R9 ;  /* 0x0073780901007387 */ /* 0x0001e80000100800 */
[----:B------:R1:W-:Y:S04]  /*d060*/  STL [R1+0x7368], R6 ;  /* 0x0073680601007387 */ /* 0x0003e80000100800 */
[----:B------:R3:W-:Y:S01]  /*d070*/  STL [R1+0x7360], R10 ;  /* 0x0073600a01007387 */ /* 0x0007e20000100800 */
[----:B0-----:R-:W-:-:S03]  /*d080*/  IADD3 R9, P1, R18, R34, RZ ;  /* 0x0000002212097210 */ /* 0x001fc60007f3e0ff */
[----:B------:R-:W4:Y:S01]  /*d090*/  LDL.LU R28, [R1+0x10] ;  /* 0x00001000011c7983 */ /* 0x000f220000300800 */
[----:B-1----:R-:W-:-:S03]  /*d0a0*/  IMAD.X R6, R25, 0x1, R42, P0 ;  /* 0x0000000119067824 */ /* 0x002fc600000e062a */
[----:B------:R0:W-:Y:S01]  /*d0b0*/  STL [R1+0x736c], R9 ;  /* 0x00736c0901007387 */ /* 0x0001e20000100800 */
[----:B---3--:R-:W-:-:S03]  /*d0c0*/  IMAD.X R10, R25, 0x1, R43, P4 ;  /* 0x00000001190a7824 */ /* 0x008fc600020e062b */
[----:B------:R1:W-:Y:S01]  /*d0d0*/  STL [R1+0x7364], R6 ;  /* 0x0073640601007387 */ /* 0x0003e20000100800 */
[C---:B0-----:R-:W-:Y:S02]  /*d0e0*/  IADD3 R9, P0, R18.reuse, R35, RZ ;  /* 0x0000002312097210 */ /* 0x041fe40007f1e0ff */
[----:B-1----:R-:W-:-:S03]  /*d0f0*/  IADD3 R6, P4, R18, R36, RZ ;  /* 0x0000002412067210 */ /* 0x002fc60007f9e0ff */
[----:B------:R5:W-:Y:S04]  /*d100*/  STL [R1+0x7370], R9 ;  /* 0x0073700901007387 */ /* 0x000be80000100800 */
[----:B------:R0:W-:Y:S04]  /*d110*/  STL [R1+0x7354], R10 ;  /* 0x0073540a01007387 */ /* 0x0001e80000100800 */
[----:B------:R1:W-:Y:S01]  /*d120*/  STL [R1+0x735c], R6 ;  /* 0x00735c0601007387 */ /* 0x0003e20000100800 */
[C---:B-----5:R-:W-:Y:S01]  /*d130*/  IMAD.X R9, R23.reuse, 0x1, R40, P6 ;  /* 0x0000000117097824 */ /* 0x060fe200030e0628 */
[----:B0-----:R-:W-:Y:S01]  /*d140*/  IADD3 R10, P6, R18, R38, RZ ;  /* 0x00000026120a7210 */ /* 0x001fe20007fde0ff */
[----:B-1----:R-:W-:-:S03]  /*d150*/  IMAD.X R6, R23, 0x1, R41, P5 ;  /* 0x0000000117067824 */ /* 0x002fc600028e0629 */
[----:B------:R0:W-:Y:S04]  /*d160*/  STL [R1+0x7358], R9 ;  /* 0x0073580901007387 */ /* 0x0001e80000100800 */
[----:B------:R-:W-:Y:S04]  /*d170*/  STL [R1+0x7348], R10 ;  /* 0x0073480a01007387 */ /* 0x000fe80000100800 */
[----:B------:R-:W3:Y:S01]  /*d180*/  LDL.LU R25, [R1+0xc] ;  /* 0x00000c0001197983 */ /* 0x000ee20000300800 */
[----:B0-----:R-:W-:-:S03]  /*d190*/  IADD3 R9, P5, R26, R34, RZ ;  /* 0x000000221a097210 */ /* 0x001fc60007fbe0ff */
[----:B------:R0:W-:Y:S04]  /*d1a0*/  STL [R1+0x7340], R6 ;  /* 0x0073400601007387 */ /* 0x0001e80000100800 */
[----:B------:R1:W-:Y:S01]  /*d1b0*/  STL [R1+0x734c], R9 ;  /* 0x00734c0901007387 */ /* 0x0003e20000100800 */
[C---:B0-----:R-:W-:Y:S01]  /*d1c0*/  IMAD.X R6, R23.reuse, 0x1, R42, P3 ;  /* 0x0000000117067824 */ /* 0x041fe200018e062a */
[----:B------:R-:W-:Y:S01]  /*d1d0*/  IADD3 R10, P3, R26, R35, RZ ;  /* 0x000000231a0a7210 */ /* 0x000fe20007f7e0ff */
[----:B-1----:R-:W-:-:S03]  /*d1e0*/  IMAD.X R9, R23, 0x1, R43, P2 ;  /* 0x0000000117097824 */ /* 0x002fc600010e062b */
[----:B------:R0:W-:Y:S04]  /*d1f0*/  STL [R1+0x7344], R6 ;  /* 0x0073440601007387 */ /* 0x0001e80000100800 */
[----:B------:R1:W-:Y:S01]  /*d200*/  STL [R1+0x7350], R10 ;  /* 0x0073500a01007387 */ /* 0x0003e20000100800 */
[----:B0-----:R-:W-:-:S03]  /*d210*/  IADD3 R6, P2, R26, R36, RZ ;  /* 0x000000241a067210 */ /* 0x001fc60007f5e0ff */
[----:B------:R0:W-:Y:S01]  /*d220*/  STL [R1+0x7334], R9 ;  /* 0x0073340901007387 */ /* 0x0001e20000100800 */
[----:B-1----:R-:W-:-:S03]  /*d230*/  IMAD.X R10, R20, 0x1, R40, P1 ;  /* 0x00000001140a7824 */ /* 0x002fc600008e0628 */
[----:B------:R1:W-:Y:S04]  /*d240*/  STL [R1+0x733c], R6 ;  /* 0x00733c0601007387 */ /* 0x0003e80000100800 */
[----:B------:R5:W-:Y:S01]  /*d250*/  STL [R1+0x7338], R10 ;  /* 0x0073380a01007387 */ /* 0x000be20000100800 */
[----:B0-----:R-:W-:-:S03]  /*d260*/  IADD3 R9, P1, R26, R38, RZ ;  /* 0x000000261a097210 */ /* 0x001fc60007f3e0ff */
[----:B------:R-:W3:Y:S01]  /*d270*/  LDL.LU R23, [R1+0x8] ;  /* 0x0000080001177983 */ /* 0x000ee20000300800 */
[----:B-1----:R-:W-:-:S03]  /*d280*/  IMAD.X R6, R20, 0x1, R41, P0 ;  /* 0x0000000114067824 */ /* 0x002fc600000e0629 */
[----:B------:R0:W-:Y:S01]  /*d290*/  STL [R1+0x7328], R9 ;  /* 0x0073280901007387 */ /* 0x0001e20000100800 */
[----:B-----5:R-:W-:-:S03]  /*d2a0*/  IMAD.X R10, R20, 0x1, R42, P4 ;  /* 0x00000001140a7824 */ /* 0x020fc600020e062a */
[----:B------:R1:W-:Y:S01]  /*d2b0*/  STL [R1+0x7320], R6 ;  /* 0x0073200601007387 */ /* 0x0003e20000100800 */
[C---:B0-----:R-:W-:Y:S02]  /*d2c0*/  IADD3 R9, P0, R31.reuse, R34, RZ ;  /* 0x000000221f097210 */ /* 0x041fe40007f1e0ff */
[----:B-1----:R-:W-:-:S03]  /*d2d0*/  IADD3 R6, P4, R31, R35, RZ ;  /* 0x000000231f067210 */ /* 0x002fc60007f9e0ff */
[----:B------:R0:W-:Y:S04]  /*d2e0*/  STL [R1+0x732c], R9 ;  /* 0x00732c0901007387 */ /* 0x0001e80000100800 */
[----:B------:R1:W-:Y:S01]  /*d2f0*/  STL [R1+0x7324], R10 ;  /* 0x0073240a01007387 */ /* 0x0003e20000100800 */
[----:B0-----:R-:W-:-:S03]  /*d300*/  IMAD.X R9, R20, 0x1, R43, P6 ;  /* 0x0000000114097824 */ /* 0x001fc600030e062b */
[----:B------:R2:W-:Y:S01]  /*d310*/  STL [R1+0x7330], R6 ;  /* 0x0073300601007387 */ /* 0x0005e20000100800 */
[----:B-1----:R-:W-:-:S03]  /*d320*/  IADD3 R10, P6, R31, R36, RZ ;  /* 0x000000241f0a7210 */ /* 0x002fc60007fde0ff */
[----:B------:R0:W-:Y:S04]  /*d330*/  STL [R1+0x7314], R9 ;  /* 0x0073140901007387 */ /* 0x0001e80000100800 */
[----:B------:R1:W-:Y:S04]  /*d340*/  STL [R1+0x731c], R10 ;  /* 0x00731c0a01007387 */ /* 0x0003e80000100800 */
[----:B------:R-:W5:Y:S01]  /*d350*/  LDL.LU R20, [R1+0x4] ;  /* 0x0000040001147983 */ /* 0x000f620000300800 */
[----:B------:R-:W-:Y:S02]  /*d360*/  SHF.R.S32.HI R39, RZ, 0x1f, R0 ;  /* 0x0000001fff277819 */ /* 0x000fe40000011400 */
[----:B------:R-:W-:Y:S01]  /*d370*/  SHF.R.S32.HI R61, RZ, 0x1f, R2 ;  /* 0x0000001fff3d7819 */ /* 0x000fe20000011402 */
[----:B--2---:R-:W-:Y:S01]  /*d380*/  IMAD.X R6, R32, 0x1, R40, P5 ;  /* 0x0000000120067824 */ /* 0x004fe200028e0628 */
[----:B0-----:R-:W-:-:S04]  /*d390*/  IADD3 R9, P5, R31, R38, RZ ;  /* 0x000000261f097210 */ /* 0x001fc80007fbe0ff */
[----:B------:R0:W-:Y:S04]  /*d3a0*/  STL [R1+0x7318], R6 ;  /* 0x0073180601007387 */ /* 0x0001e80000100800 */
[----:B------:R2:W-:Y:S01]  /*d3b0*/  STL [R1+0x7308], R9 ;  /* 0x0073080901007387 */ /* 0x0005e20000100800 */
[C---:B-1----:R-:W-:Y:S02]  /*d3c0*/  IMAD.X R10, R32.reuse, 0x1, R42, P2 ;  /* 0x00000001200a7824 */ /* 0x042fe400010e062a */
[----:B0-----:R-:W-:Y:S01]  /*d3d0*/  IMAD.X R6, R32, 0x1, R41, P3 ;  /* 0x0000000120067824 */ /* 0x001fe200018e0629 */
[----:B--2---:R-:W-:-:S04]  /*d3e0*/  IADD3 R9, P3, R44, R34, RZ ;  /* 0x000000222c097210 */ /* 0x004fc80007f7e0ff */
[----:B------:R0:W-:Y:S04]  /*d3f0*/  STL [R1+0x7300], R6 ;  /* 0x0073000601007387 */ /* 0x0001e80000100800 */
[----:B------:R1:W-:Y:S01]  /*d400*/  STL [R1+0x730c], R9 ;  /* 0x00730c0901007387 */ /* 0x0003e20000100800 */
[----:B0-----:R-:W-:-:S03]  /*d410*/  IADD3 R6, P2, R44, R35, RZ ;  /* 0x000000232c067210 */ /* 0x001fc60007f5e0ff */
[----:B------:R0:W-:Y:S01]  /*d420*/  STL [R1+0x7304], R10 ;  /* 0x0073040a01007387 */ /* 0x0001e20000100800 */
[----:B-1----:R-:W-:-:S03]  /*d430*/  IMAD.X R9, R32, 0x1, R43, P1 ;  /* 0x0000000120097824 */ /* 0x002fc600008e062b */
[----:B------:R4:W-:Y:S04]  /*d440*/  STL [R1+0x7310], R6 ;  /* 0x0073100601007387 */ /* 0x0009e80000100800 */
[----:B------:R1:W-:Y:S01]  /*d450*/  STL [R1+0x72f4], R9 ;  /* 0x0072f40901007387 */ /* 0x0003e20000100800 */
[----:B0-----:R-:W-:-:S05]  /*d460*/  IADD3 R10, P1, R44, R36, RZ ;  /* 0x000000242c0a7210 */ /* 0x001fca0007f3e0ff */
[----:B------:R0:W-:Y:S01]  /*d470*/  STL [R1+0x72fc], R10 ;  /* 0x0072fc0a01007387 */ /* 0x0001e20000100800 */
[----:B----4-:R-:W-:Y:S01]  /*d480*/  IMAD.X R6, R28, 0x1, R40, P0 ;  /* 0x000000011c067824 */ /* 0x010fe200000e0628 */
[----:B-1----:R-:W-:Y:S01]  /*d490*/  IADD3 R9, P0, R44, R38, RZ ;  /* 0x000000262c097210 */ /* 0x002fe20007f1e0ff */
[----:B0-----:R-:W-:-:S03]  /*d4a0*/  IMAD.X R10, R28, 0x1, R41, P4 ;  /* 0x000000011c0a7824 */ /* 0x001fc600020e0629 */
[----:B------:R0:W-:Y:S04]  /*d4b0*/  STL [R1+0x72f8], R6 ;  /* 0x0072f80601007387 */ /* 0x0001e80000100800 */
[----:B------:R1:W-:Y:S01]  /*d4c0*/  STL [R1+0x72e8], R9 ;  /* 0x0072e80901007387 */ /* 0x0003e20000100800 */
[----:B0-----:R-:W-:-:S03]  /*d4d0*/  IADD3 R6, P4, R3, R34, RZ ;  /* 0x0000002203067210 */ /* 0x001fc60007f9e0ff */
[----:B------:R0:W-:Y:S01]  /*d4e0*/  STL [R1+0x72e0], R10 ;  /* 0x0072e00a01007387 */ /* 0x0001e20000100800 */
[----:B-1----:R-:W-:-:S03]  /*d4f0*/  IMAD.X R9, R28, 0x1, R42, P6 ;  /* 0x000000011c097824 */ /* 0x002fc600030e062a */
[----:B------:R1:W-:Y:S04]  /*d500*/  STL [R1+0x72ec], R6 ;  /* 0x0072ec0601007387 */ /* 0x0003e80000100800 */
[----:B------:R2:W-:Y:S01]  /*d510*/  STL [R1+0x72e4], R9 ;  /* 0x0072e40901007387 */ /* 0x0005e20000100800 */
[----:B0-----:R-:W-:Y:S01]  /*d520*/  IADD3 R10, P6, R3, R35, RZ ;  /* 0x00000023030a7210 */ /* 0x001fe20007fde0ff */
[----:B-1----:R-:W-:-:S04]  /*d530*/  IMAD.X R6, R28, 0x1, R43, P5 ;  /* 0x000000011c067824 */ /* 0x002fc800028e062b */
[----:B------:R3:W-:Y:S01]  /*d540*/  STL [R1+0x72f0], R10 ;  /* 0x0072f00a01007387 */ /* 0x0007e20000100800 */
[----:B--2---:R-:W-:-:S03]  /*d550*/  IADD3 R9, P5, R3, R36, RZ ;  /* 0x0000002403097210 */ /* 0x004fc60007fbe0ff */
[----:B------:R0:W-:Y:S04]  /*d560*/  STL [R1+0x72d4], R6 ;  /* 0x0072d40601007387 */ /* 0x0001e80000100800 */
[----:B------:R1:W-:Y:S01]  /*d570*/  STL [R1+0x72dc], R9 ;  /* 0x0072dc0901007387 */ /* 0x0003e20000100800 */
[----:B---3--:R-:W-:Y:S01]  /*d580*/  IMAD.X R10, R25, 0x1, R40, P3 ;  /* 0x00000001190a7824 */ /* 0x008fe200018e0628 */
[----:B0-----:R-:W-:Y:S01]  /*d590*/  IADD3 R6, P3, R3, R38, RZ ;  /* 0x0000002603067210 */ /* 0x001fe20007f7e0ff */
[C---:B-1----:R-:W-:Y:S01]  /*d5a0*/  IMAD.X R9, R25.reuse, 0x1, R41, P2 ;  /* 0x0000000119097824 */ /* 0x042fe200010e0629 */
[C---:B------:R-:W-:Y:S02]  /*d5b0*/  IADD3 R3, P2, R12.reuse, R34, RZ ;  /* 0x000000220c037210 */ /* 0x040fe40007f5e0ff */
[----:B------:R-:W-:Y:S04]  /*d5c0*/  STL [R1+0x72d8], R10 ;  /* 0x0072d80a01007387 */ /* 0x000fe80000100800 */
[----:B------:R0:W-:Y:S04]  /*d5d0*/  STL [R1+0x72c8], R6 ;  /* 0x0072c80601007387 */ /* 0x0001e80000100800 */
[----:B------:R1:W-:Y:S04]  /*d5e0*/  STL [R1+0x72c0], R9 ;  /* 0x0072c00901007387 */ /* 0x0003e80000100800 */
[----:B------:R2:W-:Y:S01]  /*d5f0*/  STL [R1+0x72cc], R3 ;  /* 0x0072cc0301007387 */ /* 0x0005e20000100800 */
[----:B0-----:R-:W-:Y:S01]  /*d600*/  IMAD.X R6, R25, 0x1, R42, P1 ;  /* 0x0000000119067824 */ /* 0x001fe200008e062a */
[----:B-1----:R-:W-:-:S04]  /*d610*/  IADD3 R9, P1, R12, R35, RZ ;  /* 0x000000230c097210 */ /* 0x002fc80007f3e0ff */
[----:B------:R0:W-:Y:S01]  /*d620*/  STL [R1+0x72c4], R6 ;  /* 0x0072c40601007387 */ /* 0x0001e20000100800 */
[----:B--2---:R-:W-:-:S03]  /*d630*/  IMAD.X R3, R25, 0x1, R43, P0 ;  /* 0x0000000119037824 */ /* 0x004fc600000e062b */
[----:B------:R1:W-:Y:S04]  /*d640*/  STL [R1+0x72d0], R9 ;  /* 0x0072d00901007387 */ /* 0x0003e80000100800 */
[----:B------:R2:W-:Y:S01]  /*d650*/  STL [R1+0x72b4], R3 ;  /* 0x0072b40301007387 */ /* 0x0005e20000100800 */
[C---:B0-----:R-:W-:Y:S01]  /*d660*/  IADD3 R6, P0, R12.reuse, R36, RZ ;  /* 0x000000240c067210 */ /* 0x041fe20007f1e0ff */
[----:B-1----:R-:W-:Y:S01]  /*d670*/  IMAD.X R9, R23, 0x1, R40, P4 ;  /* 0x0000000117097824 */ /* 0x002fe200020e0628 */
[----:B--2---:R-:W-:-:S03]  /*d680*/  IADD3 R3, P4, R12, R38, RZ ;  /* 0x000000260c037210 */ /* 0x004fc60007f9e0ff */
        /* <DEDUP_REMOVED lines=9> */
[----:B0-----:R-:W-:Y:S01]  /*d720*/  IADD3 R6, P5, R0, R35, RZ ;  /* 0x0000002300067210 */ /* 0x001fe20007fbe0ff */
[----:B-1----:R-:W-:-:S04]  /*d730*/  IMAD.X R9, R23, 0x1, R43, P3 ;  /* 0x0000000117097824 */ /* 0x002fc800018e062b */
[----:B------:R5:W-:Y:S01]  /*d740*/  STL [R1+0x72b0], R6 ;  /* 0x0072b00601007387 */ /* 0x000be20000100800 */
[----:B--2---:R-:W-:-:S03]  /*d750*/  IADD3 R3, P3, R0, R36, RZ ;  /* 0x0000002400037210 */ /* 0x004fc60007f7e0ff */
[----:B------:R-:W-:Y:S04]  /*d760*/  STL [R1+0x7294], R9 ;  /* 0x0072940901007387 */ /* 0x000fe80000100800 */
[----:B------:R0:W-:Y:S01]  /*d770*/  STL [R1+0x729c], R3 ;  /* 0x00729c0301007387 */ /* 0x0001e20000100800 */
[----:B-----5:R-:W-:Y:S01]  /*d780*/  IMAD.X R6, R20, 0x1, R40, P2 ;  /* 0x0000000114067824 */ /* 0x020fe200010e0628 */
[----:B------:R-:W-:-:S04]  /*d790*/  IADD3 R0, P2, R0, R38, RZ ;  /* 0x0000002600007210 */ /* 0x000fc80007f5e0ff */
[----:B------:R1:W-:Y:S01]  /*d7a0*/  STL [R1+0x7298], R6 ;  /* 0x0072980601007387 */ /* 0x0003e20000100800 */
[----:B0-----:R-:W-:-:S03]  /*d7b0*/  IMAD.X R3, R20, 0x1, R41, P1 ;  /* 0x0000000114037824 */ /* 0x001fc600008e0629 */
[----:B------:R0:W-:Y:S04]  /*d7c0*/  STL [R1+0x7288], R0 ;  /* 0x0072880001007387 */ /* 0x0001e80000100800 */
[----:B------:R2:W-:Y:S01]  /*d7d0*/  STL [R1+0x7280], R3 ;  /* 0x0072800301007387 */ /* 0x0005e20000100800 */
[----:B-1----:R-:W-:Y:S01]  /*d7e0*/  IADD3 R6, P1, R2, R34, RZ ;  /* 0x0000002202067210 */ /* 0x002fe20007f3e0ff */
[----:B0-----:R-:W-:-:S04]  /*d7f0*/  IMAD.X R0, R20, 0x1, R42, P0 ;  /* 0x0000000114007824 */ /* 0x001fc800000e062a */
[----:B------:R0:W-:Y:S01]  /*d800*/  STL [R1+0x728c], R6 ;  /* 0x00728c0601007387 */ /* 0x0001e20000100800 */
[----:B--2---:R-:W-:-:S03]  /*d810*/  IADD3 R3, P0, R2, R35, RZ ;  /* 0x0000002302037210 */ /* 0x004fc60007f1e0ff */
[----:B------:R1:W-:Y:S04]  /*d820*/  STL [R1+0x7284], R0 ;  /* 0x0072840001007387 */ /* 0x0003e80000100800 */
[----:B------:R2:W-:Y:S01]  /*d830*/  STL [R1+0x7290], R3 ;  /* 0x0072900301007387 */ /* 0x0005e20000100800 */
[----:B0-----:R-:W-:Y:S01]  /*d840*/  IMAD.X R6, R20, 0x1, R43, P4 ;  /* 0x0000000114067824 */ /* 0x001fe200020e062b */
[----:B-1----:R-:W-:-:S04]  /*d850*/  IADD3 R0, P4, R2, R36, RZ ;  /* 0x0000002402007210 */ /* 0x002fc80007f9e0ff */
[----:B------:R-:W-:Y:S01]  /*d860*/  STL [R1+0x7274], R6 ;  /* 0x0072740601007387 */ /* 0x000fe20000100800 */
[C---:B--2---:R-:W-:Y:S01]  /*d870*/  IMAD.X R3, R39.reuse, 0x1, R40, P6 ;  /* 0x0000000127037824 */ /* 0x044fe200030e0628 */
[----:B------:R-:W-:Y:S02]  /*d880*/  IADD3 R2, P6, R2, R38, RZ ;  /* 0x0000002602027210 */ /* 0x000fe40007fde0ff */
[----:B------:R0:W-:Y:S04]  /*d890*/  STL [R1+0x727c], R0 ;  /* 0x00727c0001007387 */ /* 0x0001e80000100800 */
[----:B------:R1:W-:Y:S04]  /*d8a0*/  STL [R1+0x7278], R3 ;  /* 0x0072780301007387 */ /* 0x0003e80000100800 */
[----:B------:R2:W-:Y:S01]  /*d8b0*/  STL [R1+0x7268], R2 ;  /* 0x0072680201007387 */ /* 0x0005e20000100800 */
[----:B0-----:R-:W-:Y:S01]  /*d8c0*/  IMAD.X R0, R39, 0x1, R41, P5 ;  /* 0x0000000127007824 */ /* 0x001fe200028e0629 */
[----:B-1----:R-:W-:-:S04]  /*d8d0*/  IADD3 R3, P5, R4, R34, RZ ;  /* 0x0000002204037210 */ /* 0x002fc80007fbe0ff */
[----:B------:R-:W-:Y:S01]  /*d8e0*/  STL [R1+0x7260], R0 ;  /* 0x0072600001007387 */ /* 0x000fe20000100800 */
[----:B--2---:R-:W-:-:S03]  /*d8f0*/  IMAD.X R2, R39, 0x1, R42, P3 ;  /* 0x0000000127027824 */ /* 0x004fc600018e062a */
[----:B------:R0:W-:Y:S04]  /*d900*/  STL [R1+0x726c], R3 ;  /* 0x00726c0301007387 */ /* 0x0001e80000100800 */
[----:B------:R1:W-:Y:S01]  /*d910*/  STL [R1+0x7264], R2 ;  /* 0x0072640201007387 */ /* 0x0003e20000100800 */
[----:B0-----:R-:W-:-:S03]  /*d920*/  IMAD.X R3, R39, 0x1, R43, P2 ;  /* 0x0000000127037824 */ /* 0x001fc600010e062b */
[----:B------:R-:W2:Y:S01]  /*d930*/  LDL.LU R39, [R1+0x80a4] ;  /* 0x0080a40001277983 */ /* 0x000ea20000300800 */
[----:B------:R-:W-:-:S05]  /*d940*/  IADD3 R0, P3, R4, R35, RZ ;  /* 0x0000002304007210 */ /* 0x000fca0007f7e0ff */
[----:B------:R0:W-:Y:S01]  /*d950*/  STL [R1+0x7270], R0 ;  /* 0x0072700001007387 */ /* 0x0001e20000100800 */
[----:B-1----:R-:W-:-:S03]  /*d960*/  IMAD.X R2, R61, 0x1, R40, P1 ;  /* 0x000000013d027824 */ /* 0x002fc600008e0628 */
        /* <DEDUP_REMOVED lines=8> */
[----:B------:R1:W-:Y:S01]  /*d9f0*/  STL [R1+0x7240], R0 ;  /* 0x0072400001007387 */ /* 0x0003e20000100800 */
[----:B------:R-:W-:Y:S01]  /*da00*/  SHF.R.S32.HI R45, RZ, 0x1f, R4 ;  /* 0x0000001fff2d7819 */ /* 0x000fe20000011404 */
[----:B0-----:R-:W-:Y:S02]  /*da10*/  IMAD.X R3, R61, 0x1, R42, P4 ;  /* 0x000000013d037824 */ /* 0x001fe400020e062a */
[----:B------:R0:W-:Y:S01]  /*da20*/  STL [R1+0x724c], R2 ;  /* 0x00724c0201007387 */ /* 0x0001e20000100800 */
[----:B-1----:R-:W-:-:S03]  /*da30*/  IADD3 R0, P4, R5, R35, RZ ;  /* 0x0000002305007210 */ /* 0x002fc60007f9e0ff */
[----:B------:R1:W-:Y:S04]  /*da40*/  STL [R1+0x7244], R3 ;  /* 0x0072440301007387 */ /* 0x0003e80000100800 */
[----:B------:R3:W-:Y:S01]  /*da50*/  STL [R1+0x7250], R0 ;  /* 0x0072500001007387 */ /* 0x0007e20000100800 */
[----:B0-----:R-:W-:Y:S01]  /*da60*/  IMAD.X R2, R61, 0x1, R43, P6 ;  /* 0x000000013d027824 */ /* 0x001fe200030e062b */
[----:B-1----:R-:W-:-:S04]  /*da70*/  IADD3 R3, P6, R5, R36, RZ ;  /* 0x0000002405037210 */ /* 0x002fc80007fde0ff */
[----:B------:R0:W-:Y:S01]  /*da80*/  STL [R1+0x7234], R2 ;  /* 0x0072340201007387 */ /* 0x0001e20000100800 */
[----:B---3--:R-:W-:-:S03]  /*da90*/  IMAD.X R0, R45, 0x1, R40, P5 ;  /* 0x000000012d007824 */ /* 0x008fc600028e0628 */
[----:B------:R1:W-:Y:S04]  /*daa0*/  STL [R1+0x723c], R3 ;  /* 0x00723c0301007387 */ /* 0x0003e80000100800 */
[----:B------:R3:W-:Y:S01]  /*dab0*/  STL [R1+0x7238], R0 ;  /* 0x0072380001007387 */ /* 0x0007e20000100800 */
[----:B0-----:R-:W-:Y:S01]  /*dac0*/  IADD3 R2, P5, R5, R38, RZ ;  /* 0x0000002605027210 */ /* 0x001fe20007fbe0ff */
[----:B-1----:R-:W-:-:S04]  /*dad0*/  IMAD.X R3, R45, 0x1, R41, P3 ;  /* 0x000000012d037824 */ /* 0x002fc800018e0629 */
[----:B------:R0:W-:Y:S01]  /*dae0*/  STL [R1+0x7228], R2 ;  /* 0x0072280201007387 */ /* 0x0001e20000100800 */
[----:B---3--:R-:W-:-:S03]  /*daf0*/  IADD3 R0, P3, R7, R34, RZ ;  /* 0x0000002207007210 */ /* 0x008fc60007f7e0ff */
[----:B------:R1:W-:Y:S01]  /*db00*/  STL [R1+0x7220], R3 ;  /* 0x0072200301007387 */ /* 0x0003e20000100800 */
[----:B------:R-:W-:-:S03]  /*db10*/  SHF.R.S32.HI R46, RZ, 0x1f, R5 ;  /* 0x0000001fff2e7819 */ /* 0x000fc60000011405 */
        /* <DEDUP_REMOVED lines=11> */
[----:B------:R1:W-:Y:S04]  /*dbd0*/  STL [R1+0x7218], R3 ;  /* 0x0072180301007387 */ /* 0x0003e80000100800 */
[----:B------:R3:W-:Y:S01]  /*dbe0*/  STL [R1+0x7208], R0 ;  /* 0x0072080001007387 */ /* 0x0007e20000100800 */
[----:B0-----:R-:W-:Y:S01]  /*dbf0*/  IMAD.X R2, R46, 0x1, R41, P4 ;  /* 0x000000012e027824 */ /* 0x001fe200020e0629 */
[----:B-1----:R-:W-:-:S04]  /*dc00*/  IADD3 R3, P4, R8, R34, RZ ;  /* 0x0000002208037210 */ /* 0x002fc80007f9e0ff */
[----:B------:R0:W-:Y:S01]  /*dc10*/  STL [R1+0x7200], R2 ;  /* 0x0072000201007387 */ /* 0x0001e20000100800 */
[----:B---3--:R-:W-:-:S03]  /*dc20*/  IMAD.X R0, R46, 0x1, R42, P6 ;  /* 0x000000012e007824 */ /* 0x008fc600030e062a */
[----:B------:R1:W-:Y:S01]  /*dc30*/  STL [R1+0x720c], R3 ;  /* 0x00720c0301007387 */ /* 0x0003e20000100800 */
[----:B------:R-:W-:-:S03]  /*dc40*/  SHF.R.S32.HI R47, RZ, 0x1f, R7 ;  /* 0x0000001fff2f7819 */ /* 0x000fc60000011407 */
        /* <DEDUP_REMOVED lines=55> */
[----:B------:R-:W-:Y:S01]  /*dfc0*/  SHF.R.S32.HI R51, RZ, 0x1f, R14 ;  /* 0x0000001fff337819 */ /* 0x000fe2000001140e */
[----:B------:R-:W-:Y:S01]  /*dfd0*/  UIMAD UR5, UR5, 0x68, URZ ;  /* 0x00000068050578a4 */ /* 0x000fe2000f8e023f */
[----:B---3--:R-:W-:Y:S01]  /*dfe0*/  IADD3 R0, P4, R14, R36, RZ ;  /* 0x000000240e007210 */ /* 0x008fe20007f9e0ff */
[----:B------:R-:W-:Y:S01]  /*dff0*/  STL [R1+0x7194], R3 ;  /* 0x0071940301007387 */ /* 0x000fe20000100800 */
[----:B------:R-:W-:Y:S01]  /*e000*/  SHF.R.S32.HI R52, RZ, 0x1f, R16 ;  /* 0x0000001fff347819 */ /* 0x000fe20000011410 */
[----:B------:R-:W-:Y:S01]  /*e010*/  UIMAD UR7, UR7, 0x66, URZ ;  /* 0x00000066070778a4 */ /* 0x000fe2000f8e023f */
[----:B------:R-:W-:Y:S01]  /*e020*/  SHF.R.S32.HI R53, RZ, 0x1f, R17 ;  /* 0x0000001fff357819 */ /* 0x000fe20000011411 */
[----:B------:R1:W-:Y:S01]  /*e030*/  STL [R1+0x719c], R0 ;  /* 0x00719c0001007387 */ /* 0x0003e20000100800 */
[----:B------:R-:W-:Y:S01]  /*e040*/  SHF.R.S32.HI R54, RZ, 0x1f, R21 ;  /* 0x0000001fff367819 */ /* 0x000fe20000011415 */
[----:B0-----:R-:W-:Y:S01]  /*e050*/  IMAD.X R2, R50, 0x1, R40, P6 ;  /* 0x0000000132027824 */ /* 0x001fe200030e0628 */
[----:B------:R-:W-:-:S02]  /*e060*/  SHF.R.S32.HI R55, RZ, 0x1f, R22 ;  /* 0x0000001fff377819 */ /* 0x000fc40000011416 */
[----:B------:R-:W-:Y:S02]  /*e070*/  SHF.R.S32.HI R56, RZ, 0x1f, R24 ;  /* 0x0000001fff387819 */ /* 0x000fe40000011418 */
[----:B------:R-:W-:Y:S02]  /*e080*/  SHF.R.S32.HI R57, RZ, 0x1f, R27 ;  /* 0x0000001fff397819 */ /* 0x000fe4000001141b */
[----:B------:R-:W-:Y:S01]  /*e090*/  SHF.R.S32.HI R58, RZ, 0x1f, R29 ;  /* 0x0000001fff3a7819 */ /* 0x000fe2000001141d */
[----:B-1----:R-:W-:Y:S01]  /*e0a0*/  IMAD.X R0, R50, 0x1, R41, P5 ;  /* 0x0000000132007824 */ /* 0x002fe200028e0629 */
[----:B------:R-:W-:Y:S01]  /*e0b0*/  IADD3 R3, P6, R14, R38, RZ ;  /* 0x000000260e037210 */ /* 0x000fe20007fde0ff */
[----:B------:R0:W-:Y:S01]  /*e0c0*/  STL [R1+0x7198], R2 ;  /* 0x0071980201007387 */ /* 0x0001e20000100800 */
[----:B------:R-:W-:Y:S01]  /*e0d0*/  SHF.R.S32.HI R59, RZ, 0x1f, R30 ;  /* 0x0000001fff3b7819 */ /* 0x000fe2000001141e */
[----:B------:R-:W-:Y:S01]  /*e0e0*/  UIMAD UR8, UR8, 0x65, URZ ;  /* 0x00000065080878a4 */ /* 0x000fe2000f8e023f */
[----:B------:R-:W-:Y:S01]  /*e0f0*/  SHF.R.S32.HI R60, RZ, 0x1f, R33 ;  /* 0x0000001fff3c7819 */ /* 0x000fe20000011421 */
[----:B------:R1:W-:Y:S01]  /*e100*/  STL [R1+0x7188], R3 ;  /* 0x0071880301007387 */ /* 0x0003e20000100800 */
[----:B------:R-:W-:Y:S01]  /*e110*/  UIMAD UR9, UR9, 0x64, URZ ;  /* 0x00000064090978a4 */ /* 0x000fe2000f8e023f */
[----:B------:R-:W3:Y:S02]  /*e120*/  LDC R49, c[0x0][0x230] ;  /* 0x00008c00ff317b82 */ /* 0x000ee40000000800 */
[----:B------:R4:W-:Y:S01]  /*e130*/  STL [R1+0x7180], R0 ;  /* 0x0071800001007387 */ /* 0x0009e20000100800 */
[----:B0-----:R-:W-:Y:S01]  /*e140*/  IADD3 R2, P5, R16, R34, RZ ;  /* 0x0000002210027210 */ /* 0x001fe20007fbe0ff */
[----:B-1----:R-:W-:-:S04]  /*e150*/  IMAD.X R3, R50, 0x1, R42, P3 ;  /* 0x0000000132037824 */ /* 0x002fc800018e062a */
[----:B------:R0:W-:Y:S01]  /*e160*/  STL [R1+0x718c], R2 ;  /* 0x00718c0201007387 */ /* 0x0001e20000100800 */
[----:B----4-:R-:W-:-:S03]  /*e170*/  IADD3 R0, P3, R16, R35, RZ ;  /* 0x0000002310007210 */ /* 0x010fc60007f7e0ff */
[----:B------:R1:W-:Y:S04]  /*e180*/  STL [R1+0x7184], R3 ;  /* 0x0071840301007387 */ /* 0x0003e80000100800 */
[----:B------:R4:W-:Y:S01]  /*e190*/  STL [R1+0x7190], R0 ;  /* 0x0071900001007387 */ /* 0x0009e20000100800 */
[----:B0-----:R-:W-:Y:S01]  /*e1a0*/  IMAD.X R2, R50, 0x1, R43, P2 ;  /* 0x0000000132027824 */ /* 0x001fe200010e062b */
[----:B-1----:R-:W-:-:S04]  /*e1b0*/  IADD3 R3, P2, R16, R36, RZ ;  /* 0x0000002410037210 */ /* 0x002fc80007f5e0ff */
[----:B------:R0:W-:Y:S01]  /*e1c0*/  STL [R1+0x7174], R2 ;  /* 0x0071740201007387 */ /* 0x0001e20000100800 */
[----:B----4-:R-:W-:-:S03]  /*e1d0*/  IMAD.X R0, R51, 0x1, R40, P1 ;  /* 0x0000000133007824 */ /* 0x010fc600008e0628 */
[----:B------:R1:W-:Y:S04]  /*e1e0*/  STL [R1+0x717c], R3 ;  /* 0x00717c0301007387 */ /* 0x0003e80000100800 */
        /* <DEDUP_REMOVED lines=133> */
[----:B--2---:R-:W-:Y:S01]  /*ea40*/  IADD3 R2, P3, R39, R34, RZ ;  /* 0x0000002227027210 */ /* 0x004fe20007f7e0ff */
[----:B0-----:R-:W-:-:S04]  /*ea50*/  IMAD.X R3, R59, 0x1, R42, P2 ;  /* 0x000000013b037824 */ /* 0x001fc800010e062a */
[----:B------:R0:W-:Y:S01]  /*ea60*/  STL [R1+0x78d8], R2 ;  /* 0x0078d80201007387 */ /* 0x0001e20000100800 */
[----:B-1----:R-:W-:-:S03]  /*ea70*/  IADD3 R0, P2, R39, R35, RZ ;  /* 0x0000002327007210 */ /* 0x002fc60007f5e0ff */
        /* <DEDUP_REMOVED lines=8> */
[----:B0-----:R-:W-:Y:S02]  /*eb00*/  IADD3 R2, P0, R39, R38, RZ ;  /* 0x0000002627027210 */ /* 0x001fe40007f1e0ff */
[----:B------:R-:W-:Y:S01]  /*eb10*/  SHF.R.S32.HI R39, RZ, 0x1f, R39 ;  /* 0x0000001fff277819 */ /* 0x000fe20000011427 */
[C---:B-1----:R-:W-:Y:S02]  /*eb20*/  IMAD.X R3, R60.reuse, 0x1, R42, P6 ;  /* 0x000000013c037824 */ /* 0x042fe400030e062a */
[----:B------:R0:W-:Y:S01]  /*eb30*/  STL [R1+0x7054], R2 ;  /* 0x0070540201007387 */ /* 0x0001e20000100800 */
[----:B--2---:R-:W-:-:S05]  /*eb40*/  IMAD.X R0, R60, 0x1, R41, P4 ;  /* 0x000000013c007824 */ /* 0x004fca00020e0629 */
[----:B------:R1:W-:Y:S01]  /*eb50*/  STL [R1+0x704c], R0 ;  /* 0x00704c0001007387 */ /* 0x0003e20000100800 */
[----:B0-----:R-:W-:-:S03]  /*eb60*/  IMAD.X R2, R60, 0x1, R43, P5 ;  /* 0x000000013c027824 */ /* 0x001fc600028e062b */
[----:B------:R0:W-:Y:S01]  /*eb70*/  STL [R1+0x7050], R3 ;  /* 0x0070500301007387 */ /* 0x0001e20000100800 */
[----:B-1----:R-:W-:-:S03]  /*eb80*/  IMAD.X R0, R39, 0x1, R40, P3 ;  /* 0x0000000127007824 */ /* 0x002fc600018e0628 */
[----:B------:R1:W-:Y:S01]  /*eb90*/  STL [R1+0x7048], R2 ;  /* 0x0070480201007387 */ /* 0x0003e20000100800 */
[----:B0-----:R-:W-:-:S03]  /*eba0*/  IMAD.X R3, R39, 0x1, R41, P2 ;  /* 0x0000000127037824 */ /* 0x001fc600010e0629 */
[----:B------:R0:W-:Y:S01]  /*ebb0*/  STL [R1+0x78d4], R0 ;  /* 0x0078d40001007387 */ /* 0x0001e20000100800 */
[----:B-1----:R-:W-:-:S03]  /*ebc0*/  IMAD.X R2, R39, 0x1, R42, P1 ;  /* 0x0000000127027824 */ /* 0x002fc600008e062a */
[----:B------:R1:W-:Y:S01]  /*ebd0*/  STL [R1+0x7044], R3 ;  /* 0x0070440301007387 */ /* 0x0003e20000100800 */
[----:B0-----:R-:W-:-:S03]  /*ebe0*/  IMAD.X R0, R39, 0x1, R43, P0 ;  /* 0x0000000127007824 */ /* 0x001fc600000e062b */
[----:B-1----:R-:W2:Y:S04]  /*ebf0*/  LDL.LU R3, [R1+0x164] ;  /* 0x0001640001037983 */ /* 0x002ea80000300800 */
[----:B------:R-:W-:Y:S04]  /*ec00*/  STL [R1+0x7040], R2 ;  /* 0x0070400201007387 */ /* 0x000fe80000100800 */
[----:B------:R-:W4:Y:S04]  /*ec10*/  LDL.LU R15, [R1+0x160] ;  /* 0x00016000010f7983 */ /* 0x000f280000300800 */
[----:B------:R0:W-:Y:S04]  /*ec20*/  STL [R1+0x30bc], R0 ;  /* 0x0030bc0001007387 */ /* 0x0001e80000100800 */
[----:B------:R-:W5:Y:S04]  /*ec30*/  LDL.LU R44, [R1+0x15c] ;  /* 0x00015c00012c7983 */ /* 0x000f680000300800 */
[----:B------:R-:W3:Y:S04]  /*ec40*/  LDL.LU R31, [R1+0x158] ;  /* 0x00015800011f7983 */ /* 0x000ee80000300800 */
        /* <DEDUP_REMOVED lines=11> */
[----:B------:R-:W0:Y:S01]  /*ed00*/  LDL.LU R20, [R1+0x128] ;  /* 0x0001280001147983 */ /* 0x000e220000300800 */
[----:B--2---:R-:W-:-:S02]  /*ed10*/  IMAD R16, R3, UR48, RZ ;  /* 0x0000003003107c24 */ /* 0x004fc4000f8e02ff */
[----:B----4-:R-:W-:-:S03]  /*ed20*/  IMAD R15, R15, UR48, RZ ;  /* 0x000000300f0f7c24 */ /* 0x010fc6000f8e02ff */
[----:B------:R-:W-:Y:S01]  /*ed30*/  IADD3 R30, P2, R16, UR34, RZ ;  /* 0x00000022101e7c10 */ /* 0x000fe2000ff5e0ff */
[----:B-----5:R-:W-:Y:S02]  /*ed40*/  IMAD R14, R44, UR48, RZ ;  /* 0x000000302c0e7c24 */ /* 0x020fe4000f8e02ff */
[----:B---3--:R-:W-:-:S03]  /*ed50*/  IMAD R13, R31, UR48, RZ ;  /* 0x000000301f0d7c24 */ /* 0x008fc6000f8e02ff */
[----:B------:R-:W-:Y:S01]  /*ed60*/  IADD3 R33, P0, R14, UR34, RZ ;  /* 0x000000220e217c10 */ /* 0x000fe2000ff1e0ff */
[----:B------:R-:W-:Y:S01]  /*ed70*/  IMAD R12, R26, UR48, RZ ;  /* 0x000000301a0c7c24 */ /* 0x000fe2000f8e02ff */
[----:B------:R-:W-:Y:S01]  /*ed80*/  IADD3 R34, P4, R13, UR34, RZ ;  /* 0x000000220d227c10 */ /* 0x000fe2000ff9e0ff */
[----:B------:R-:W-:-:S03]  /*ed90*/  IMAD R11, R18, UR48, RZ ;  /* 0x00000030120b7c24 */ /* 0x000fc6000f8e02ff */
[----:B------:R-:W-:Y:S01]  /*eda0*/  IADD3 R35, P6, R12, UR34, RZ ;  /* 0x000000220c237c10 */ /* 0x000fe2000ffde0ff */
[----:B------:R-:W-:Y:S01]  /*edb0*/  IMAD R10, R10, UR48, RZ ;  /* 0x000000300a0a7c24 */ /* 0x000fe2000f8e02ff */
[----:B------:R-:W-:Y:S01]  /*edc0*/  STL [R1+0x2160], R30 ;  /* 0x0021601e01007387 */ /* 0x000fe20000100800 */
[----:B------:R-:W-:-:S03]  /*edd0*/  IMAD R9, R9, UR48, RZ ;  /* 0x0000003009097c24 */ /* 0x000fc6000f8e02ff */
[----:B------:R-:W-:Y:S01]  /*ede0*/  IADD3 R39, P3, R10, UR34, RZ ;  /* 0x000000220a277c10 */ /* 0x000fe2000ff7e0ff */
[----:B------:R-:W-:Y:S02]  /*edf0*/  IMAD R8, R6, UR48, RZ ;  /* 0x0000003006087c24 */ /* 0x000fe4000f8e02ff */
[----:B------:R-:W-:Y:S02]  /*ee00*/  IMAD R7, R19, UR48, RZ ;  /* 0x0000003013077c24 */ /* 0x000fe4000f8e02ff */
[----:B------:R-:W-:Y:S02]  /*ee10*/  IMAD R6, R37, UR48, RZ ;  /* 0x0000003025067c24 */ /* 0x000fe4000f8e02ff */
[----:B------:R-:W-:Y:S01]  /*ee20*/  IMAD R5, R32, UR48, RZ ;  /* 0x0000003020057c24 */ /* 0x000fe2000f8e02ff */
[----:B------:R-:W-:Y:S02]  /*ee30*/  IADD3 R32, P1, R15, UR34, RZ ;  /* 0x000000220f207c10 */ /* 0x000fe4000ff3e0ff */
[----:B------:R-:W-:-:S03]  /*ee40*/  IADD3 R37, P5, R11, UR34, RZ ;  /* 0x000000220b257c10 */ /* 0x000fc6000ffbe0ff */
[----:B------:R-:W-:Y:S01]  /*ee50*/  STL [R1+0x2168], R32 ;  /* 0x0021682001007387 */ /* 0x000fe20000100800 */
[----:B------:R-:W-:-:S03]  /*ee60*/  LEA.HI.X.SX32 R21, R15, UR35, 0x1, P1 ;  /* 0x000000230f157c11 */ /* 0x000fc600088f0eff */
[----:B------:R-:W-:Y:S01]  /*ee70*/  STL [R1+0x2170], R33 ;  /* 0x0021702101007387 */ /* 0x000fe20000100800 */
[----:B------:R-:W-:-:S03]  /*ee80*/  IADD3 R24, P1, R8, UR34, RZ ;  /* 0x0000002208187c10 */ /* 0x000fc6000ff3e0ff */
[----:B------:R-:W-:Y:S01]  /*ee90*/  STL [R1+0x2178], R34 ;  /* 0x0021782201007387 */ /* 0x000fe20000100800 */
[----:B0-----:R-:W-:Y:S01]  /*eea0*/  IMAD R0, R20, UR48, RZ ;  /* 0x0000003014007c24 */ /* 0x001fe2000f8e02ff */
[----:B------:R-:W-:Y:S02]  /*eeb0*/  LEA.HI.X.SX32 R20, R16, UR35, 0x1, P2 ;  /* 0x0000002310147c11 */ /* 0x000fe400090f0eff */
[----:B------:R-:W-:Y:S01]  /*eec0*/  STL [R1+0x2180], R35 ;  /* 0x0021802301007387 */ /* 0x000fe20000100800 */
[----:B------:R-:W-:Y:S01]  /*eed0*/  IADD3 R41, P2, R9, UR34, RZ ;  /* 0x0000002209297c10 */ /* 0x000fe2000ff5e0ff */
[----:B------:R-:W-:Y:S01]  /*eee0*/  IMAD R2, R23, UR48, RZ ;  /* 0x0000003017027c24 */ /* 0x000fe2000f8e02ff */
[----:B------:R-:W-:Y:S01]  /*eef0*/  LEA.HI.X.SX32 R22, R14, UR35, 0x1, P0 ;  /* 0x000000230e167c11 */ /* 0x000fe200080f0eff */
[----:B------:R-:W-:Y:S01]  /*ef00*/  STL [R1+0x2188], R37 ;  /* 0x0021882501007387 */ /* 0x000fe20000100800 */
[----:B------:R-:W-:Y:S01]  /*ef10*/  IADD3 R26, P0, R7, UR34, RZ ;  /* 0x00000022071a7c10 */ /* 0x000fe2000ff1e0ff */
[----:B------:R-:W-:-:S02]  /*ef20*/  IMAD R4, R28, UR48, RZ ;  /* 0x000000301c047c24 */ /* 0x000fc4000f8e02ff */
[----:B------:R-:W-:Y:S01]  /*ef30*/  STL [R1+0x2190], R39 ;  /* 0x0021902701007387 */ /* 0x000fe20000100800 */
[----:B------:R-:W-:Y:S01]  /*ef40*/  LEA.HI.X.SX32 R23, R13, UR35, 0x1, P4 ;  /* 0x000000230d177c11 */ /* 0x000fe2000a0f0eff */
[----:B------:R-:W-:Y:S02]  /*ef50*/  IMAD R3, R25, UR48, RZ ;  /* 0x0000003019037c24 */ /* 0x000fe4000f8e02ff */
[----:B------:R-:W-:Y:S01]  /*ef60*/  STL [R1+0x215c], R20 ;  /* 0x00215c1401007387 */ /* 0x000fe20000100800 */
[----:B------:R-:W-:Y:S01]  /*ef70*/  IADD3 R28, P4, R6, UR34, RZ ;  /* 0x00000022061c7c10 */ /* 0x000fe2000ff9e0ff */
[----:B------:R-:W-:Y:S02]  /*ef80*/  UIMAD UR10, UR10, 0x63, URZ ;  /* 0x000000630a0a78a4 */ /* 0x000fe4000f8e023f */
[----:B------:R-:W-:Y:S01]  /*ef90*/  STL [R1+0x2198], R41 ;  /* 0x0021982901007387 */ /* 0x000fe20000100800 */
[----:B------:R-:W-:Y:S01]  /*efa0*/  LEA.HI.X.SX32 R25, R12, UR35, 0x1, P6 ;  /* 0x000000230c197c11 */ /* 0x000fe2000b0f0eff */
[----:B------:R-:W-:-:S02]  /*efb0*/  UIMAD UR11, UR11, 0x62, URZ ;  /* 0x000000620b0b78a4 */ /* 0x000fc4000f8e023f */
[----:B------:R-:W-:Y:S01]  /*efc0*/  STL [R1+0x2164], R21 ;  /* 0x0021641501007387 */ /* 0x000fe20000100800 */
[----:B------:R-:W-:Y:S01]  /*efd0*/  IADD3 R44, P6, R5, UR34, RZ ;  /* 0x00000022052c7c10 */ /* 0x000fe2000ffde0ff */
[----:B------:R-:W-:Y:S02]  /*efe0*/  UIMAD UR12, UR12, 0x61, URZ ;  /* 0x000000610c0c78a4 */ /* 0x000fe4000f8e023f */
[----:B------:R-:W-:Y:S01]  /*eff0*/  STL [R1+0x21a0], R24 ;  /* 0x0021a01801007387 */ /* 0x000fe20000100800 */
[----:B------:R-:W-:Y:S01]  /*f000*/  LEA.HI.X.SX32 R27, R11, UR35, 0x1, P5 ;  /* 0x000000230b1b7c11 */ /* 0x000fe2000a8f0eff */
[----:B------:R-:W-:Y:S02]  /*f010*/  UIMAD UR13, UR13, 0x60, URZ ;  /* 0x000000600d0d78a4 */ /* 0x000fe4000f8e023f */
[----:B------:R-:W-:Y:S01]  /*f020*/  STL [R1+0x216c], R22 ;  /* 0x00216c1601007387 */ /* 0x000fe20000100800 */
[----:B------:R-:W-:Y:S01]  /*f030*/  IADD3 R45, P5, R4, UR34, RZ ;  /* 0x00000022042d7c10 */ /* 0x000fe2000ffbe0ff */
[----:B------:R-:W-:-:S02]  /*f040*/  UIMAD UR14, UR14, 0x5f, URZ ;  /* 0x0000005f0e0e78a4 */ /* 0x000fc4000f8e023f */
[----:B------:R-:W-:Y:S01]  /*f050*/  STL [R1+0x21a8], R26 ;  /* 0x0021a81a01007387 */ /* 0x000fe20000100800 */
[----:B------:R-:W-:Y:S01]  /*f060*/  LEA.HI.X.SX32 R29, R10, UR35, 0x1, P3 ;  /* 0x000000230a1d7c11 */ /* 0x000fe200098f0eff */
[----:B------:R-:W-:Y:S02]  /*f070*/  UIMAD UR15, UR15, 0x5e, URZ ;  /* 0x0000005e0f0f78a4 */ /* 0x000fe4000f8e023f */
        /* <DEDUP_REMOVED lines=19> */
[----:B------:R-:W-:Y:S01]  /*f1b0*/  LEA.HI.X.SX32 R19, R6, UR35, 0x1, P4 ;  /* 0x0000002306137c11 */ /* 0x000fe2000a0f0eff */
[----:B------:R-:W-:Y:S02]  /*f1c0*/  UIMAD UR23, UR23, 0x58, URZ ;  /* 0x00000058171778a4 */ /* 0x000fe4000f8e023f */
[----:B------:R-:W-:Y:S01]  /*f1d0*/  STL [R1+0x21c8], R46 ;  /* 0x0021c82e01007387 */ /* 0x000fe20000100800 */
[----:B------:R-:W-:Y:S01]  /*f1e0*/  LEA.HI.X.SX32 R36, R5, UR35, 0x1, P6 ;  /* 0x0000002305247c11 */ /* 0x000fe2000b0f0eff */
        /* <DEDUP_REMOVED lines=17> */
[----:B------:R-:W-:Y:S01]  /*f300*/  IADD3 R3, P1, R47, UR34, RZ ;  /* 0x000000222f037c10 */ /* 0x000fe2000ff3e0ff */
[----:B------:R-:W-:-:S02]  /*f310*/  UIMAD UR30, UR30, 0x50, URZ ;  /* 0x000000501e1e78a4 */ /* 0x000fc4000f8e023f */
[----:B------:R-:W-:Y:S01]  /*f320*/  STL [R1+0x21b4], R36 ;  /* 0x0021b42401007387 */ /* 0x000fe20000100800 */
[----:B------:R-:W-:Y:S01]  /*f330*/  IADD3 R2, P0, R46, UR34, RZ ;  /* 0x000000222e027c10 */ /* 0x000fe2000ff1e0ff */
[----:B------:R-:W-:Y:S02]  /*f340*/  UIMAD UR31, UR31, 0x4f, URZ ;  /* 0x0000004f1f1f78a4 */ /* 0x000fe4000f8e023f */
[----:B------:R-:W-:Y:S01]  /*f350*/  STL [R1+0x21bc], R38 ;  /* 0x0021bc2601007387 */ /* 0x000fe20000100800 */
[----:B------:R-:W-:Y:S02]  /*f360*/  UIMAD UR36, UR36, 0x4e, URZ ;  /* 0x0000004e242478a4 */ /* 0x000fe4000f8e023f */
[----:B------:R-:W-:Y:S01]  /*f370*/  UIMAD UR37, UR37, 0x4d, URZ ;  /* 0x0000004d252578a4 */ /* 0x000fe2000f8e023f */
[----:B------:R-:W-:Y:S01]  /*f380*/  STL [R1+0x21c4], R40 ;  /* 0x0021c42801007387 */ /* 0x000fe20000100800 */
[----:B------:R-:W-:Y:S02]  /*f390*/  UIMAD UR38, UR38, 0x4c, URZ ;  /* 0x0000004c262678a4 */ /* 0x000fe4000f8e023f */
[----:B------:R-:W-:Y:S01]  /*f3a0*/  UIMAD UR39, UR39, 0x4b, URZ ;  /* 0x0000004b272778a4 */ /* 0x000fe2000f8e023f */
[----:B------:R-:W-:Y:S01]  /*f3b0*/  STL [R1+0x21cc], R42 ;  /* 0x0021cc2a01007387 */ /* 0x000fe20000100800 */
[----:B------:R-:W-:-:S02]  /*f3c0*/  UIMAD UR40, UR40, 0x4a, URZ ;  /* 0x0000004a282878a4 */ /* 0x000fc4000f8e023f */
[----:B------:R-:W-:Y:S01]  /*f3d0*/  UIMAD UR41, UR41, 0x49, URZ ;  /* 0x00000049292978a4 */ /* 0x000fe2000f8e023f */
[----:B------:R-:W-:Y:S01]  /*f3e0*/  STL [R1+0x21d4], R43 ;  /* 0x0021d42b01007387 */ /* 0x000fe20000100800 */
[----:B------:R-:W-:Y:S02]  /*f3f0*/  UIMAD UR42, UR42, 0x48, URZ ;  /* 0x000000482a2a78a4 */ /* 0x000fe4000f8e023f */
[----:B------:R-:W-:Y:S01]  /*f400*/  UIMAD UR43, UR43, 0x47, URZ ;  /* 0x000000472b2b78a4 */ /* 0x000fe2000f8e023f */
[----:B------:R0:W-:Y:S01]  /*f410*/  STL [R1+0x30c4], R0 ;  /* 0x0030c40001007387 */ /* 0x0001e20000100800 */
[----:B------:R-:W-:Y:S02]  /*f420*/  USHF.R.S32.HI UR35, URZ, 0x1f, UR34 ;  /* 0x0000001f3f237899 */ /* 0x000fe40008011422 */
[----:B------:R-:W-:Y:S01]  /*f430*/  UIMAD UR44, UR44, 0x46, URZ ;  /* 0x000000462c2c78a4 */ /* 0x000fe2000f8e023f */
[----:B------:R1:W-:Y:S01]  /*f440*/  STL [R1+0x30cc], R3 ;  /* 0x0030cc0301007387 */ /* 0x0003e20000100800 */
[----:B------:R-:W-:-:S02]  /*f450*/  UIMAD UR45, UR45, 0x45, URZ ;  /* 0x000000452d2d78a4 */ /* 0x000fc4000f8e023f */
[----:B------:R-:W-:Y:S02]  /*f460*/  UIMAD UR46, UR46, 0x44, URZ ;  /* 0x000000442e2e78a4 */ /* 0x000fe4000f8e023f */
[----:B------:R-:W-:Y:S01]  /*f470*/  UIMAD UR47, UR47, 0x43, URZ ;  /* 0x000000432f2f78a4 */ /* 0x000fe2000f8e023f */
[----:B0-----:R-:W-:Y:S01]  /*f480*/  IADD3 R0, P4, R45, UR34, RZ ;  /* 0x000000222d007c10 */ /* 0x001fe2000ff9e0ff */
[----:B------:R0:W-:Y:S01]  /*f490*/  STL [R1+0x30d4], R2 ;  /* 0x0030d40201007387 */ /* 0x0001e20000100800 */
[----:B------:R-:W-:Y:S01]  /*f4a0*/  ULDC UR48, c[0x0][0x238] ;  /* 0x00008e0000307ab9 */ /* 0x000fe20000000800 */
[----:B-1----:R-:W-:Y:S02]  /*f4b0*/  IADD3 R3, P6, R44, UR34, RZ ;  /* 0x000000222c037c10 */ /* 0x002fe4000ffde0ff */
[----:B------:R1:W-:Y:S01]  /*f4c0*/  STL [R1+0x30dc], R0 ;  /* 0x0030dc0001007387 */ /* 0x0003e20000100800 */
[----:B0-----:R-:W-:-:S03]  /*f4d0*/  IADD3 R2, P5, R28, UR34, RZ ;  /* 0x000000221c027c10 */ /* 0x001fc6000ffbe0ff */
[----:B------:R0:W-:Y:S01]  /*f4e0*/  STL [R1+0x30e4], R3 ;  /* 0x0030e40301007387 */ /* 0x0001e20000100800 */
[----:B-1----:R-:W-:-:S03]  /*f4f0*/  IADD3 R0, P3, R26, UR34, RZ ;  /* 0x000000221a007c10 */ /* 0x002fc6000ff7e0ff */
[----:B------:R1:W-:Y:S04]  /*f500*/  STL [R1+0x30ec], R2 ;  /* 0x0030ec0201007387 */ /* 0x0003e80000100800 */
[----:B------:R2:W-:Y:S01]  /*f510*/  STL [R1+0x30f4], R0 ;  /* 0x0030f40001007387 */ /* 0x0005e20000100800 */
[----:B0-----:R-:W-:Y:S02]  /*f520*/  IADD3.X R3, R43, UR35, RZ, P2, !PT ;  /* 0x000000232b037c10 */ /* 0x001fe400097fe4ff */
[----:B-1----:R-:W-:-:S03]  /*f530*/  IADD3 R2, P2, R24, UR34, RZ ;  /* 0x0000002218027c10 */ /* 0x002fc6000ff5e0ff */
[----:B------:R0:W-:Y:S01]  /*f540*/  STL [R1+0x30c0], R3 ;  /* 0x0030c00301007387 */ /* 0x0001e20000100800 */
[----:B--2---:R-:W-:-:S03]  /*f550*/  IADD3.X R0, R42, UR35, RZ, P1, !PT ;  /* 0x000000232a007c10 */ /* 0x004fc60008ffe4ff */
[----:B------:R1:W-:Y:S04]  /*f560*/  STL [R1+0x30fc], R2 ;  /* 0x0030fc0201007387 */ /* 0x0003e80000100800 */
[----:B------:R2:W-:Y:S01]  /*f570*/  STL [R1+0x30c8], R0 ;  /* 0x0030c80001007387 */ /* 0x0005e20000100800 */
[----:B0-----:R-:W-:Y:S02]  /*f580*/  IADD3 R3, P1, R41, UR34, RZ ;  /* 0x0000002229037c10 */ /* 0x001fe4000ff3e0ff */
[----:B-1----:R-:W-:-:S03]  /*f590*/  IADD3.X R2, R40, UR35, RZ, P0, !PT ;  /* 0x0000002328027c10 */ /* 0x002fc600087fe4ff */
[----:B------:R0:W-:Y:S01]  /*f5a0*/  STL [R1+0x3104], R3 ;  /* 0x0031040301007387 */ /* 0x0001e20000100800 */
[----:B--2---:R-:W-:-:S03]  /*f5b0*/  IADD3 R0, P0, R39, UR34, RZ ;  /* 0x0000002227007c10 */ /* 0x004fc6000ff1e0ff */
        /* <DEDUP_REMOVED lines=27> */
[----:B-1----:R-:W-:Y:S02]  /*f770*/  IADD3.X R2, R29, UR35, RZ, P0, !PT ;  /* 0x000000231d027c10 */ /* 0x002fe400087fe4ff */
[----:B--2---:R-:W-:-:S03]  /*f780*/  IADD3.X R0, R25, UR35, RZ, P6, !PT ;  /* 0x0000002319007c10 */ /* 0x004fc6000b7fe4ff */
[----:B------:R0:W-:Y:S01]  /*f790*/  STL [R1+0x3108], R2 ;  /* 0x0031080201007387 */ /* 0x0001e20000100800 */
[----:B------:R-:W-:-:S03]  /*f7a0*/  UIMAD UR34, UR21, 0x7e, URZ ;  /* 0x0000007e152278a4 */ /* 0x000fc6000f8e023f */
[----:B------:R1:W-:Y:S04]  /*f7b0*/  STL [R1+0x3110], R3 ;  /* 0x0031100301007387 */ /* 0x0003e80000100800 */
[----:B------:R2:W-:Y:S01]  /*f7c0*/  STL [R1+0x3118], R0 ;  /* 0x0031180001007387 */ /* 0x0005e20000100800 */
[----:B0-----:R-:W-:Y:S02]  /*f7d0*/  IADD3.X R2, R23, UR35, RZ, P5, !PT ;  /* 0x0000002317027c10 */ /* 0x001fe4000affe4ff */
[----:B-1----:R-:W-:-:S03]  /*f7e0*/  IADD3.X R3, R22, UR35, RZ, P3, !PT ;  /* 0x0000002316037c10 */ /* 0x002fc60009ffe4ff */
[----:B------:R0:W-:Y:S01]  /*f7f0*/  STL [R1+0x3120], R2 ;  /* 0x0031200201007387 */ /* 0x0001e20000100800 */
[----:B--2---:R-:W-:-:S03]  /*f800*/  IADD3.X R0, R21, UR35, RZ, P2, !PT ;  /* 0x0000002315007c10 */ /* 0x004fc600097fe4ff */
[----:B------:R1:W-:Y:S04]  /*f810*/  STL [R1+0x3128], R3 ;  /* 0x0031280301007387 */ /* 0x0003e80000100800 */
[----:B------:R2:W-:Y:S01]  /*f820*/  STL [R1+0x3130], R0 ;  /* 0x0031300001007387 */ /* 0x0005e20000100800 */
[----:B0-----:R-:W-:Y:S02]  /*f830*/  IADD3.X R2, R20, UR35, RZ, P1, !PT ;  /* 0x0000002314027c10 */ /* 0x001fe40008ffe4ff */
[----:B-1----:R-:W-:-:S03]  /*f840*/  IADD3 R3, P1, R47, UR34, RZ ;  /* 0x000000222f037c10 */ /* 0x002fc6000ff3e0ff */
[----:B------:R0:W-:Y:S01]  /*f850*/  STL [R1+0x3138], R2 ;  /* 0x0031380201007387 */ /* 0x0001e20000100800 */
[----:B--2---:R-:W-:Y:S01]  /*f860*/  IADD3 R0, P2, R48, UR34, RZ ;  /* 0x0000002230007c10 */ /* 0x004fe2000ff5e0ff */
[----:B------:R-:W-:-:S04]  /*f870*/  USHF.R.S32.HI UR35, URZ, 0x1f, UR34 ;  /* 0x0000001f3f237899 */ /* 0x000fc80008011422 */
[----:B------:R1:W-:Y:S01]  /*f880*/  STL [R1+0x3144], R0 ;  /* 0x0031440001007387 */ /* 0x0003e20000100800 */
[----:B0-----:R-:W-:-:S03]  /*f890*/  IADD3 R2, P0, R46, UR34, RZ ;  /* 0x000000222e027c10 */ /* 0x001fc6000ff1e0ff */
[----:B------:R0:W-:Y:S01]  /*f8a0*/  STL [R1+0x314c], R3 ;  /* 0x00314c0301007387 */ /* 0x0001e20000100800 */
[----:B-1----:R-:W-:-:S03]  /*f8b0*/  IADD3 R0, P4, R45, UR34, RZ ;  /* 0x000000222d007c10 */ /* 0x002fc6000ff9e0ff */
[----:B------:R1:W-:Y:S01]  /*f8c0*/  STL [R1+0x3154], R2 ;  /* 0x0031540201007387 */ /* 0x0003e20000100800 */
[----:B0-----:R-:W-:-:S03]  /*f8d0*/  IADD3 R3, P6, R44, UR34, RZ ;  /* 0x000000222c037c10 */ /* 0x001fc6000ffde0ff */
[----:B------:R0:W-:Y:S01]  /*f8e0*/  STL [R1+0x315c], R0 ;  /* 0x00315c0001007387 */ /* 0x0001e20000100800 */
[----:B-1----:R-:W-:-:S03]  /*f8f0*/  IADD3 R2, P5, R28, UR34, RZ ;  /* 0x000000221c027c10 */ /* 0x002fc6000ffbe0ff */
[----:B------:R1:W-:Y:S01]  /*f900*/  STL [R1+0x3164], R3 ;  /* 0x0031640301007387 */ /* 0x0003e20000100800 */
[----:B0-----:R-:W-:-:S03]  /*f910*/  IADD3 R0, P3, R26, UR34, RZ ;  /* 0x000000221a007c10 */ /* 0x001fc6000ff7e0ff */
[----:B------:R0:W-:Y:S04]  /*f920*/  STL [R1+0x316c], R2 ;  /* 0x00316c0201007387 */ /* 0x0001e80000100800 */
[----:B------:R2:W-:Y:S01]  /*f930*/  STL [R1+0x3174], R0 ;  /* 0x0031740001007387 */ /* 0x0005e20000100800 */
[----:B-1----:R-:W-:Y:S02]  /*f940*/  IADD3.X R3, R43, UR35, RZ, P2, !PT ;  /* 0x000000232b037c10 */ /* 0x002fe400097fe4ff */
[----:B0-----:R-:W-:-:S03]  /*f950*/  IADD3 R2, P2, R24, UR34, RZ ;  /* 0x0000002218027c10 */ /* 0x001fc6000ff5e0ff */
        /* <DEDUP_REMOVED lines=494> */
[----:B------:R1:W-:Y:S01]  /*11840*/  STL [R1+0x3500], R2 ;  /* 0x0035000201007387 */ /* 0x0003e20000100800 */
[----:B------:R-:W-:Y:S01]  /*11850*/  UIMAD UR48, UR48, 0x42, URZ ;  /* 0x00000042303078a4 */ /* 0x000fe2000f8e023f */
[----:B------:R-:W-:Y:S02]  /*11860*/  ULDC UR34, c[0x0][0x238] ;  /* 0x00008e0000227ab9 */ /* 0x000fe40000000800 */
[----:B------:R2:W-:Y:S01]  /*11870*/  STL [R1+0x353c], R0 ;  /* 0x00353c0001007387 */ /* 0x0005e20000100800 */
[----:B0-----:R-:W-:Y:S02]  /*11880*/  IADD3.X R3, R27, UR35, RZ, P4, !PT ;  /* 0x000000231b037c10 */ /* 0x001fe4000a7fe4ff */
[----:B-1----:R-:W-:Y:S02]  /*11890*/  IADD3.X R2, R29, UR35, RZ, P0, !PT ;  /* 0x000000231d027c10 */ /* 0x002fe400087fe4ff */
[----:B--2---:R-:W-:-:S03]  /*118a0*/  IADD3.X R0, R25, UR35, RZ, P6, !PT ;  /* 0x0000002319007c10 */ /* 0x004fc6000b7fe4ff */
[----:B------:R0:W-:Y:S04]  /*118b0*/  STL [R1+0x3508], R2 ;  /* 0x0035080201007387 */ /* 0x0001e80000100800 */
        /* <DEDUP_REMOVED lines=127> */
[----:B------:R-:W-:Y:S01]  /*120b0*/  USHF.L.U32 UR49, UR49, 0x6, URZ ;  /* 0x0000000631317899 */ /* 0x000fe2000800063f */
        /* <DEDUP_REMOVED lines=134> */
[----:B------:R-:W2:Y:S01]  /*12920*/  S2R R61, SR_TID.X ;  /* 0x00000000003d7919 */ /* 0x000ea20000002100 */
[----:B------:R-:W-:Y:S01]  /*12930*/  VIADD R49, R49, 0x7f ;  /* 0x0000007f31317836 */ /* 0x000fe20000000000 */
[----:B0-----:R-:W-:Y:S01]  /*12940*/  IADD3.X R3, R27, UR35, RZ, P4, !PT ;  /* 0x000000231b037c10 */ /* 0x001fe2000a7fe4ff */
[----:B------:R-:W-:Y:S01]  /*12950*/  ULDC UR52, c[0x0][0x238] ;  /* 0x00008e0000347ab9 */ /* 0x000fe20000000800 */
[----:B------:R0:W-:Y:S01]  /*12960*/  STL [R1+0x373c], R0 ;  /* 0x00373c0001007387 */ /* 0x0001e20000100800 */
[----:B-1----:R-:W-:-:S05]  /*12970*/  IADD3.X R2, R29, UR35, RZ, P0, !PT ;  /* 0x000000231d027c10 */ /* 0x002fca00087fe4ff */
[----:B------:R1:W-:Y:S01]  /*12980*/  STL [R1+0x3708], R2 ;  /* 0x0037080201007387 */ /* 0x0003e20000100800 */
[----:B0-----:R-:W-:-:S03]  /*12990*/  IADD3.X R0, R25, UR35, RZ, P6, !PT ;  /* 0x0000002319007c10 */ /* 0x001fc6000b7fe4ff */
[----:B------:R0:W-:Y:S04]  /*129a0*/  STL [R1+0x3710], R3 ;  /* 0x0037100301007387 */ /* 0x0001e80000100800 */
[----:B------:R3:W-:Y:S01]  /*129b0*/  STL [R1+0x3718], R0 ;  /* 0x0037180001007387 */ /* 0x0007e20000100800 */
[----:B-1----:R-:W-:Y:S02]  /*129c0*/  IADD3.X R2, R23, UR35, RZ, P5, !PT ;  /* 0x0000002317027c10 */ /* 0x002fe4000affe4ff */
[----:B0-----:R-:W-:-:S03]  /*129d0*/  IADD3.X R3, R22, UR35, RZ, P3, !PT ;  /* 0x0000002316037c10 */ /* 0x001fc60009ffe4ff */
[----:B------:R0:W-:Y:S01]  /*129e0*/  STL [R1+0x3720], R2 ;  /* 0x0037200201007387 */ /* 0x0001e20000100800 */
[----:B---3--:R-:W-:-:S03]  /*129f0*/  IADD3.X R0, R21, UR35, RZ, P2, !PT ;  /* 0x0000002315007c10 */ /* 0x008fc600097fe4ff */
[----:B------:R1:W-:Y:S04]  /*12a00*/  STL [R1+0x3728], R3 ;  /* 0x0037280301007387 */ /* 0x0003e80000100800 */
[----:B------:R3:W-:Y:S01]  /*12a10*/  STL [R1+0x3730], R0 ;  /* 0x0037300001007387 */ /* 0x0007e20000100800 */
[----:B0-----:R-:W-:Y:S02]  /*12a20*/  IADD3.X R2, R20, UR35, RZ, P1, !PT ;  /* 0x0000002314027c10 */ /* 0x001fe40008ffe4ff */
[----:B-1----:R-:W-:-:S03]  /*12a30*/  IADD3 R3, P1, R47, UR22, RZ ;  /* 0x000000162f037c10 */ /* 0x002fc6000ff3e0ff */
[----:B------:R0:W-:Y:S01]  /*12a40*/  STL [R1+0x3738], R2 ;  /* 0x0037380201007387 */ /* 0x0001e20000100800 */
[----:B---3--:R-:W-:Y:S01]  /*12a50*/  IADD3 R0, P2, R48, UR22, RZ ;  /* 0x0000001630007c10 */ /* 0x008fe2000ff5e0ff */
        /* <DEDUP_REMOVED lines=16> */
[----:B---3--:R-:W-:-:S03]  /*12b60*/  IADD3.X R0, R42, UR35, RZ, P1, !PT ;  /* 0x000000232a007c10 */ /* 0x008fc60008ffe4ff */
[----:B------:R1:W-:Y:S04]  /*12b70*/  STL [R1+0x377c], R2 ;  /* 0x00377c0201007387 */ /* 0x0003e80000100800 */
[----:B------:R3:W-:Y:S01]  /*12b80*/  STL [R1+0x3748], R0 ;  /* 0x0037480001007387 */ /* 0x0007e20000100800 */
[----:B0-----:R-:W-:Y:S02]  /*12b90*/  IADD3 R3, P1, R41, UR22, RZ ;  /* 0x0000001629037c10 */ /* 0x001fe4000ff3e0ff */
[----:B-1----:R-:W-:-:S03]  /*12ba0*/  IADD3.X R2, R40, UR35, RZ, P0, !PT ;  /* 0x0000002328027c10 */ /* 0x002fc600087fe4ff */
[----:B------:R0:W-:Y:S01]  /*12bb0*/  STL [R1+0x3784], R3 ;  /* 0x0037840301007387 */ /* 0x0001e20000100800 */
[----:B---3--:R-:W-:-:S03]  /*12bc0*/  IADD3 R0, P0, R39, UR22, RZ ;  /* 0x0000001627007c10 */ /* 0x008fc6000ff1e0ff */
[----:B------:R1:W-:Y:S04]  /*12bd0*/  STL [R1+0x3750], R2 ;  /* 0x0037500201007387 */ /* 0x0003e80000100800 */
[----:B------:R3:W-:Y:S01]  /*12be0*/  STL [R1+0x378c], R0 ;  /* 0x00378c0001007387 */ /* 0x0007e20000100800 */
[----:B0-----:R-:W-:Y:S02]  /*12bf0*/  IADD3.X R3, R38, UR35, RZ, P4, !PT ;  /* 0x0000002326037c10 */ /* 0x001fe4000a7fe4ff */
[----:B-1----:R-:W-:-:S03]  /*12c00*/  IADD3 R2, P4, R37, UR22, RZ ;  /* 0x0000001625027c10 */ /* 0x002fc6000ff9e0ff */
        /* <DEDUP_REMOVED lines=20> */
[----:B------:R1:W-:Y:S01]  /*12d50*/  STL [R1+0x3780], R2 ;  /* 0x0037800201007387 */ /* 0x0003e20000100800 */
[----:B------:R-:W-:-:S03]  /*12d60*/  ULDC UR22, c[0x0][0x238] ;  /* 0x00008e0000167ab9 */ /* 0x000fc60000000800 */
[----:B------:R3:W-:Y:S01]  /*12d70*/  STL [R1+0x37bc], R0 ;  /* 0x0037bc0001007387 */ /* 0x0007e20000100800 */
[----:B0-----:R-:W-:Y:S02]  /*12d80*/  IADD3.X R3, R27, UR35, RZ, P4, !PT ;  /* 0x000000231b037c10 */ /* 0x001fe4000a7fe4ff */
[----:B-1----:R-:W-:Y:S02]  /*12d90*/  IADD3.X R2, R29, UR35, RZ, P0, !PT ;  /* 0x000000231d027c10 */ /* 0x002fe400087fe4ff */
[----:B---3--:R-:W-:-:S03]  /*12da0*/  IADD3.X R0, R25, UR35, RZ, P6, !PT ;  /* 0x0000002319007c10 */ /* 0x008fc6000b7fe4ff */
[----:B------:R0:W-:Y:S04]  /*12db0*/  STL [R1+0x3788], R2 ;  /* 0x0037880201007387 */ /* 0x0001e80000100800 */
[----:B------:R1:W-:Y:S04]  /*12dc0*/  STL [R1+0x3790], R3 ;  /* 0x0037900301007387 */ /* 0x0003e80000100800 */
[----:B------:R3:W-:Y:S01]  /*12dd0*/  STL [R1+0x3798], R0 ;  /* 0x0037980001007387 */ /* 0x0007e20000100800 */
[----:B0-----:R-:W-:Y:S02]  /*12de0*/  IADD3.X R2, R23, UR35, RZ, P5, !PT ;  /* 0x0000002317027c10 */ /* 0x001fe4000affe4ff */
[----:B-1----:R-:W-:-:S03]  /*12df0*/  IADD3.X R3, R22, UR35, RZ, P3, !PT ;  /* 0x0000002316037c10 */ /* 0x002fc60009ffe4ff */
        /* <DEDUP_REMOVED lines=56> */
[----:B------:R-:W-:Y:S01]  /*13180*/  UIMAD UR22, UR22, 0x3d, URZ ;  /* 0x0000003d161678a4 */ /* 0x000fe2000f8e023f */
[----:B------:R-:W-:Y:S02]  /*13190*/  ULDC UR53, c[0x0][0x238] ;  /* 0x00008e0000357ab9 */ /* 0x000fe40000000800 */
        /* <DEDUP_REMOVED lines=4523> */
[----:B------:R-:W-:Y:S04]  /*24c50*/  STL [R1+0x5a90], R3 ;  /* 0x005a900301007387 */ /* 0x000fe80000100800 */
[----:B------:R1:W-:Y:S01]  /*24c60*/  STL [R1+0x5a98], R0 ;  /* 0x005a980001007387 */ /* 0x0003e20000100800 */
[----:B0-----:R-:W-:-:S05]  /*24c70*/  IADD3.X R2, R20, UR35, RZ, P1, !PT ;  /* 0x0000002314027c10 */ /* 0x001fca0008ffe4ff */
[----:B------:R0:W-:Y:S01]  /*24c80*/  STL [R1+0x5aa0], R2 ;  /* 0x005aa00201007387 */ /* 0x0001e20000100800 */
[----:B-1----:R-:W-:Y:S02]  /*24c90*/  IADD3 R0, P2, R48, UR13, RZ ;  /* 0x0000000d30007c10 */ /* 0x002fe4000ff5e0ff */
[----:B------:R-:W-:-:S03]  /*24ca0*/  IADD3 R3, P0, R46, UR13, RZ ;  /* 0x0000000d2e037c10 */ /* 0x000fc6000ff1e0ff */
[----:B------:R1:W-:Y:S01]  /*24cb0*/  STL [R1+0x5aac], R0 ;  /* 0x005aac0001007387 */ /* 0x0003e20000100800 */
[----:B0-----:R-:W-:Y:S01]  /*24cc0*/  IADD3 R2, P1, R47, UR13, RZ ;  /* 0x0000000d2f027c10 */ /* 0x001fe2000ff3e0ff */
[----:B------:R-:W-:-:S04]  /*24cd0*/  USHF.R.S32.HI UR35, URZ, 0x1f, UR13 ;  /* 0x0000001f3f237899 */ /* 0x000fc8000801140d */
[----:B------:R0:W-:Y:S01]  /*24ce0*/  STL [R1+0x5ab4], R2 ;  /* 0x005ab40201007387 */ /* 0x0001e20000100800 */
[----:B-1----:R-:W-:-:S03]  /*24cf0*/  IADD3 R0, P4, R45, UR13, RZ ;  /* 0x0000000d2d007c10 */ /* 0x002fc6000ff9e0ff */
[----:B------:R1:W-:Y:S04]  /*24d00*/  STL [R1+0x5abc], R3 ;  /* 0x005abc0301007387 */ /* 0x0003e80000100800 */
[----:B------:R3:W-:Y:S01]  /*24d10*/  STL [R1+0x5ac4], R0 ;  /* 0x005ac40001007387 */ /* 0x0007e20000100800 */
[----:B0-----:R-:W-:Y:S02]  /*24d20*/  IADD3 R2, P6, R44, UR13, RZ ;  /* 0x0000000d2c027c10 */ /* 0x001fe4000ffde0ff */
[----:B-1----:R-:W-:-:S03]  /*24d30*/  IADD3 R3, P5, R28, UR13, RZ ;  /* 0x0000000d1c037c10 */ /* 0x002fc6000ffbe0ff */
        /* <DEDUP_REMOVED lines=32> */
[----:B------:R-:W-:Y:S04]  /*24f40*/  STL [R1+0x5b14], R3 ;  /* 0x005b140301007387 */ /* 0x000fe80000100800 */
[----:B------:R1:W-:Y:S01]  /*24f50*/  STL [R1+0x5ae0], R0 ;  /* 0x005ae00001007387 */ /* 0x0003e20000100800 */
[----:B0-----:R-:W-:Y:S02]  /*24f60*/  IADD3 R2, P2, R32, UR13, RZ ;  /* 0x0000000d20027c10 */ /* 0x001fe4000ff5e0ff */
[----:B-1----:R-:W-:-:S03]  /*24f70*/  IADD3.X R0, R31, UR35, RZ, P1, !PT ;  /* 0x000000231f007c10 */ /* 0x002fc60008ffe4ff */
[----:B------:R-:W-:Y:S04]  /*24f80*/  STL [R1+0x5b1c], R2 ;  /* 0x005b1c0201007387 */ /* 0x000fe80000100800 */
[----:B------:R0:W-:Y:S01]  /*24f90*/  STL [R1+0x5ae8], R0 ;  /* 0x005ae80001007387 */ /* 0x0001e20000100800 */
[----:B------:R-:W-:Y:S02]  /*24fa0*/  IADD3.X R5, R27, UR35, RZ, P4, !PT ;  /* 0x000000231b057c10 */ /* 0x000fe4000a7fe4ff */
[----:B0-----:R-:W-:Y:S01]  /*24fb0*/  IADD3 R0, P1, R30, UR13, RZ ;  /* 0x0000000d1e007c10 */ /* 0x001fe2000ff3e0ff */
[----:B------:R-:W-:Y:S01]  /*24fc0*/  ULDC UR13, c[0x0][0x238] ;  /* 0x00008e00000d7ab9 */ /* 0x000fe20000000800 */
[----:B------:R-:W-:-:S03]  /*24fd0*/  IADD3.X R4, R25, UR35, RZ, P6, !PT ;  /* 0x0000002319047c10 */ /* 0x000fc6000b7fe4ff */
[----:B------:R0:W-:Y:S02]  /*24fe0*/  STL [R1+0x5b24], R0 ;  /* 0x005b240001007387 */ /* 0x0001e40000100800 */
[----:B0-----:R-:W-:-:S05]  /*24ff0*/  IADD3.X R0, R29, UR35, RZ, P0, !PT ;  /* 0x000000231d007c10 */ /* 0x001fca00087fe4ff */
        /* <DEDUP_REMOVED lines=10> */
[----:B-1----:R-:W-:Y:S02]  /*250a0*/  IADD3 R5, P1, R47, UR14, RZ ;  /* 0x0000000e2f057c10 */ /* 0x002fe4000ff3e0ff */
[----:B---3--:R-:W-:Y:S01]  /*250b0*/  IADD3 R4, P2, R48, UR14, RZ ;  /* 0x0000000e30047c10 */ /* 0x008fe2000ff5e0ff */
[----:B------:R0:W-:Y:S04]  /*250c0*/  STL [R1+0x5b20], R0 ;  /* 0x005b200001007387 */ /* 0x0001e80000100800 */
[----:B------:R1:W-:Y:S01]  /*250d0*/  STL [R1+0x5b2c], R4 ;  /* 0x005b2c0401007387 */ /* 0x0003e20000100800 */
[----:B------:R-:W-:-:S02]  /*250e0*/  USHF.R.S32.HI UR35, URZ, 0x1f, UR14 ;  /* 0x0000001f3f237899 */ /* 0x000fc4000801140e */
[----:B0-----:R-:W-:Y:S01]  /*250f0*/  IADD3 R0, P0, R46, UR14, RZ ;  /* 0x0000000e2e007c10 */ /* 0x001fe2000ff1e0ff */
        /* <DEDUP_REMOVED lines=44> */
[----:B------:R-:W-:Y:S01]  /*253c0*/  STL [R1+0x5b68], R0 ;  /* 0x005b680001007387 */ /* 0x000fe20000100800 */
[----:B------:R-:W-:Y:S01]  /*253d0*/  IADD3.X R6, R27, UR35, RZ, P4, !PT ;  /* 0x000000231b067c10 */ /* 0x000fe2000a7fe4ff */
[----:B------:R-:W-:Y:S02]  /*253e0*/  ULDC UR14, c[0x0][0x238] ;  /* 0x00008e00000e7ab9 */ /* 0x000fe40000000800 */
[----:B------:R1:W-:Y:S01]  /*253f0*/  STL [R1+0x5ba4], R4 ;  /* 0x005ba40401007387 */ /* 0x0003e20000100800 */
[----:B0-----:R-:W-:-:S05]  /*25400*/  IADD3.X R5, R29, UR35, RZ, P0, !PT ;  /* 0x000000231d057c10 */ /* 0x001fca00087fe4ff */
[----:B------:R0:W-:Y:S01]  /*25410*/  STL [R1+0x5b70], R5 ;  /* 0x005b700501007387 */ /* 0x0001e20000100800 */
[----:B-1----:R-:W-:-:S03]  /*25420*/  IADD3.X R4, R25, UR35, RZ, P6, !PT ;  /* 0x0000002319047c10 */ /* 0x002fc6000b7fe4ff */
        /* <DEDUP_REMOVED lines=48> */
[----:B--2---:R-:W-:-:S03]  /*25730*/  LOP3.LUT R3, R61, 0x3, RZ, 0xc0, !PT ;  /* 0x000000033d037812 */ /* 0x004fc600078ec0ff */
[----:B------:R2:W-:Y:S01]  /*25740*/  STL [R1+0x5c0c], R4 ;  /* 0x005c0c0401007387 */ /* 0x0005e20000100800 */
[----:B0-----:R-:W-:Y:S02]  /*25750*/  IADD3.X R6, R18, UR35, RZ, P3, !PT ;  /* 0x0000002312067c10 */ /* 0x001fe40009ffe4ff */
[----:B------:R-:W-:Y:S02]  /*25760*/  SHF.R.U32.HI R0, RZ, 0x2, R61 ;  /* 0x00000002ff007819 */ /* 0x000fe4000001163d */
[----:B-1----:R-:W-:Y:S01]  /*25770*/  IADD3 R5, P3, R33, UR15, RZ ;  /* 0x0000000f21057c10 */ /* 0x002fe2000ff7e0ff */
[----:B------:R0:W-:Y:S01]  /*25780*/  STL [R1+0x5bd8], R6 ;  /* 0x005bd80601007387 */ /* 0x0001e20000100800 */
[----:B--2---:R-:W-:Y:S01]  /*25790*/  IADD3.X R4, R17, UR35, RZ, P2, !PT ;  /* 0x0000002311047c10 */ /* 0x004fe200097fe4ff */
[----:B------:R-:W-:Y:S02]  /*257a0*/  IMAD R3, R3, 0x820, RZ ;  /* 0x0000082003037824 */ /* 0x000fe400078e02ff */
[----:B------:R1:W-:Y:S01]  /*257b0*/  STL [R1+0x5c14], R5 ;  /* 0x005c140501007387 */ /* 0x0003e20000100800 */
[----:B------:R-:W-:-:S03]  /*257c0*/  SGXT.U32 R0, R0, 0x3 ;  /* 0x000000030000781a */ /* 0x000fc60000000000 */
[----:B------:R2:W-:Y:S01]  /*257d0*/  STL [R1+0x5be0], R4 ;  /* 0x005be00401007387 */ /* 0x0005e20000100800 */
[----:B0-----:R-:W-:Y:S02]  /*257e0*/  IADD3 R6, P2, R32, UR15, RZ ;  /* 0x0000000f20067c10 */ /* 0x001fe4000ff5e0ff */
[----:B-1----:R-:W-:-:S03]  /*257f0*/  IADD3.X R5, R31, UR35, RZ, P1, !PT ;  /* 0x000000231f057c10 */ /* 0x002fc60008ffe4ff */
[----:B------:R-:W-:Y:S01]  /*25800*/  STL [R1+0x5c1c], R6 ;  /* 0x005c1c0601007387 */ /* 0x000fe20000100800 */
[----:B--2---:R-:W-:-:S03]  /*25810*/  IADD3 R4, P1, R30, UR15, RZ ;  /* 0x0000000f1e047c10 */ /* 0x004fc6000ff3e0ff */
[----:B------:R0:W-:Y:S01]  /*25820*/  STL [R1+0x5be8], R5 ;  /* 0x005be80501007387 */ /* 0x0001e20000100800 */
[----:B------:R-:W-:Y:S01]  /*25830*/  LOP3.LUT R0, R3, R0, RZ, 0xfc, !PT ;  /* 0x0000000003007212 */ /* 0x000fe200078efcff */
[----:B------:R-:W-:Y:S01]  /*25840*/  ULDC UR15, c[0x0][0x238] ;  /* 0x00008e00000f7ab9 */ /* 0x000fe20000000800 */
[----:B------:R-:W-:Y:S01]  /*25850*/  IADD3.X R3, R29, UR35, RZ, P0, !PT ;  /* 0x000000231d037c10 */ /* 0x000fe200087fe4ff */
[----:B------:R1:W-:Y:S01]  /*25860*/  STL [R1+0x5c24], R4 ;  /* 0x005c240401007387 */ /* 0x0003e20000100800 */
[----:B0-----:R-:W-:-:S03]  /*25870*/  IADD3.X R5, R27, UR35, RZ, P4, !PT ;  /* 0x000000231b057c10 */ /* 0x001fc6000a7fe4ff */
[----:B------:R0:W-:Y:S01]  /*25880*/  STL [R1+0x5bf0], R3 ;  /* 0x005bf00301007387 */ /* 0x0001e20000100800 */
[----:B-1----:R-:W-:-:S03]  /*25890*/  IADD3.X R4, R25, UR35, RZ, P6, !PT ;  /* 0x0000002319047c10 */ /* 0x002fc6000b7fe4ff */
        /* <DEDUP_REMOVED lines=9> */
[----:B-1----:R-:W-:Y:S02]  /*25930*/  IADD3 R5, P1, R47, UR16, RZ ;  /* 0x000000102f057c10 */ /* 0x002fe4000ff3e0ff */
[----:B--2---:R-:W-:Y:S01]  /*25940*/  IADD3 R4, P2, R48, UR16, RZ ;  /* 0x0000001030047c10 */ /* 0x004fe2000ff5e0ff */
        /* <DEDUP_REMOVED lines=48> */
[----:B------:R-:W-:Y:S01]  /*25c50*/  STL [R1+0x5c68], R3 ;  /* 0x005c680301007387 */ /* 0x000fe20000100800 */
[----:B------:R-:W-:Y:S01]  /*25c60*/  IADD3.X R6, R27, UR35, RZ, P4, !PT ;  /* 0x000000231b067c10 */ /* 0x000fe2000a7fe4ff */
[----:B------:R-:W-:Y:S02]  /*25c70*/  ULDC UR16, c[0x0][0x238] ;  /* 0x00008e0000107ab9 */ /* 0x000fe40000000800 */
[----:B------:R1:W-:Y:S01]  /*25c80*/  STL [R1+0x5ca4], R4 ;  /* 0x005ca40401007387 */ /* 0x0003e20000100800 */
[----:B0-----:R-:W-:Y:S02]  /*25c90*/  IADD3.X R5, R25, UR35, RZ, P6, !PT ;  /* 0x0000002319057c10 */ /* 0x001fe4000b7fe4ff */
[----:B-1----:R-:W-:-:S05]  /*25ca0*/  IADD3.X R4, R29, UR35, RZ, P0, !PT ;  /* 0x000000231d047c10 */ /* 0x002fca00087fe4ff */
        /* <DEDUP_REMOVED lines=115> */
[----:B------:R-:W-:-:S03]  /*263e0*/  LOP3.LUT R3, R61, 0x7, RZ, 0xc0, !PT ;  /* 0x000000073d037812 */ /* 0x000fc600078ec0ff */
[----:B------:R2:W-:Y:S01]  /*263f0*/  STL [R1+0x5d8c], R5 ;  /* 0x005d8c0501007387 */ /* 0x0005e20000100800 */
[----:B0-----:R-:W-:Y:S01]  /*26400*/  IADD3.X R7, R18, UR35, RZ, P3, !PT ;  /* 0x0000002312077c10 */ /* 0x001fe20009ffe4ff */
[----:B------:R-:W-:Y:S01]  /*26410*/  IMAD.SHL.U32 R4, R61, 0x2, RZ ;  /* 0x000000023d047824 */ /* 0x000fe200078e00ff */
[----:B-1----:R-:W-:Y:S01]  /*26420*/  IADD3 R6, P3, R33, UR18, RZ ;  /* 0x0000001221067c10 */ /* 0x002fe2000ff7e0ff */
[----:B------:R-:W-:Y:S01]  /*26430*/  IMAD R3, R3, 0x90, RZ ;  /* 0x0000009003037824 */ /* 0x000fe200078e02ff */
[----:B--2---:R-:W-:Y:S01]  /*26440*/  IADD3.X R5, R17, UR35, RZ, P2, !PT ;  /* 0x0000002311057c10 */ /* 0x004fe200097fe4ff */
[----:B------:R0:W-:Y:S03]  /*26450*/  STL [R1+0x5d58], R7 ;  /* 0x005d580701007387 */ /* 0x0001e60000100800 */
[----:B------:R-:W-:Y:S01]  /*26460*/  LOP3.LUT R3, R3, 0x30, R4, 0x78, !PT ;  /* 0x0000003003037812 */ /* 0x000fe200078e7804 */
[----:B------:R1:W-:Y:S01]  /*26470*/  STL [R1+0x5d94], R6 ;  /* 0x005d940601007387 */ /* 0x0003e20000100800 */
[----:B------:R-:W-:-:S03]  /*26480*/  IADD3.X R4, R29, UR35, RZ, P0, !PT ;  /* 0x000000231d047c10 */ /* 0x000fc600087fe4ff */
[----:B------:R2:W-:Y:S01]  /*26490*/  STL [R1+0x5d60], R5 ;  /* 0x005d600501007387 */ /* 0x0005e20000100800 */
[----:B0-----:R-:W-:Y:S02]  /*264a0*/  IADD3 R7, P2, R32, UR18, RZ ;  /* 0x0000001220077c10 */ /* 0x001fe4000ff5e0ff */
[----:B-1----:R-:W-:-:S03]  /*264b0*/  IADD3.X R6, R31, UR35, RZ, P1, !PT ;  /* 0x000000231f067c10 */ /* 0x002fc60008ffe4ff */
[----:B------:R-:W-:Y:S01]  /*264c0*/  STL [R1+0x5d9c], R7 ;  /* 0x005d9c0701007387 */ /* 0x000fe20000100800 */
[----:B--2---:R-:W-:-:S03]  /*264d0*/  IADD3 R5, P1, R30, UR18, RZ ;  /* 0x000000121e057c10 */ /* 0x004fc6000ff3e0ff */
[----:B------:R-:W-:Y:S01]  /*264e0*/  STL [R1+0x5d68], R6 ;  /* 0x005d680601007387 */ /* 0x000fe20000100800 */
[----:B------:R-:W-:Y:S01]  /*264f0*/  SHF.R.S32.HI R2, RZ, 0x1f, R49 ;  /* 0x0000001fff027819 */ /* 0x000fe20000011431 */
[----:B------:R-:W-:Y:S02]  /*26500*/  ULDC UR18, c[0x0][0x238] ;  /* 0x00008e0000127ab9 */ /* 0x000fe40000000800 */
[----:B------:R0:W-:Y:S04]  /*26510*/  STL [R1+0x5da4], R5 ;  /* 0x005da40501007387 */ /* 0x0001e80000100800 */
[----:B------:R1:W-:Y:S01]  /*26520*/  STL [R1+0x5d70], R4 ;  /* 0x005d700401007387 */ /* 0x0003e20000100800 */
[----:B0-----:R-:W-:Y:S02]  /*26530*/  IADD3.X R5, R27, UR35, RZ, P4, !PT ;  /* 0x000000231b057c10 */ /* 0x001fe4000a7fe4ff */
[----:B-1----:R-:W-:-:S03]  /*26540*/  IADD3.X R4, R25, UR35, RZ, P6, !PT ;  /* 0x0000002319047c10 */ /* 0x002fc6000b7fe4ff */
[----:B------:R0:W-:Y:S01]  /*26550*/  STL [R1+0x5d78], R5 ;  /* 0x005d780501007387 */ /* 0x0001e20000100800 */
[----:B------:R-:W-:-:S03]  /*26560*/  IADD3.X R6, R22, UR35, RZ, P3, !PT ;  /* 0x0000002316067c10 */ /* 0x000fc60009ffe4ff */
[----:B------:R1:W-:Y:S01]  /*26570*/  STL [R1+0x5d80], R4 ;  /* 0x005d800401007387 */ /* 0x0003e20000100800 */
[----:B0-----:R-:W-:Y:S02]  /*26580*/  IADD3.X R5, R23, UR35, RZ, P5, !PT ;  /* 0x0000002317057c10 */ /* 0x001fe4000affe4ff */
[----:B-1----:R-:W-:-:S03]  /*26590*/  IADD3.X R4, R21, UR35, RZ, P2, !PT ;  /* 0x0000002315047c10 */ /* 0x002fc600097fe4ff */
[----:B------:R0:W-:Y:S04]  /*265a0*/  STL [R1+0x5d88], R5 ;  /* 0x005d880501007387 */ /* 0x0001e80000100800 */
[----:B------:R1:W-:Y:S04]  /*265b0*/  STL [R1+0x5d90], R6 ;  /* 0x005d900601007387 */ /* 0x0003e80000100800 */
[----:B------:R2:W-:Y:S01]  /*265c0*/  STL [R1+0x5d98], R4 ;  /* 0x005d980401007387 */ /* 0x0005e20000100800 */
[----:B0-----:R-:W-:Y:S02]  /*265d0*/  IADD3.X R5, R20, UR35, RZ, P1, !PT ;  /* 0x0000002314057c10 */ /* 0x001fe40008ffe4ff */
[----:B-1----:R-:W-:-:S02]  /*265e0*/  IADD3 R6, P5, R47, UR19, RZ ;  /* 0x000000132f067c10 */ /* 0x002fc4000ffbe0ff */
[----:B--2---:R-:W-:Y:S01]  /*265f0*/  IADD3 R4, P4, R48, UR19, RZ ;  /* 0x0000001330047c10 */ /* 0x004fe2000ff9e0ff */
[----:B------:R0:W-:Y:S04]  /*26600*/  STL [R1+0x5da0], R5 ;  /* 0x005da00501007387 */ /* 0x0001e80000100800 */
[----:B------:R1:W-:Y:S01]  /*26610*/  STL [R1+0x5dac], R4 ;  /* 0x005dac0401007387 */ /* 0x0003e20000100800 */
[----:B------:R-:W-:Y:S02]  /*26620*/  USHF.R.S32.HI UR35, URZ, 0x1f, UR19 ;  /* 0x0000001f3f237899 */ /* 0x000fe40008011413 */
        /* <DEDUP_REMOVED lines=43> */
[----:B------:R-:W-:Y:S01]  /*268e0*/  STL [R1+0x5e1c], R6 ;  /* 0x005e1c0601007387 */ /* 0x000fe20000100800 */
[----:B--2---:R-:W-:-:S03]  /*268f0*/  IADD3 R4, P5, R30, UR19, RZ ;  /* 0x000000131e047c10 */ /* 0x004fc6000ffbe0ff */
[----:B------:R-:W-:Y:S01]  /*26900*/  STL [R1+0x5de8], R5 ;  /* 0x005de80501007387 */ /* 0x000fe20000100800 */
[----:B------:R-:W-:Y:S01]  /*26910*/  LEA.HI R2, R2, R49, RZ, 0x7 ;  /* 0x0000003102027211 */ /* 0x000fe200078f38ff */
[----:B------:R-:W-:Y:S02]  /*26920*/  ULDC UR19, c[0x0][0x238] ;  /* 0x00008e0000137ab9 */ /* 0x000fe40000000800 */
[----:B------:R0:W-:Y:S04]  /*26930*/  STL [R1+0x5e24], R4 ;  /* 0x005e240401007387 */ /* 0x0001e80000100800 */
        /* <DEDUP_REMOVED lines=1025> */
[----:B------:R-:W-:-:S02]  /*2a950*/  USHF.L.U32 UR21, UR21, 0x7, URZ ;  /* 0x0000000715157899 */ /* 0x000fc4000800063f */
[----:B------:R-:W-:Y:S02]  /*2a960*/  UIMAD UR52, UR52, 0x51, URZ ;  /* 0x00000051343478a4 */ /* 0x000fe4000f8e023f */
[----:B------:R-:W-:Y:S02]  /*2a970*/  UIMAD UR20, UR20, 0x24, URZ ;  /* 0x00000024141478a4 */ /* 0x000fe4000f8e023f */
[----:B------:R-:W-:Y:S02]  /*2a980*/  UIMAD UR23, UR23, 0x23, URZ ;  /* 0x00000023171778a4 */ /* 0x000fe4000f8e023f */
[----:B------:R-:W-:Y:S02]  /*2a990*/  UIMAD UR24, UR24, 0x22, URZ ;  /* 0x00000022181878a4 */ /* 0x000fe4000f8e023f */
[----:B------:R-:W-:Y:S02]  /*2a9a0*/  UIMAD UR25, UR25, 0x21, URZ ;  /* 0x00000021191978a4 */ /* 0x000fe4000f8e023f */
[----:B------:R-:W-:-:S02]  /*2a9b0*/  USHF.L.U32 UR26, UR26, 0x5, URZ ;  /* 0x000000051a1a7899 */ /* 0x000fc4000800063f */
[----:B------:R-:W-:Y:S02]  /*2a9c0*/  UIMAD UR27, UR27, 0x1f, URZ ;  /* 0x0000001f1b1b78a4 */ /* 0x000fe4000f8e023f */
[----:B------:R-:W-:Y:S02]  /*2a9d0*/  UIMAD UR28, UR28, 0x1e, URZ ;  /* 0x0000001e1c1c78a4 */ /* 0x000fe4000f8e023f */
[----:B------:R-:W-:Y:S02]  /*2a9e0*/  UIMAD UR29, UR29, 0x1d, URZ ;  /* 0x0000001d1d1d78a4 */ /* 0x000fe4000f8e023f */
[----:B------:R-:W-:Y:S02]  /*2a9f0*/  UIMAD UR30, UR30, 0x1c, URZ ;  /* 0x0000001c1e1e78a4 */ /* 0x000fe4000f8e023f */
[----:B------:R-:W-:Y:S02]  /*2aa00*/  UIMAD UR31, UR31, 0x1b, URZ ;  /* 0x0000001b1f1f78a4 */ /* 0x000fe4000f8e023f */
[----:B------:R-:W-:-:S02]  /*2aa10*/  UIMAD UR36, UR36, 0x1a, URZ ;  /* 0x0000001a242478a4 */ /* 0x000fc4000f8e023f */
        /* <DEDUP_REMOVED lines=9> */
[----:B------:R-:W-:Y:S02]  /*2aab0*/  USHF.L.U32 UR46, UR46, 0x4, URZ ;  /* 0x000000042e2e7899 */ /* 0x000fe4000800063f */
[----:B------:R-:W-:Y:S02]  /*2aac0*/  UIMAD UR47, UR47, 0xf, URZ ;  /* 0x0000000f2f2f78a4 */ /* 0x000fe4000f8e023f */
[----:B------:R-:W-:-:S02]  /*2aad0*/  UIMAD UR48, UR48, 0xe, URZ ;  /* 0x0000000e303078a4 */ /* 0x000fc4000f8e023f */
        /* <DEDUP_REMOVED lines=9> */
[----:B------:R-:W-:Y:S02]  /*2ab70*/  USHF.L.U32 UR57, UR57, 0x2, URZ ;  /* 0x0000000239397899 */ /* 0x000fe4000800063f */
[----:B------:R-:W-:Y:S02]  /*2ab80*/  UIMAD UR58, UR58, 0x3, URZ ;  /* 0x000000033a3a78a4 */ /* 0x000fe4000f8e023f */
[----:B------:R-:W-:Y:S01]  /*2ab90*/  USHF.L.U32 UR59, UR59, 0x1, URZ ;  /* 0x000000013b3b7899 */ /* 0x000fe2000800063f */
[----:B0-----:R-:W-:Y:S01]  /*2aba0*/  IADD3.X R4, R29, UR35, RZ, P1, !PT ;  /* 0x000000231d047c10 */ /* 0x001fe20008ffe4ff */
[----:B------:R-:W-:Y:S01]  /*2abb0*/  USHF.R.S32.HI UR60, URZ, 0x1f, UR60 ;  /* 0x0000001f3f3c7899 */ /* 0x000fe2000801143c */
[----:B------:R-:W-:-:S02]  /*2abc0*/  IADD3.X R6, R27, UR35, RZ, P0, !PT ;  /* 0x000000231b067c10 */ /* 0x000fc400087fe4ff */
[----:B------:R-:W-:Y:S01]  /*2abd0*/  IADD3.X R5, R25, UR35, RZ, P6, !PT ;  /* 0x0000002319057c10 */ /* 0x000fe2000b7fe4ff */
[----:B------:R0:W-:Y:S04]  /*2abe0*/  STL [R1+0x5df0], R4 ;  /* 0x005df00401007387 */ /* 0x0001e80000100800 */
[----:B------:R1:W-:Y:S04]  /*2abf0*/  STL [R1+0x5df8], R6 ;  /* 0x005df80601007387 */ /* 0x0003e80000100800 */
[----:B------:R2:W-:Y:S01]  /*2ac00*/  STL [R1+0x5e00], R5 ;  /* 0x005e000501007387 */ /* 0x0005e20000100800 */
[----:B0-----:R-:W-:-:S02]  /*2ac10*/  IADD3.X R4, R23, UR35, RZ, P2, !PT ;  /* 0x0000002317047c10 */ /* 0x001fc400097fe4ff */
[----:B-1----:R-:W-:-:S03]  /*2ac20*/  IADD3.X R6, R22, UR35, RZ, P3, !PT ;  /* 0x0000002316067c10 */ /* 0x002fc60009ffe4ff */
[----:B------:R0:W-:Y:S01]  /*2ac30*/  STL [R1+0x5e08], R4 ;  /* 0x005e080401007387 */ /* 0x0001e20000100800 */
[----:B--2---:R-:W-:-:S03]  /*2ac40*/  IADD3.X R5, R21, UR35, RZ, P4, !PT ;  /* 0x0000002315057c10 */ /* 0x004fc6000a7fe4ff */
[----:B------:R1:W-:Y:S04]  /*2ac50*/  STL [R1+0x5e10], R6 ;  /* 0x005e100601007387 */ /* 0x0003e80000100800 */
[----:B------:R2:W-:Y:S01]  /*2ac60*/  STL [R1+0x5e18], R5 ;  /* 0x005e180501007387 */ /* 0x0005e20000100800 */
[----:B0-----:R-:W-:Y:S01]  /*2ac70*/  IADD3.X R4, R20, UR35, RZ, P5, !PT ;  /* 0x0000002314047c10 */ /* 0x001fe2000affe4ff */
[----:B------:R-:W-:Y:S02]  /*2ac80*/  USHF.R.S32.HI UR35, URZ, 0x1f, UR20 ;  /* 0x0000001f3f237899 */ /* 0x000fe40008011414 */
[----:B-1----:R-:W-:Y:S02]  /*2ac90*/  IADD3 R6, P1, R47, UR20, RZ ;  /* 0x000000142f067c10 */ /* 0x002fe4000ff3e0ff */
[----:B------:R0:W-:Y:S01]  /*2aca0*/  STL [R1+0x5e20], R4 ;  /* 0x005e200401007387 */ /* 0x0001e20000100800 */
[----:B--2---:R-:W-:-:S05]  /*2acb0*/  IADD3 R5, P2, R48, UR20, RZ ;  /* 0x0000001430057c10 */ /* 0x004fca000ff5e0ff */
[----:B------:R1:W-:Y:S01]  /*2acc0*/  STL [R1+0x5e2c], R5 ;  /* 0x005e2c0501007387 */ /* 0x0003e20000100800 */
[----:B0-----:R-:W-:-:S03]  /*2acd0*/  IADD3 R4, P0, R46, UR20, RZ ;  /* 0x000000142e047c10 */ /* 0x001fc6000ff1e0ff */
[----:B------:R0:W-:Y:S04]  /*2ace0*/  STL [R1+0x5e34], R6 ;  /* 0x005e340601007387 */ /* 0x0001e80000100800 */
[----:B------:R2:W-:Y:S01]  /*2acf0*/  STL [R1+0x5e3c], R4 ;  /* 0x005e3c0401007387 */ /* 0x0005e20000100800 */
[----:B-1----:R-:W-:Y:S02]  /*2ad00*/  IADD3 R5, P4, R45, UR20, RZ ;  /* 0x000000142d057c10 */ /* 0x002fe4000ff9e0ff */
[----:B0-----:R-:W-:-:S03]  /*2ad10*/  IADD3 R6, P6, R44, UR20, RZ ;  /* 0x000000142c067c10 */ /* 0x001fc6000ffde0ff */
[----:B------:R0:W-:Y:S01]  /*2ad20*/  STL [R1+0x5e44], R5 ;  /* 0x005e440501007387 */ /* 0x0001e20000100800 */
[----:B--2---:R-:W-:-:S03]  /*2ad30*/  IADD3 R4, P5, R28, UR20, RZ ;  /* 0x000000141c047c10 */ /* 0x004fc6000ffbe0ff */
        /* <DEDUP_REMOVED lines=38> */
[----:B0-----:R-:W-:Y:S01]  /*2afa0*/  IADD3 R5, P1, R30, UR20, RZ ;  /* 0x000000141e057c10 */ /* 0x001fe2000ff3e0ff */
[----:B------:R-:W-:Y:S01]  /*2afb0*/  USHF.R.S32.HI UR20, URZ, 0x1f, UR52 ;  /* 0x0000001f3f147899 */ /* 0x000fe20008011434 */
[----:B-1----:R-:W-:-:S03]  /*2afc0*/  IADD3.X R6, R27, UR35, RZ, P4, !PT ;  /* 0x000000231b067c10 */ /* 0x002fc6000a7fe4ff */
[----:B------:R0:W-:Y:S01]  /*2afd0*/  STL [R1+0x5ea4], R5 ;  /* 0x005ea40501007387 */ /* 0x0001e20000100800 */
[----:B--2---:R-:W-:-:S05]  /*2afe0*/  IADD3.X R4, R29, UR35, RZ, P0, !PT ;  /* 0x000000231d047c10 */ /* 0x004fca00087fe4ff */
[----:B------:R1:W-:Y:S01]  /*2aff0*/  STL [R1+0x5e70], R4 ;  /* 0x005e700401007387 */ /* 0x0003e20000100800 */
[----:B0-----:R-:W-:-:S03]  /*2b000*/  IADD3.X R5, R25, UR35, RZ, P6, !PT ;  /* 0x0000002319057c10 */ /* 0x001fc6000b7fe4ff */
[----:B------:R0:W-:Y:S04]  /*2b010*/  STL [R1+0x5e78], R6 ;  /* 0x005e780601007387 */ /* 0x0001e80000100800 */
[----:B------:R2:W-:Y:S01]  /*2b020*/  STL [R1+0x5e80], R5 ;  /* 0x005e800501007387 */ /* 0x0005e20000100800 */
[----:B-1----:R-:W-:Y:S02]  /*2b030*/  IADD3.X R4, R23, UR35, RZ, P5, !PT ;  /* 0x0000002317047c10 */ /* 0x002fe4000affe4ff */
[----:B0-----:R-:W-:-:S03]  /*2b040*/  IADD3.X R6, R22, UR35, RZ, P3, !PT ;  /* 0x0000002316067c10 */ /* 0x001fc60009ffe4ff */
        /* <DEDUP_REMOVED lines=71> */
[----:B------:R-:W-:Y:S01]  /*2b4c0*/  USHF.R.S32.HI UR35, URZ, 0x1f, UR25 ;  /* 0x0000001f3f237899 */ /* 0x000fe20008011419 */
[----:B-1----:R-:W-:-:S03]  /*2b4d0*/  IADD3 R6, P1, R47, UR24, RZ ;  /* 0x000000182f067c10 */ /* 0x002fc6000ff3e0ff */
        /* <DEDUP_REMOVED lines=1036> */
[----:B------:R-:W-:Y:S04]  /*2f5a0*/  STL [R1+0x671c], R6 ;  /* 0x00671c0601007387 */ /* 0x000fe80000100800 */
[----:B------:R1:W-:Y:S01]  /*2f5b0*/  STL [R1+0x66e8], R4 ;  /* 0x0066e80401007387 */ /* 0x0003e20000100800 */
[----:B0-----:R-:W-:Y:S01]  /*2f5c0*/  IADD3 R5, P1, R30, UR43, RZ ;  /* 0x0000002b1e057c10 */ /* 0x001fe2000ff3e0ff */
[----:B------:R-:W-:-:S04]  /*2f5d0*/  USHF.R.S32.HI UR43, URZ, 0x1f, UR59 ;  /* 0x0000001f3f2b7899 */ /* 0x000fc8000801143b */
[----:B------:R0:W-:Y:S01]  /*2f5e0*/  STL [R1+0x6724], R5 ;  /* 0x0067240501007387 */ /* 0x0001e20000100800 */
[----:B-1----:R-:W-:Y:S02]  /*2f5f0*/  SHF.R.S32.HI R4, RZ, 0x7, R2 ;  /* 0x00000007ff047819 */ /* 0x002fe40000011402 */
[----:B------:R-:W-:Y:S02]  /*2f600*/  IADD3.X R2, R29, UR26, RZ, P0, !PT ;  /* 0x0000001a1d027c10 */ /* 0x000fe400087fe4ff */
[----:B------:R-:W-:Y:S02]  /*2f610*/  IADD3.X R4, R25, UR26, RZ, P6, !PT ;  /* 0x0000001a19047c10 */ /* 0x000fe4000b7fe4ff */
[----:B0-----:R-:W-:Y:S01]  /*2f620*/  IADD3.X R5, R27, UR26, RZ, P4, !PT ;  /* 0x0000001a1b057c10 */ /* 0x001fe2000a7fe4ff */
        /* <DEDUP_REMOVED lines=10> */
[----:B------:R-:W-:Y:S01]  /*2f6d0*/  USHF.R.S32.HI UR26, URZ, 0x1f, UR21 ;  /* 0x0000001f3f1a7899 */ /* 0x000fe20008011415 */
[----:B-1----:R-:W-:-:S03]  /*2f6e0*/  LOP3.LUT R5, R0, 0x40, RZ, 0x3c, !PT ;  /* 0x0000004000057812 */ /* 0x002fc600078e3cff */
[----:B------:R0:W-:Y:S01]  /*2f6f0*/  STL [R1+0x6720], R2 ;  /* 0x0067200201007387 */ /* 0x0001e20000100800 */
[----:B--2---:R-:W-:Y:S02]  /*2f700*/  LOP3.LUT R4, R0, 0x20, RZ, 0x3c, !PT ;  /* 0x0000002000047812 */ /* 0x004fe400078e3cff */
[----:B------:R-:W-:Y:S02]  /*2f710*/  LOP3.LUT R4, R3, 0x40, RZ, 0x3c, !PT ;  /* 0x0000004003047812 */ /* 0x000fe400078e3cff */
[----:B------:R-:W-:Y:S02]  /*2f720*/  IADD3 R3, P0, R48, UR52, RZ ;  /* 0x0000003430037c10 */ /* 0x000fe4000ff1e0ff */
[----:B------:R-:W-:Y:S02]  /*2f730*/  IADD3 R4, P4, R46, UR52, RZ ;  /* 0x000000342e047c10 */ /* 0x000fe4000ff9e0ff */
[----:B0-----:R-:W-:Y:S01]  /*2f740*/  LOP3.LUT R2, R0, 0x60, RZ, 0x3c, !PT ;  /* 0x0000006000027812 */ /* 0x001fe200078e3cff */
[----:B------:R0:W-:Y:S01]  /*2f750*/  STL [R1+0x47c4], R3 ;  /* 0x0047c40301007387 */ /* 0x0001e20000100800 */
[----:B------:R-:W-:-:S05]  /*2f760*/  IADD3 R2, P6, R47, UR52, RZ ;  /* 0x000000342f027c10 */ /* 0x000fca000ffde0ff */
[----:B------:R1:W-:Y:S01]  /*2f770*/  STL [R1+0x47cc], R2 ;  /* 0x0047cc0201007387 */ /* 0x0003e20000100800 */
[----:B0-----:R-:W-:-:S03]  /*2f780*/  IADD3 R3, P3, R45, UR52, RZ ;  /* 0x000000342d037c10 */ /* 0x001fc6000ff7e0ff */
[----:B------:R0:W-:Y:S04]  /*2f790*/  STL [R1+0x47d4], R4 ;  /* 0x0047d40401007387 */ /* 0x0001e80000100800 */
[----:B------:R2:W-:Y:S01]  /*2f7a0*/  STL [R1+0x47dc], R3 ;  /* 0x0047dc0301007387 */ /* 0x0005e20000100800 */
[----:B-1----:R-:W-:Y:S02]  /*2f7b0*/  IADD3 R2, P2, R44, UR52, RZ ;  /* 0x000000342c027c10 */ /* 0x002fe4000ff5e0ff */
        /* <DEDUP_REMOVED lines=1200> */
[----:B-1----:R-:W-:-:S03]  /*342c0*/  IADD3.X R4, R19, UR20, RZ, P4, !PT ;  /* 0x0000001413047c10 */ /* 0x002fc6000a7fe4ff */
[----:B------:R0:W-:Y:S01]  /*342d0*/  STL [R1+0x7020], R2 ;  /* 0x0070200201007387 */ /* 0x0001e20000100800 */
[----:B--2---:R-:W-:-:S03]  /*342e0*/  IADD3.X R3, R18, UR20, RZ, P3, !PT ;  /* 0x0000001412037c10 */ /* 0x004fc60009ffe4ff */
[----:B------:R1:W-:Y:S01]  /*342f0*/  STL [R1+0x7028], R4 ;  /* 0x0070280401007387 */ /* 0x0003e20000100800 */
[----:B0-----:R-:W-:-:S05]  /*34300*/  IADD3.X R2, R17, UR20, RZ, P2, !PT ;  /* 0x0000001411027c10 */ /* 0x001fca00097fe4ff */
[----:B------:R1:W-:Y:S04]  /*34310*/  STL [R1+0x7038], R2 ;  /* 0x0070380201007387 */ /* 0x0003e80000100800 */
[----:B------:R1:W-:Y:S02]  /*34320*/  STL [R1+0x7030], R3 ;  /* 0x0070300301007387 */ /* 0x0003e40000100800 */
.L_x_1:
[----:B------:R-:W2:Y:S01]  /*34330*/  LDL R5, [R1+0x215c] ;  /* 0x00215c0001057983 */ /* 0x000ea20000100800 */
[----:B-1----:R-:W0:Y:S03]  /*34340*/  LDC R2, c[0x0][0x230] ;  /* 0x00008c00ff027b82 */ /* 0x002e260000000800 */
[----:B--2---:R1:W-:Y:S04]  /*34350*/  STL [R1+0x9f58], R5 ;  /* 0x009f580501007387 */ /* 0x0043e80000100800 */
[----:B------:R-:W2:Y:S04]  /*34360*/  LDL R4, [R1+0x2160] ;  /* 0x0021600001047983 */ /* 0x000ea80000100800 */
[----:B-1----:R-:W0:Y:S04]  /*34370*/  LDL R5, [R1+0x2fd8] ;  /* 0x002fd80001057983 */ /* 0x002e280000100800 */
[----:B------:R-:W-:Y:S04]  /*34380*/  STL [R1+0x8188], R30 ;  /* 0x0081881e01007387 */ /* 0x000fe80000100800 */
        /* <DEDUP_REMOVED lines=1908> */
[----:B------:R1:W-:Y:S04]  /*3bad0*/  STL [R1+0x9f54], R31 ;  /* 0x009f541f01007387 */ /* 0x0003e80000100800 */
        /* <DEDUP_REMOVED lines=50> */
[----:B------:R-:W-:Y:S01]  /*3be00*/  STL [R1+0x80b4], R55 ;  /* 0x0080b43701007387 */ /* 0x000fe20000100800 */
[----:B0-----:R-:W-:-:S03]  /*3be10*/  IMAD R2, R5, -0x80, R2 ;  /* 0xffffff8005027824 */ /* 0x001fc600078e0202 */
[----:B------:R-:W-:Y:S04]  /*3be20*/  STL [R1+0x80b0], R57 ;  /* 0x0080b03901007387 */ /* 0x000fe80000100800 */
[----:B------:R-:W-:Y:S04]  /*3be30*/  STL [R1+0x80ac], R59 ;  /* 0x0080ac3b01007387 */ /* 0x000fe80000100800 */
[----:B------:R-:W-:Y:S04]  /*3be40*/  STL [R1+0x80a8], R61 ;  /* 0x0080a83d01007387 */ /* 0x000fe80000100800 */
[----:B-----5:R-:W-:Y:S04]  /*3be50*/  STL [R1+0x80a4], R0 ;  /* 0x0080a40001007387 */ /* 0x020fe80000100800 */
[----:B------:R-:W2:Y:S01]  /*3be60*/  LDL.LU R5, [R1+0x9f58] ;  /* 0x009f580001057983 */ /* 0x000ea20000300800 */
[----:B------:R-:W-:-:S02]  /*3be70*/  ISETP.GT.AND P0, PT, R2, RZ, PT ;  /* 0x000000ff0200720c */ /* 0x000fc40003f04270 */
[----:B-1----:R-:W-:-:S11]  /*3be80*/  PRMT R31, RZ, 0x7610, R31 ;  /* 0x00007610ff1f7816 */ /* 0x002fd6000000001f */
[----:B--2---:R-:W2:Y:S04]  /*3be90*/  @P0 LDG.E.U8 R31, desc[UR32][R4.64] ;  /* 0x00000020041f0981 */ /* 0x004ea8000c1e1100 */
[----:B--2---:R0:W-:Y:S04]  /*3bea0*/  STL [R1+0x2fc4], R31 ;  /* 0x002fc41f01007387 */ /* 0x0041e80000100800 */
[----:B0-----:R-:W2:Y:S04]  /*3beb0*/  LDL.LU R31, [R1+0x9f54] ;  /* 0x009f5400011f7983 */ /* 0x001ea80000300800 */
[----:B------:R-:W3:Y:S04]  /*3bec0*/  LDL R4, [R1+0x2164] ;  /* 0x0021640001047983 */ /* 0x000ee80000100800 */
[----:B------:R-:W3:Y:S01]  /*3bed0*/  LDL R5, [R1+0x2168] ;  /* 0x0021680001057983 */ /* 0x000ee20000100800 */
[----:B------:R-:W-:-:S02]  /*3bee0*/  PRMT R24, RZ, 0x7610, R24 ;  /* 0x00007610ff187816 */ /* 0x000fc40000000018 */
[----:B---3--:R-:W-:-:S04]  /*3bef0*/  @P0 LOP3.LUT R5, R5, R4, RZ, 0x3c, !PT ;  /* 0x0000000405050212 */ /* 0x008fc800078e3cff */
[----:B------:R-:W-:-:S04]  /*3bf00*/  @P0 LOP3.LUT R4, R5, R4, RZ, 0x3c, !PT ;  /* 0x0000000405040212 */ /* 0x000fc800078e3cff */
[----:B------:R-:W-:-:S05]  /*3bf10*/  @P0 LOP3.LUT R5, R5, R4, RZ, 0x3c, !PT ;  /* 0x0000000405050212 */ /* 0x000fca00078e3cff */
[----:B------:R-:W3:Y:S04]  /*3bf20*/  @P0 LDG.E.U8 R24, desc[UR32][R4.64] ;  /* 0x0000002004180981 */ /* 0x000ee8000c1e1100 */
[----:B---3--:R0:W-:Y:S04]  /*3bf30*/  STL [R1+0x2fc0], R24 ;  /* 0x002fc01801007387 */ /* 0x0081e80000100800 */
[----:B0-----:R-:W3:Y:S04]  /*3bf40*/  LDL.LU R24, [R1+0x9f50] ;  /* 0x009f500001187983 */ /* 0x001ee80000300800 */
[----:B------:R-:W4:Y:S04]  /*3bf50*/  LDL R4, [R1+0x216c] ;  /* 0x00216c0001047983 */ /* 0x000f280000100800 */
[----:B------:R-:W4:Y:S01]  /*3bf60*/  LDL R5, [R1+0x2170] ;  /* 0x0021700001057983 */ /* 0x000f220000100800 */
[----:B------:R-:W-:-:S02]  /*3bf70*/  PRMT R30, RZ, 0x7610, R30 ;  /* 0x00007610ff1e7816 */ /* 0x000fc4000000001e */
[----:B----4-:R-:W-:-:S04]  /*3bf80*/  @P0 LOP3.LUT R5, R5, R4, RZ, 0x3c, !PT ;  /* 0x0000000405050212 */ /* 0x010fc800078e3cff */
[----:B------:R-:W-:-:S04]  /*3bf90*/  @P0 LOP3.LUT R4, R5, R4, RZ, 0x3c, !PT ;  /* 0x0000000405040212 */ /* 0x000fc800078e3cff */
[----:B------:R-:W-:-:S05]  /*3bfa0*/  @P0 LOP3.LUT R5, R5, R4, RZ, 0x3c, !PT ;  /* 0x0000000405050212 */ /* 0x000fca00078e3cff */
[----:B------:R-:W4:Y:S04]  /*3bfb0*/  @P0 LDG.E.U8 R30, desc[UR32][R4.64] ;  /* 0x00000020041e0981 */ /* 0x000f28000c1e1100 */
[----:B----4-:R0:W-:Y:S04]  /*3bfc0*/  STL [R1+0x2fbc], R30 ;  /* 0x002fbc1e01007387 */ /* 0x0101e80000100800 */
[----:B0-----:R-:W4:Y:S04]  /*3bfd0*/  LDL.LU R30, [R1+0x9f4c] ;  /* 0x009f4c00011e7983 */ /* 0x001f280000300800 */
[----:B------:R-:W2:Y:S04]  /*3bfe0*/  LDL R4, [R1+0x2174] ;  /* 0x0021740001047983 */ /* 0x000ea80000100800 */
[----:B------:R-:W2:Y:S01]  /*3bff0*/  LDL R5, [R1+0x2178] ;  /* 0x0021780001057983 */ /* 0x000ea20000100800 */
[----:B---3--:R-:W-:-:S02]  /*3c000*/  PRMT R24, RZ, 0x7610, R24 ;  /* 0x00007610ff187816 */ /* 0x008fc40000000018 */
[----:B--2---:R-:W-:-:S04]  /*3c010*/  @P0 LOP3.LUT R5, R5, R4, RZ, 0x3c, !PT ;  /* 0x0000000405050212 */ /* 0x004fc800078e3cff */
[----:B------:R-:W-:-:S04]  /*3c020*/  @P0 LOP3.LUT R4, R5, R4, RZ, 0x3c, !PT ;  /* 0x0000000405040212 */ /* 0x000fc800078e3cff */
[----:B------:R-:W-:-:S05]  /*3c030*/  @P0 LOP3.LUT R5, R5, R4, RZ, 0x3c, !PT ;  /* 0x0000000405050212 */ /* 0x000fca00078e3cff */
[----:B------:R-:W2:Y:S04]  /*3c040*/  @P0 LDG.E.U8 R24, desc[UR32][R4.64] ;  /* 0x0000002004180981 */ /* 0x000ea8000c1e1100 */
[----:B--2---:R0:W-:Y:S04]  /*3c050*/  STL [R1+0x2fb8], R24 ;  /* 0x002fb81801007387 */ /* 0x0041e80000100800 */
[----:B0-----:R-:W2:Y:S04]  /*3c060*/  LDL.LU R24, [R1+0x9f48] ;  /* 0x009f480001187983 */ /* 0x001ea80000300800 */
[----:B------:R-:W3:Y:S04]  /*3c070*/  LDL R4, [R1+0x217c] ;  /* 0x00217c0001047983 */ /* 0x000ee80000100800 */
[----:B------:R-:W3:Y:S01]  /*3c080*/  LDL R5, [R1+0x2180] ;  /* 0x0021800001057983 */ /* 0x000ee20000100800 */
[----:B----4-:R-:W-:-:S02]  /*3c090*/  PRMT R30, RZ, 0x7610, R30 ;  /* 0x00007610ff1e7816 */ /* 0x010fc4000000001e */
        /* <DEDUP_REMOVED lines=8> */
[----:B--2---:R-:W-:-:S02]  /*3c120*/  PRMT R24, RZ, 0x7610, R24 ;  /* 0x00007610ff187816 */ /* 0x004fc40000000018 */
[----:B----4-:R-:W-:-:S04]  /*3c130*/  @P0 LOP3.LUT R5, R5, R4, RZ, 0x3c, !PT ;  /* 0x0000000405050212 */ /* 0x010fc800078e3cff */
[----:B------:R-:W-:-:S04]  /*3c140*/  @P0 LOP3.LUT R4, R5, R4, RZ, 0x3c, !PT ;  /* 0x0000000405040212 */ /* 0x000fc800078e3cff */
[----:B------:R-:W-:-:S05]  /*3c150*/  @P0 LOP3.LUT R5, R5, R4, RZ, 0x3c, !PT ;  /* 0x0000000405050212 */ /* 0x000fca00078e3cff */
[----:B------:R-:W2:Y:S04]  /*3c160*/  @P0 LDG.E.U8 R24, desc[UR32][R4.64] ;  /* 0x0000002004180981 */ /* 0x000ea8000c1e1100 */
[----:B--2---:R0:W-:Y:S04]  /*3c170*/  STL [R1+0x2fb0], R24 ;  /* 0x002fb01801007387 */ /* 0x0041e80000100800 */
[----:B0-----:R-:W2:Y:S04]  /*3c180*/  LDL.LU R24, [R1+0x9f40] ;  /* 0x009f400001187983 */ /* 0x001ea80000300800 */
[----:B------:R-:W4:Y:S04]  /*3c190*/  LDL R4, [R1+0x218c] ;  /* 0x00218c0001047983 */ /* 0x000f280000100800 */
[----:B------:R-:W4:Y:S01]  /*3c1a0*/  LDL R5, [R1+0x2190] ;  /* 0x0021900001057983 */ /* 0x000f220000100800 */
[----:B---3--:R-:W-:-:S02]  /*3c1b0*/  PRMT R30, RZ, 0x7610, R30 ;  /* 0x00007610ff1e7816 */ /* 0x008fc4000000001e */
[----:B----4-:R-:W-:-:S04]  /*3c1c0*/  @P0 LOP3.LUT R5, R5, R4, RZ, 0x3c, !PT ;  /* 0x0000000405050212 */ /* 0x010fc800078e3cff */
        /* <DEDUP_REMOVED lines=83> */
[----:B------:R-:W2:Y:S01]  /*3c700*/  @P0 LDG.E.U8 R24, desc[UR32][R4.64] ;  /* 0x0000002004180981 */ /* 0x000ea2000c1e1100 */
[----:B------:R-:W-:-:S03]  /*3c710*/  ISETP.GT.AND P1, PT, R2, 0x1, PT ;  /* 0x000000010200780c */ /* 0x000fc60003f24270 */
        /* <DEDUP_REMOVED lines=16270> */
[----:B------:R-:W4:Y:S02]  /*7c000*/  LDL R5, [R1+0x3824] ;  /* 0x0038240001057983 */ /* 0x000f240000100800 */
[----:B----4-:R-:W-:-:S02]  /*7c010*/  @P1 LOP3.LUT R5, R5, R4, RZ, 0x3c, !PT ;  /* 0x0000000405051212 */ /* 0x010fc400078e3cff */
[----:B---3--:R-:W-:Y:S02]  /*7c020*/  PRMT R30, RZ, 0x7610, R30 ;  /* 0x00007610ff1e7816 */ /* 0x008fe4000000001e */
        /* <DEDUP_REMOVED lines=110> */
[----:B------:R-:W3:Y:S01]  /*7c710*/  @P1 LDG.E.U8 R30, desc[UR32][R4.64] ;  /* 0x00000020041e1981 */ /* 0x000ee2000c1e1100 */
[----:B------:R-:W-:-:S03]  /*7c720*/  ISETP.GT.AND P0, PT, R2, 0x72, PT ;  /* 0x000000720200780c */ /* 0x000fc60003f04270 */
        /* <DEDUP_REMOVED lines=790> */
[----:B------:R-:W2:Y:S04]  /*7f890*/  LDL R4, [R1+0x3500] ;  /* 0x0035000001047983 */ /* 0x000ea80000100800 */
[----:B------:R-:W2:Y:S01]  /*7f8a0*/  LDL R5, [R1+0x3504] ;  /* 0x0035040001057983 */ /* 0x000ea20000100800 */
[----:B------:R-:W-:-:S02]  /*7f8b0*/  PRMT R22, RZ, 0x7610, R22 ;  /* 0x00007610ff167816 */ /* 0x000fc40000000016 */
[----:B--2---:R-:W-:-:S04]  /*7f8c0*/  @P1 LOP3.LUT R5, R5, R4, RZ, 0x3c, !PT ;  /* 0x0000000405051212 */ /* 0x004fc800078e3cff */
        /* <DEDUP_REMOVED lines=74> */
[----:B------:R-:W3:Y:S01]  /*7fd70*/  @P1 LDG.E.U8 R27, desc[UR32][R4.64] ;  /* 0x00000020041b1981 */ /* 0x000ee2000c1e1100 */
[----:B------:R-:W-:-:S03]  /*7fd80*/  ISETP.GT.AND P0, PT, R2, 0x78, PT ;  /* 0x000000780200780c */ /* 0x000fc60003f04270 */
        /* <DEDUP_REMOVED lines=288> */
[----:B------:R-:W4:Y:S01]  /*80f90*/  @P1 LDG.E.U8 R37, desc[UR32][R4.64] ;  /* 0x0000002004251981 */ /* 0x000f22000c1e1100 */
[----:B------:R-:W-:-:S03]  /*80fa0*/  ISETP.GT.AND P0, PT, R2, 0x7a, PT ;  /* 0x0000007a0200780c */ /* 0x000fc60003f04270 */
        /* <DEDUP_REMOVED lines=17> */
[----:B------:R0:W2:Y:S04]  /*810c0*/  @P0 LDG.E.U8 R30, desc[UR32][R4.64] ;  /* 0x00000020041e0981 */ /* 0x0000a8000c1e1100 */
[----:B------:R-:W0:Y:S04]  /*810d0*/  LDL R4, [R1+0x33a8] ;  /* 0x0033a80001047983 */ /* 0x000e280000100800 */
[----:B------:R-:W0:Y:S01]  /*810e0*/  LDL R5, [R1+0x33ac] ;  /* 0x0033ac0001057983 */ /* 0x000e220000100800 */
[----:B------:R-:W-:Y:S02]  /*810f0*/  PRMT R41, RZ, 0x7610, R41 ;  /* 0x00007610ff297816 */ /* 0x000fe40000000029 */
[----:B0-----:R-:W-:-:S04]  /*81100*/  @P0 LOP3.LUT R5, R5, R4, RZ, 0x3c, !PT ;  /* 0x0000000405050212 */ /* 0x001fc800078e3cff */
[----:B------:R-:W-:-:S04]  /*81110*/  @P0 LOP3.LUT R4, R5, R4, RZ, 0x3c, !PT ;  /* 0x0000000405040212 */ /* 0x000fc800078e3cff */
[----:B------:R-:W-:-:S05]  /*81120*/  @P0 LOP3.LUT R5, R5, R4, RZ, 0x3c, !PT ;  /* 0x0000000405050212 */ /* 0x000fca00078e3cff */
[----:B------:R-:W4:Y:S04]  /*81130*/  @P0 LDG.E.U8 R41, desc[UR32][R4.64] ;  /* 0x0000002004290981 */ /* 0x000f28000c1e1100 */
[----:B--2---:R0:W-:Y:S04]  /*81140*/  STL [R1+0x94], R30 ;  /* 0x0000941e01007387 */ /* 0x0041e80000100800 */
[----:B0-----:R-:W2:Y:S04]  /*81150*/  LDL R30, [R1+0x3384] ;  /* 0x00338400011e7983 */ /* 0x001ea80000100800 */
        /* <DEDUP_REMOVED lines=36> */
[----:B------:R-:W-:-:S03]  /*813a0*/  PRMT R51, RZ, 0x7610, R51 ;  /* 0x00007610ff337816 */ /* 0x000fc60000000033 */
[----:B---3--:R0:W-:Y:S04]  /*813b0*/  STL [R1+0x80], R49 ;  /* 0x0000803101007387 */ /* 0x0081e80000100800 */
[----:B0-----:R-:W3:Y:S04]  /*813c0*/  LDL.LU R49, [R1+0x80c0] ;  /* 0x0080c00001317983 */ /* 0x001ee80000300800 */
[----:B------:R-:W2:Y:S01]  /*813d0*/  LDL R5, [R1+0x3380] ;  /* 0x0033800001057983 */ /* 0x000ea20000100800 */
[----:B------:R-:W-:-:S03]  /*813e0*/  @P0 IMAD.MOV.U32 R4, RZ, RZ, R30 ;  /* 0x000000ffff040224 */ /* 0x000fc600078e001e */
[----:B------:R-:W4:Y:S04]  /*813f0*/  LDL R30, [R1+0x335c] ;  /* 0x00335c00011e7983 */ /* 0x000f280000100800 */
        /* <DEDUP_REMOVED lines=33> */
[----:B------:R-:W-:Y:S01]  /*81610*/  @P0 LOP3.LUT R5, R5, R4, RZ, 0x3c, !PT ;  /* 0x0000000405050212 */ /* 0x000fe200078e3cff */
[----:B--2---:R0:W-:Y:S04]  /*81620*/  STL [R1+0x70], R24 ;  /* 0x0000701801007387 */ /* 0x0041e80000100800 */
[----:B------:R1:W2:Y:S01]  /*81630*/  @P0 LDG.E.U8 R31, desc[UR32][R4.64] ;  /* 0x00000020041f0981 */ /* 0x0002a2000c1e1100 */
[----:B------:R-:W-:-:S03]  /*81640*/  PRMT R28, RZ, 0x7610, R28 ;  /* 0x00007610ff1c7816 */ /* 0x000fc6000000001c */
[----:B0-----:R-:W3:Y:S04]  /*81650*/  LDL R24, [R1+0x3344] ;  /* 0x0033440001187983 */ /* 0x001ee80000100800 */
[----:B------:R-:W4:Y:S01]  /*81660*/  LDL R5, [R1+0x3358] ;  /* 0x0033580001057983 */ /* 0x000f220000100800 */
[----:B-1----:R-:W-:-:S03]  /*81670*/  @P0 IMAD.MOV.U32 R4, RZ, RZ, R30 ;  /* 0x000000ffff040224 */ /* 0x002fc600078e001e */
[----:B--2---:R0:W-:Y:S01]  /*81680*/  STL [R1+0x6c], R31 ;  /* 0x00006c1f01007387 */ /* 0x0041e20000100800 */
[----:B------:R-:W-:-:S03]  /*81690*/  PRMT R57, RZ, 0x7610, R57 ;  /* 0x00007610ff397816 */ /* 0x000fc60000000039 */
[----:B------:R-:W2:Y:S04]  /*816a0*/  LDL R30, [R1+0x3330] ;  /* 0x00333000011e7983 */ /* 0x000ea80000100800 */
[----:B----4-:R1:W4:Y:S04]  /*816b0*/  @P0 LDG.E.U8 R28, desc[UR32][R4.64] ;  /* 0x00000020041c0981 */ /* 0x010328000c1e1100 */
[----:B0-----:R-:W2:Y:S04]  /*816c0*/  LDL R31, [R1+0x333c] ;  /* 0x00333c00011f7983 */ /* 0x001ea80000100800 */
[----:B------:R-:W1:Y:S04]  /*816d0*/  LDL R4, [R1+0x3350] ;  /* 0x0033500001047983 */ /* 0x000e680000100800 */
[----:B------:R-:W1:Y:S02]  /*816e0*/  LDL R5, [R1+0x3354] ;  /* 0x0033540001057983 */ /* 0x000e640000100800 */
[----:B-1----:R-:W-:-:S04]  /*816f0*/  @P0 LOP3.LUT R5, R5, R4, RZ, 0x3c, !PT ;  /* 0x0000000405050212 */ /* 0x002fc800078e3cff */
[----:B------:R-:W-:-:S04]  /*81700*/  @P0 LOP3.LUT R4, R5, R4, RZ, 0x3c, !PT ;  /* 0x0000000405040212 */ /* 0x000fc800078e3cff */
[----:B------:R-:W-:-:S05]  /*81710*/  @P0 LOP3.LUT R5, R5, R4, RZ, 0x3c, !PT ;  /* 0x0000000405050212 */ /* 0x000fca00078e3cff */
[----:B------:R-:W3:Y:S04]  /*81720*/  @P0 LDG.E.U8 R57, desc[UR32][R4.64] ;  /* 0x0000002004390981 */ /* 0x000ee8000c1e1100 */
[----:B----4-:R0:W-:Y:S04]  /*81730*/  STL [R1+0x68], R28 ;  /* 0x0000681c01007387 */ /* 0x0101e80000100800 */
[----:B0-----:R-:W4:Y:S04]  /*81740*/  LDL R28, [R1+0x3334] ;  /* 0x00333400011c7983 */ /* 0x001f280000100800 */
        /* <DEDUP_REMOVED lines=9> */
[----:B------:R-:W-:-:S03]  /*817e0*/  PRMT R61, RZ, 0x7610, R61 ;  /* 0x00007610ff3d7816 */ /* 0x000fc6000000003d */
[----:B--2---:R0:W-:Y:S04]  /*817f0*/  STL [R1+0x60], R59 ;  /* 0x0000603b01007387 */ /* 0x0041e80000100800 */
[----:B0-----:R-:W2:Y:S04]  /*81800*/  LDL.LU R59, [R1+0x80ac] ;  /* 0x0080ac00013b7983 */ /* 0x001ea80000300800 */
[----:B------:R-:W4:Y:S01]  /*81810*/  LDL R5, [R1+0x3340] ;  /* 0x0033400001057983 */ /* 0x000f220000100800 */
[----:B------:R-:W-:-:S03]  /*81820*/  @P0 IMAD.MOV.U32 R4, RZ, RZ, R24 ;  /* 0x000000ffff040224 */ /* 0x000fc600078e0018 */
[----:B------:R-:W3:Y:S04]  /*81830*/  LDL R24, [R1+0x3324] ;  /* 0x0033240001187983 */ /* 0x000ee80000100800 */
[----:B----4-:R-:W4:Y:S01]  /*81840*/  @P0 LDG.E.U8 R61, desc[UR32][R4.64] ;  /* 0x00000020043d0981 */ /* 0x010f22000c1e1100 */
[----:B------:R-:W-:Y:S02]  /*81850*/  ISETP.GT.AND P1, PT, R2, 0x7b, PT ;  /* 0x0000007b0200780c */ /* 0x000fe40003f24270 */
[----:B------:R-:W-:Y:S01]  /*81860*/  PRMT R22, RZ, 0x7610, R22 ;  /* 0x00007610ff167816 */ /* 0x000fe20000000016 */
[----:B----4-:R0:W-:Y:S04]  /*81870*/  STL [R1+0x5c], R61 ;  /* 0x00005c3d01007387 */ /* 0x0101e80000100800 */
[----:B0-----:R-:W4:Y:S04]  /*81880*/  LDL.LU R61, [R1+0x80a8] ;  /* 0x0080a800013d7983 */ /* 0x001f280000300800 */
[----:B------:R-:W2:Y:S02]  /*81890*/  LDL R5, [R1+0x3338] ;  /* 0x0033380001057983 */ /* 0x000ea40000100800 */
[----:B------:R-:W-:Y:S01]  /*818a0*/  @P1 IMAD.MOV.U32 R4, RZ, RZ, R31 ;  /* 0x000000ffff041224 */ /* 0x000fe200078e001f */
[----:B------:R-:W-:-:S04]  /*818b0*/  PRMT R26, RZ, 0x7610, R26 ;  /* 0x00007610ff1a7816 */ /* 0x000fc8000000001a */
[----:B--2---:R0:W2:Y:S02]  /*818c0*/  @P1 LDG.E.U8 R22, desc[UR32][R4.64] ;  /* 0x0000002004161981 */ /* 0x0040a4000c1e1100 */
[----:B0-----:R-:W-:Y:S02]  /*818d0*/  @P1 IMAD.MOV.U32 R4, RZ, RZ, R28 ;  /* 0x000000ffff041224 */ /* 0x001fe400078e001c */
[----:B------:R-:W-:-:S05]  /*818e0*/  @P1 IMAD.MOV.U32 R5, RZ, RZ, R30 ;  /* 0x000000ffff051224 */ /* 0x000fca00078e001e */
[----:B------:R0:W3:Y:S04]  /*818f0*/  @P1 LDG.E.U8 R26, desc[UR32][R4.64] ;  /* 0x00000020041a1981 */ /* 0x0000e8000c1e1100 */
[----:B--2---:R1:W-:Y:S04]  /*81900*/  STL [R1+0x58], R22 ;  /* 0x0000581601007387 */ /* 0x0043e80000100800 */
[----:B------:R-:W0:Y:S04]  /*81910*/  LDL R4, [R1+0x3328] ;  /* 0x0033280001047983 */ /* 0x000e280000100800 */
[----:B------:R-:W0:Y:S01]  /*81920*/  LDL R5, [R1+0x332c] ;  /* 0x00332c0001057983 */ /* 0x000e220000100800 */
[----:B------:R-:W-:-:S03]  /*81930*/  PRMT R0, RZ, 0x7610, R0 ;  /* 0x00007610ff007816 */ /* 0x000fc60000000000 */
[----:B------:R-:W2:Y:S04]  /*81940*/  LDL R31, [R1+0x3310] ;  /* 0x00331000011f7983 */ /* 0x000ea80000100800 */
[----:B------:R-:W4:Y:S04]  /*81950*/  LDL R30, [R1+0x3314] ;  /* 0x00331400011e7983 */ /* 0x000f280000100800 */
[----:B------:R-:W2:Y:S04]  /*81960*/  LDL R28, [R1+0x3308] ;  /* 0x00330800011c7983 */ /* 0x000ea80000100800 */
[----:B-1----:R-:W4:Y:S01]  /*81970*/  LDL R22, [R1+0x331c] ;  /* 0x00331c0001167983 */ /* 0x002f220000100800 */
[----:B0-----:R-:W-:-:S04]  /*81980*/  @P1 LOP3.LUT R5, R5, R4, RZ, 0x3c, !PT ;  /* 0x0000000405051212 */ /* 0x001fc800078e3cff */
[----:B------:R-:W-:-:S04]  /*81990*/  @P1 LOP3.LUT R4, R5, R4, RZ, 0x3c, !PT ;  /* 0x0000000405041212 */ /* 0x000fc800078e3cff */
[----:B------:R-:W-:-:S05]  /*819a0*/  @P1 LOP3.LUT R5, R5, R4, RZ, 0x3c, !PT ;  /* 0x0000000405051212 */ /* 0x000fca00078e3cff */
[----:B------:R-:W2:Y:S04]  /*819b0*/  @P1 LDG.E.U8 R0, desc[UR32][R4.64] ;  /* 0x0000002004001981 */ /* 0x000ea8000c1e1100 */
[----:B---3--:R0:W-:Y:S04]  /*819c0*/  STL [R1+0x54], R26 ;  /* 0x0000541a01007387 */ /* 0x0081e80000100800 */
[----:B0-----:R-:W3:Y:S04]  /*819d0*/  LDL R26, [R1+0x330c] ;  /* 0x00330c00011a7983 */ /* 0x001ee80000100800 */
[----:B--2---:R0:W-:Y:S04]  /*819e0*/  STL [R1+0x50], R0 ;  /* 0x0000500001007387 */ /* 0x0041e80000100800 */
[----:B0-----:R-:W2:Y:S04]  /*819f0*/  LDL.LU R0, [R1+0x80a4] ;  /* 0x0080a40001007983 */ /* 0x001ea80000300800 */
[----:B------:R-:W4:Y:S01]  /*81a00*/  LDL R5, [R1+0x3320] ;  /* 0x0033200001057983 */ /* 0x000f220000100800 */
[----:B------:R-:W-:Y:S01]  /*81a10*/  PRMT R7, RZ, 0x7610, R7 ;  /* 0x00007610ff077816 */ /* 0x000fe20000000007 */
[----:B------:R-:W-:Y:S01]  /*81a20*/  @P1 IMAD.MOV.U32 R4, RZ, RZ, R24 ;  /* 0x000000ffff041224 */ /* 0x000fe200078e0018 */
[----:B------:R-:W-:-:S02]  /*81a30*/  PRMT R13, RZ, 0x7610, R13 ;  /* 0x00007610ff0d7816 */ /* 0x000fc4000000000d */
[----:B------:R-:W-:Y:S02]  /*81a40*/  PRMT R29, RZ, 0x7610, R29 ;  /* 0x00007610ff1d7816 */ /* 0x000fe4000000001d */
[----:B------:R-:W-:Y:S01]  /*81a50*/  PRMT R8, RZ, 0x7610, R8 ;  /* 0x00007610ff087816 */ /* 0x000fe20000000008 */
[----:B------:R-:W2:Y:S04]  /*81a60*/  LDL R24, [R1+0x3300] ;  /* 0x0033000001187983 */ /* 0x000ea80000100800 */
[----:B----4-:R0:W4:Y:S04]  /*81a70*/  @P1 LDG.E.U8 R7, desc[UR32][R4.64] ;  /* 0x0000002004071981 */ /* 0x010128000c1e1100 */
[----:B------:R-:W3:Y:S01]  /*81a80*/  LDL R5, [R1+0x3318] ;  /* 0x0033180001057983 */ /* 0x000ee20000100800 */
[----:B0-----:R-:W-:-:S05]  /*81a90*/  @P1 IMAD.MOV.U32 R4, RZ, RZ, R22 ;  /* 0x000000ffff041224 */ /* 0x001fca00078e0016 */
[----:B---3--:R0:W3:Y:S02]  /*81aa0*/  @P1 LDG.E.U8 R13, desc[UR32][R4.64] ;  /* 0x00000020040d1981 */ /* 0x0080e4000c1e1100 */
[----:B0-----:R-:W-:Y:S02]  /*81ab0*/  @P1 IMAD.MOV.U32 R4, RZ, RZ, R30 ;  /* 0x000000ffff041224 */ /* 0x001fe400078e001e */
[----:B------:R-:W-:-:S05]  /*81ac0*/  @P1 IMAD.MOV.U32 R5, RZ, RZ, R31 ;  /* 0x000000ffff051224 */ /* 0x000fca00078e001f */
[----:B------:R0:W2:Y:S02]  /*81ad0*/  @P1 LDG.E.U8 R29, desc[UR32][R4.64] ;  /* 0x00000020041d1981 */ /* 0x0000a4000c1e1100 */
[----:B0-----:R-:W-:Y:S02]  /*81ae0*/  @P1 IMAD.MOV.U32 R4, RZ, RZ, R26 ;  /* 0x000000ffff041224 */ /* 0x001fe400078e001a */
[----:B------:R-:W-:-:S05]  /*81af0*/  @P1 IMAD.MOV.U32 R5, RZ, RZ, R28 ;  /* 0x000000ffff051224 */ /* 0x000fca00078e001c */
[----:B------:R-:W2:Y:S04]  /*81b00*/  @P1 LDG.E.U8 R8, desc[UR32][R4.64] ;  /* 0x0000002004081981 */ /* 0x000ea8000c1e1100 */
[----:B----4-:R0:W-:Y:S04]  /*81b10*/  STL [R1+0x4c], R7 ;  /* 0x00004c0701007387 */ /* 0x0101e80000100800 */
[----:B------:R-:W4:Y:S04]  /*81b20*/  LDL R22, [R1+0x32f8] ;  /* 0x0032f80001167983 */ /* 0x000f280000100800 */
[----:B0-----:R-:W4:Y:S04]  /*81b30*/  LDL R7, [R1+0x3304] ;  /* 0x0033040001077983 */ /* 0x001f280000100800 */
[----:B---3--:R0:W-:Y:S04]  /*81b40*/  STL [R1+0x48], R13 ;  /* 0x0000480d01007387 */ /* 0x0081e80000100800 */
[----:B0-----:R-:W3:Y:S04]  /*81b50*/  LDL R13, [R1+0x32fc] ;  /* 0x0032fc00010d7983 */ /* 0x001ee80000100800 */
[----:B--2---:R0:W-:Y:S04]  /*81b60*/  STL [R1+0x44], R29 ;  /* 0x0000441d01007387 */ /* 0x0041e80000100800 */
[----:B------:R-:W2:Y:S04]  /*81b70*/  LDL R28, [R1+0x32f4] ;  /* 0x0032f400011c7983 */ /* 0x000ea80000100800 */
[----:B------:R-:W2:Y:S04]  /*81b80*/  LDL R26, [R1+0x32e8] ;  /* 0x0032e800011a7983 */ /* 0x000ea80000100800 */
[----:B0-----:R-:W2:Y:S04]  /*81b90*/  LDL R29, [R1+0x32f0] ;  /* 0x0032f000011d7983 */ /* 0x001ea80000100800 */
[----:B------:R0:W-:Y:S04]  /*81ba0*/  STL [R1+0x40], R8 ;  /* 0x0000400801007387 */ /* 0x0001e80000100800 */
[----:B0-----:R-:W2:Y:S01]  /*81bb0*/  LDL R8, [R1+0x32ec] ;  /* 0x0032ec0001087983 */ /* 0x001ea20000100800 */
[----:B------:R-:W-:Y:S01]  /*81bc0*/  PRMT R6, RZ, 0x7610, R6 ;  /* 0x00007610ff067816 */ /* 0x000fe20000000006 */
[----:B----4-:R-:W-:-:S02]  /*81bd0*/  @P1 IMAD.MOV.U32 R4, RZ, RZ, R7 ;  /* 0x000000ffff041224 */ /* 0x010fc400078e0007 */
[----:B------:R-:W-:Y:S01]  /*81be0*/  @P1 IMAD.MOV.U32 R5, RZ, RZ, R24 ;  /* 0x000000ffff051224 */ /* 0x000fe200078e0018 */
[----:B------:R-:W-:Y:S02]  /*81bf0*/  PRMT R12, RZ, 0x7610, R12 ;  /* 0x00007610ff0c7816 */ /* 0x000fe4000000000c */
[----:B------:R-:W-:Y:S02]  /*81c00*/  PRMT R27, RZ, 0x7610, R27 ;  /* 0x00007610ff1b7816 */ /* 0x000fe4000000001b */
[----:B------:R-:W-:Y:S01]  /*81c10*/  PRMT R9, RZ, 0x7610, R9 ;  /* 0x00007610ff097816 */ /* 0x000fe20000000009 */
[----:B------:R-:W4:Y:S04]  /*81c20*/  LDL R7, [R1+0x32e0] ;  /* 0x0032e00001077983 */ /* 0x000f280000100800 */
[----:B------:R0:W4:Y:S02]  /*81c30*/  @P1 LDG.E.U8 R6, desc[UR32][R4.64] ;  /* 0x0000002004061981 */ /* 0x000124000c1e1100 */
[----:B0-----:R-:W-:-:S02]  /*81c40*/  @P1 IMAD.MOV.U32 R5, RZ, RZ, R22 ;  /* 0x000000ffff051224 */ /* 0x001fc400078e0016 */
[----:B---3--:R-:W-:-:S05]  /*81c50*/  @P1 IMAD.MOV.U32 R4, RZ, RZ, R13 ;  /* 0x000000ffff041224 */ /* 0x008fca00078e000d */
[----:B------:R2:W3:Y:S02]  /*81c60*/  @P1 LDG.E.U8 R12, desc[UR32][R4.64] ;  /* 0x00000020040c1981 */ /* 0x0004e4000c1e1100 */
[----:B--2---:R-:W-:Y:S02]  /*81c70*/  @P1 IMAD.MOV.U32 R4, RZ, RZ, R28 ;  /* 0x000000ffff041224 */ /* 0x004fe400078e001c */
[----:B------:R-:W-:-:S05]  /*81c80*/  @P1 IMAD.MOV.U32 R5, RZ, RZ, R29 ;  /* 0x000000ffff051224 */ /* 0x000fca00078e001d */
[----:B------:R0:W2:Y:S02]  /*81c90*/  @P1 LDG.E.U8 R27, desc[UR32][R4.64] ;  /* 0x00000020041b1981 */ /* 0x0000a4000c1e1100 */
[----:B0-----:R-:W-:Y:S02]  /*81ca0*/  @P1 IMAD.MOV.U32 R5, RZ, RZ, R26 ;  /* 0x000000ffff051224 */ /* 0x001fe400078e001a */
[----:B------:R-:W-:-:S05]  /*81cb0*/  @P1 IMAD.MOV.U32 R4, RZ, RZ, R8 ;  /* 0x000000ffff041224 */ /* 0x000fca00078e0008 */
[----:B------:R-:W2:Y:S04]  /*81cc0*/  @P1 LDG.E.U8 R9, desc[UR32][R4.64] ;  /* 0x0000002004091981 */ /* 0x000ea8000c1e1100 */
[----:B----4-:R0:W-:Y:S04]  /*81cd0*/  STL [R1+0x3c], R6 ;  /* 0x00003c0601007387 */ /* 0x0101e80000100800 */
[----:B------:R-:W4:Y:S04]  /*81ce0*/  LDL R24, [R1+0x32d8] ;  /* 0x0032d80001187983 */ /* 0x000f280000100800 */
[----:B------:R-:W4:Y:S04]  /*81cf0*/  LDL R22, [R1+0x32dc] ;  /* 0x0032dc0001167983 */ /* 0x000f280000100800 */
[----:B------:R-:W4:Y:S04]  /*81d00*/  LDL R13, [R1+0x32d0] ;  /* 0x0032d000010d7983 */ /* 0x000f280000100800 */
[----:B0-----:R-:W4:Y:S04]  /*81d10*/  LDL R6, [R1+0x32e4] ;  /* 0x0032e40001067983 */ /* 0x001f280000100800 */
[----:B---3--:R0:W-:Y:S04]  /*81d20*/  STL [R1+0x38], R12 ;  /* 0x0000380c01007387 */ /* 0x0081e80000100800 */
[----:B------:R-:W3:Y:S04]  /*81d30*/  LDL R8, [R1+0x32cc] ;  /* 0x0032cc0001087983 */ /* 0x000ee80000100800 */
[----:B0-----:R-:W3:Y:S04]  /*81d40*/  LDL R12, [R1+0x32d4] ;  /* 0x0032d400010c7983 */ /* 0x001ee80000100800 */
[----:B--2---:R0:W-:Y:S04]  /*81d50*/  STL [R1+0x30], R9 ;  /* 0x0000300901007387 */ /* 0x0041e80000100800 */
        /* <DEDUP_REMOVED lines=8> */
[----:B------:R0:W4:Y:S04]  /*81de0*/  @P1 LDG.E.U8 R25, desc[UR32][R4.64] ;  /* 0x0000002004191981 */ /* 0x000128000c1e1100 */
[----:B------:R-:W4:Y:S01]  /*81df0*/  LDL R6, [R1+0x32c4] ;  /* 0x0032c40001067983 */ /* 0x000f220000100800 */
[----:B0-----:R-:W-:-:S02]  /*81e00*/  @P1 IMAD.MOV.U32 R4, RZ, RZ, R22 ;  /* 0x000000ffff041224 */ /* 0x001fc400078e0016 */
[----:B------:R-:W-:Y:S01]  /*81e10*/  @P1 IMAD.MOV.U32 R5, RZ, RZ, R24 ;  /* 0x000000ffff051224 */ /* 0x000fe200078e0018 */
[----:B------:R-:W4:Y:S04]  /*81e20*/  LDL R22, [R1+0x32b8] ;  /* 0x0032b80001167983 */ /* 0x000f280000100800 */
[----:B------:R0:W4:Y:S02]  /*81e30*/  @P1 LDG.E.U8 R21, desc[UR32][R4.64] ;  /* 0x0000002004151981 */ /* 0x000124000c1e1100 */
[----:B0-----:R-:W-:Y:S02]  /*81e40*/  @P1 IMAD.MOV.U32 R5, RZ, RZ, R13 ;  /* 0x000000ffff051224 */ /* 0x001fe400078e000d */
[----:B---3--:R-:W-:-:S05]  /*81e50*/  @P1 IMAD.MOV.U32 R4, RZ, RZ, R12 ;  /* 0x000000ffff041224 */ /* 0x008fca00078e000c */
[----:B------:R0:W3:Y:S02]  /*81e60*/  @P1 LDG.E.U8 R17, desc[UR32][R4.64] ;  /* 0x0000002004111981 */ /* 0x0000e4000c1e1100 */
[----:B0-----:R-:W-:Y:S02]  /*81e70*/  @P1 IMAD.MOV.U32 R4, RZ, RZ, R8 ;  /* 0x000000ffff041224 */ /* 0x001fe400078e0008 */
[----:B--2---:R-:W-:-:S05]  /*81e80*/  @P1 IMAD.MOV.U32 R5, RZ, RZ, R9 ;  /* 0x000000ffff051224 */ /* 0x004fca00078e0009 */
[----:B------:R-:W2:Y:S04]  /*81e90*/  @P1 LDG.E.U8 R11, desc[UR32][R4.64] ;  /* 0x00000020040b1981 */ /* 0x000ea8000c1e1100 */
[----:B----4-:R0:W-:Y:S04]  /*81ea0*/  STL [R1+0x28], R21 ;  /* 0x0000281501007387 */ /* 0x0101e80000100800 */
[----:B------:R-:W4:Y:S04]  /*81eb0*/  LDL R13, [R1+0x32b0] ;  /* 0x0032b000010d7983 */ /* 0x000f280000100800 */
[----:B------:R-:W4:Y:S04]  /*81ec0*/  LDL R12, [R1+0x32b4] ;  /* 0x0032b400010c7983 */ /* 0x000f280000100800 */
[----:B------:R-:W4:Y:S04]  /*81ed0*/  LDL R9, [R1+0x32a8] ;  /* 0x0032a80001097983 */ /* 0x000f280000100800 */
[----:B------:R-:W4:Y:S04]  /*81ee0*/  LDL R8, [R1+0x32ac] ;  /* 0x0032ac0001087983 */ /* 0x000f280000100800 */
[----:B0-----:R-:W4:Y:S04]  /*81ef0*/  LDL R21, [R1+0x32bc] ;  /* 0x0032bc0001157983 */ /* 0x001f280000100800 */
[----:B---3--:R0:W-:Y:S04]  /*81f00*/  STL [R1+0x24], R17 ;  /* 0x0000241101007387 */ /* 0x0081e80000100800 */
[----:B------:R-:W-:Y:S04]  /*81f10*/  STL [R1+0x34], R27 ;  /* 0x0000341b01007387 */ /* 0x000fe80000100800 */
[----:B0-----:R-:W3:Y:S04]  /*81f20*/  LDL R17, [R1+0x32a0] ;  /* 0x0032a00001117983 */ /* 0x001ee80000100800 */
[----:B--2---:R0:W-:Y:S04]  /*81f30*/  STL [R1+0x20], R11 ;  /* 0x0000200b01007387 */ /* 0x0041e80000100800 */
[----:B0-----:R-:W2:Y:S01]  /*81f40*/  LDL R11, [R1+0x32a4] ;  /* 0x0032a400010b7983 */ /* 0x001ea20000100800 */
[----:B------:R-:W-:-:S02]  /*81f50*/  ISETP.GT.AND P0, PT, R2, 0x7c, PT ;  /* 0x0000007c0200780c */ /* 0x000fc40003f04270 */
[----:B------:R-:W-:Y:S01]  /*81f60*/  PRMT R23, RZ, 0x7610, R23 ;  /* 0x00007610ff177816 */ /* 0x000fe20000000017 */
[----:B------:R-:W-:Y:S02]  /*81f70*/  @P1 IMAD.MOV.U32 R4, RZ, RZ, R6 ;  /* 0x000000ffff041224 */ /* 0x000fe400078e0006 */
[----:B------:R-:W-:Y:S01]  /*81f80*/  @P1 IMAD.MOV.U32 R5, RZ, RZ, R7 ;  /* 0x000000ffff051224 */ /* 0x000fe200078e0007 */
[----:B------:R-:W-:Y:S01]  /*81f90*/  PRMT R20, RZ, 0x7610, R20 ;  /* 0x00007610ff147816 */ /* 0x000fe20000000014 */
[----:B------:R-:W2:Y:S04]  /*81fa0*/  LDL R7, [R1+0x3298] ;  /* 0x0032980001077983 */ /* 0x000ea80000100800 */
[----:B------:R0:W2:Y:S04]  /*81fb0*/  @P1 LDG.E.U8 R23, desc[UR32][R4.64] ;  /* 0x0000002004171981 */ /* 0x0000a8000c1e1100 */
[----:B------:R-:W2:Y:S01]  /*81fc0*/  LDL R6, [R1+0x329c] ;  /* 0x00329c0001067983 */ /* 0x000ea20000100800 */
[----:B------:R-:W-:-:S03]  /*81fd0*/  PRMT R19, RZ, 0x7610, R19 ;  /* 0x00007610ff137816 */ /* 0x000fc60000000013 */
[----:B------:R-:W-:Y:S01]  /*81fe0*/  STL [R1+0x2c], R25 ;  /* 0x00002c1901007387 */ /* 0x000fe20000100800 */
[----:B0-----:R-:W-:Y:S02]  /*81ff0*/  @P0 IMAD.MOV.U32 R5, RZ, RZ, R22 ;  /* 0x000000ffff050224 */ /* 0x001fe400078e0016 */
[----:B----4-:R-:W-:-:S05]  /*82000*/  @P0 IMAD.MOV.U32 R4, RZ, RZ, R21 ;  /* 0x000000ffff040224 */ /* 0x010fca00078e0015 */
[----:B------:R0:W4:Y:S01]  /*82010*/  @P0 LDG.E.U8 R20, desc[UR32][R4.64] ;  /* 0x0000002004140981 */ /* 0x000122000c1e1100 */
[----:B------:R-:W-:Y:S01]  /*82020*/  PRMT R18, RZ, 0x7610, R18 ;  /* 0x00007610ff127816 */ /* 0x000fe20000000012 */
[----:B0-----:R-:W-:Y:S02]  /*82030*/  @P0 IMAD.MOV.U32 R4, RZ, RZ, R12 ;  /* 0x000000ffff040224 */ /* 0x001fe400078e000c */
[----:B------:R-:W-:Y:S01]  /*82040*/  @P0 IMAD.MOV.U32 R5, RZ, RZ, R13 ;  /* 0x000000ffff050224 */ /* 0x000fe200078e000d */
[----:B------:R-:W4:Y:S04]  /*82050*/  LDL R12, [R1+0x3294] ;  /* 0x00329400010c7983 */ /* 0x000f280000100800 */
[----:B------:R-:W4:Y:S04]  /*82060*/  LDL R13, [R1+0x3290] ;  /* 0x00329000010d7983 */ /* 0x000f280000100800 */
[----:B------:R0:W4:Y:S01]  /*82070*/  @P0 LDG.E.U8 R19, desc[UR32][R4.64] ;  /* 0x0000002004130981 */ /* 0x000122000c1e1100 */
[----:B------:R-:W-:Y:S01]  /*82080*/  PRMT R10, RZ, 0x7610, R10 ;  /* 0x00007610ff0a7816 */ /* 0x000fe2000000000a */
[----:B0-----:R-:W-:-:S02]  /*82090*/  @P0 IMAD.MOV.U32 R4, RZ, RZ, R8 ;  /* 0x000000ffff040224 */ /* 0x001fc400078e0008 */
[----:B------:R-:W-:Y:S01]  /*820a0*/  @P0 IMAD.MOV.U32 R5, RZ, RZ, R9 ;  /* 0x000000ffff050224 */ /* 0x000fe200078e0009 */
[----:B------:R-:W-:Y:S01]  /*820b0*/  PRMT R15, RZ, 0x7610, R15 ;  /* 0x00007610ff0f7816 */ /* 0x000fe2000000000f */
[----:B------:R-:W4:Y:S04]  /*820c0*/  LDL R9, [R1+0x3288] ;  /* 0x0032880001097983 */ /* 0x000f280000100800 */
[----:B------:R3:W4:Y:S04]  /*820d0*/  @P0 LDG.E.U8 R18, desc[UR32][R4.64] ;  /* 0x0000002004120981 */ /* 0x000728000c1e1100 */
[----:B------:R-:W4:Y:S01]  /*820e0*/  LDL R8, [R1+0x328c] ;  /* 0x00328c0001087983 */ /* 0x000f220000100800 */
[----:B---3--:R-:W-:-:S02]  /*820f0*/  @P0 IMAD.MOV.U32 R5, RZ, RZ, R17 ;  /* 0x000000ffff050224 */ /* 0x008fc400078e0011 */
[----:B--2---:R-:W-:Y:S01]  /*82100*/  @P0 IMAD.MOV.U32 R4, RZ, RZ, R11 ;  /* 0x000000ffff040224 */ /* 0x004fe200078e000b */
[----:B------:R-:W-:Y:S01]  /*82110*/  PRMT R14, RZ, 0x7610, R14 ;  /* 0x00007610ff0e7816 */ /* 0x000fe2000000000e */
[----:B------:R-:W2:Y:S04]  /*82120*/  LDL R11, [R1+0x3280] ;  /* 0x00328000010b7983 */ /* 0x000ea80000100800 */
[----:B------:R0:W3:Y:S02]  /*82130*/  @P0 LDG.E.U8 R10, desc[UR32][R4.64] ;  /* 0x00000020040a0981 */ /* 0x0000e4000c1e1100 */
[----:B0-----:R-:W-:Y:S02]  /*82140*/  @P0 IMAD.MOV.U32 R4, RZ, RZ, R6 ;  /* 0x000000ffff040224 */ /* 0x001fe400078e0006 */
[----:B------:R-:W-:-:S05]  /*82150*/  @P0 IMAD.MOV.U32 R5, RZ, RZ, R7 ;  /* 0x000000ffff050224 */ /* 0x000fca00078e0007 */
[----:B------:R4:W2:Y:S02]  /*82160*/  @P0 LDG.E.U8 R15, desc[UR32][R4.64] ;  /* 0x00000020040f0981 */ /* 0x0008a4000c1e1100 */
[----:B----4-:R-:W-:Y:S02]  /*82170*/  @P0 IMAD.MOV.U32 R4, RZ, RZ, R12 ;  /* 0x000000ffff040224 */ /* 0x010fe400078e000c */
[----:B------:R-:W-:-:S05]  /*82180*/  @P0 IMAD.MOV.U32 R5, RZ, RZ, R13 ;  /* 0x000000ffff050224 */ /* 0x000fca00078e000d */
[----:B------:R0:W4:Y:S04]  /*82190*/  @P0 LDG.E.U8 R14, desc[UR32][R4.64] ;  /* 0x00000020040e0981 */ /* 0x000128000c1e1100 */
[----:B---3--:R1:W-:Y:S04]  /*821a0*/  STL [R1+0xc], R10 ;  /* 0x00000c0a01007387 */ /* 0x0083e80000100800 */
[----:B------:R-:W3:Y:S04]  /*821b0*/  LDL R7, [R1+0x3278] ;  /* 0x0032780001077983 */ /* 0x000ee80000100800 */
[----:B------:R-:W3:Y:S04]  /*821c0*/  LDL R6, [R1+0x327c] ;  /* 0x00327c0001067983 */ /* 0x000ee80000100800 */
[----:B------:R-:W3:Y:S04]  /*821d0*/  LDL R13, [R1+0x3270] ;  /* 0x00327000010d7983 */ /* 0x000ee80000100800 */
[----:B------:R-:W3:Y:S04]  /*821e0*/  LDL R12, [R1+0x3274] ;  /* 0x00327400010c7983 */ /* 0x000ee80000100800 */
[----:B-1----:R-:W3:Y:S01]  /*821f0*/  LDL R10, [R1+0x3284] ;  /* 0x00328400010a7983 */ /* 0x002ee20000100800 */
[----:B0-----:R-:W-:-:S02]  /*82200*/  @P0 IMAD.MOV.U32 R4, RZ, RZ, R8 ;  /* 0x000000ffff040224 */ /* 0x001fc400078e0008 */
[----:B------:R-:W-:Y:S01]  /*82210*/  @P0 IMAD.MOV.U32 R5, RZ, RZ, R9 ;  /* 0x000000ffff050224 */ /* 0x000fe200078e0009 */
[----:B------:R-:W-:Y:S04]  /*82220*/  STL [R1+0x1c], R23 ;  /* 0x00001c1701007387 */ /* 0x000fe80000100800 */
[----:B------:R-:W3:Y:S04]  /*82230*/  LDL R9, [R1+0x3268] ;  /* 0x0032680001097983 */ /* 0x000ee80000100800 */
[----:B------:R-:W3:Y:S04]  /*82240*/  LDL R8, [R1+0x326c] ;  /* 0x00326c0001087983 */ /* 0x000ee80000100800 */
[----:B--2---:R0:W-:Y:S04]  /*82250*/  STL [R1+0x8], R15 ;  /* 0x0000080f01007387 */ /* 0x0041e80000100800 */
[----:B------:R-:W-:Y:S01]  /*82260*/  STL [R1+0x18], R20 ;  /* 0x0000181401007387 */ /* 0x000fe20000100800 */
[----:B------:R-:W-:-:S06]  /*82270*/  PRMT R16, RZ, 0x7610, R16 ;  /* 0x00007610ff107816 */ /* 0x000fcc0000000010 */
[----:B------:R1:W2:Y:S04]  /*82280*/  @P0 LDG.E.U8 R16, desc[UR32][R4.64] ;  /* 0x0000002004100981 */ /* 0x0002a8000c1e1100 */
[----:B0-----:R-:W2:Y:S04]  /*82290*/  LDL R15, [R1+0x3260] ;  /* 0x00326000010f7983 */ /* 0x001ea80000100800 */
[----:B----4-:R0:W-:Y:S04]  /*822a0*/  STL [R1+0x4], R14 ;  /* 0x0000040e01007387 */ /* 0x0101e80000100800 */
[----:B0-----:R-:W4:Y:S04]  /*822b0*/  LDL R14, [R1+0x3264] ;  /* 0x00326400010e7983 */ /* 0x001f280000100800 */
[----:B------:R-:W-:Y:S01]  /*822c0*/  STL [R1+0x14], R19 ;  /* 0x0000141301007387 */ /* 0x000fe20000100800 */
[----:B-1----:R-:W-:-:S03]  /*822d0*/  @P0 IMAD.MOV.U32 R5, RZ, RZ, R11 ;  /* 0x000000ffff050224 */ /* 0x002fc600078e000b */
[----:B------:R-:W2:Y:S01]  /*822e0*/  LDL R11, [R1+0x3258] ;  /* 0x00325800010b7983 */ /* 0x000ea20000100800 */
[----:B------:R-:W-:Y:S02]  /*822f0*/  PRMT R60, RZ, 0x7610, R60 ;  /* 0x00007610ff3c7816 */ /* 0x000fe4000000003c */
[----:B------:R-:W-:Y:S01]  /*82300*/  PRMT R58, RZ, 0x7610, R58 ;  /* 0x00007610ff3a7816 */ /* 0x000fe2000000003a */
[----:B---3--:R-:W-:Y:S02]  /*82310*/  @P0 IMAD.MOV.U32 R4, RZ, RZ, R10 ;  /* 0x000000ffff040224 */ /* 0x008fe400078e000a */
[----:B------:R-:W3:Y:S04]  /*82320*/  LDL R10, [R1+0x325c] ;  /* 0x00325c00010a7983 */ /* 0x000ee80000100800 */
[----:B------:R0:W3:Y:S04]  /*82330*/  @P0 LDG.E.U8 R60, desc[UR32][R4.64] ;  /* 0x00000020043c0981 */ /* 0x0000e8000c1e1100 */
[----:B------:R-:W-:Y:S01]  /*82340*/  STL [R1+0x10], R18 ;  /* 0x0000101201007387 */ /* 0x000fe20000100800 */
[----:B0-----:R-:W-:-:S02]  /*82350*/  @P0 IMAD.MOV.U32 R4, RZ, RZ, R6 ;  /* 0x000000ffff040224 */ /* 0x001fc400078e0006 */
[----:B------:R-:W-:Y:S01]  /*82360*/  @P0 IMAD.MOV.U32 R5, RZ, RZ, R7 ;  /* 0x000000ffff050224 */ /* 0x000fe200078e0007 */
[----:B------:R-:W3:Y:S04]  /*82370*/  LDL R6, [R1+0x3254] ;  /* 0x0032540001067983 */ /* 0x000ee80000100800 */
[----:B------:R-:W3:Y:S04]  /*82380*/  LDL R7, [R1+0x3250] ;  /* 0x0032500001077983 */ /* 0x000ee80000100800 */
[----:B------:R0:W3:Y:S02]  /*82390*/  @P0 LDG.E.U8 R58, desc[UR32][R4.64] ;  /* 0x00000020043a0981 */ /* 0x0000e4000c1e1100 */
[----:B0-----:R-:W-:-:S02]  /*823a0*/  @P0 IMAD.MOV.U32 R4, RZ, RZ, R12 ;  /* 0x000000ffff040224 */ /* 0x001fc400078e000c */
[----:B------:R-:W-:Y:S01]  /*823b0*/  @P0 IMAD.MOV.U32 R5, RZ, RZ, R13 ;  /* 0x000000ffff050224 */ /* 0x000fe200078e000d */
[----:B------:R-:W3:Y:S04]  /*823c0*/  LDL R12, [R1+0x324c] ;  /* 0x00324c00010c7983 */ /* 0x000ee80000100800 */
[----:B------:R-:W3:Y:S01]  /*823d0*/  LDL R13, [R1+0x3248] ;  /* 0x00324800010d7983 */ /* 0x000ee20000100800 */
[----:B------:R-:W-:Y:S02]  /*823e0*/  PRMT R56, RZ, 0x7610, R56 ;  /* 0x00007610ff387816 */ /* 0x000fe40000000038 */
[----:B------:R-:W-:-:S04]  /*823f0*/  PRMT R54, RZ, 0x7610, R54 ;  /* 0x00007610ff367816 */ /* 0x000fc80000000036 */
[----:B------:R0:W3:Y:S02]  /*82400*/  @P0 LDG.E.U8 R56, desc[UR32][R4.64] ;  /* 0x0000002004380981 */ /* 0x0000e4000c1e1100 */
[----:B0-----:R-:W-:Y:S02]  /*82410*/  @P0 IMAD.MOV.U32 R4, RZ, RZ, R8 ;  /* 0x000000ffff040224 */ /* 0x001fe400078e0008 */
[----:B------:R-:W-:Y:S01]  /*82420*/  @P0 IMAD.MOV.U32 R5, RZ, RZ, R9 ;  /* 0x000000ffff050224 */ /* 0x000fe200078e0009 */
[----:B------:R-:W3:Y:S04]  /*82430*/  LDL R8, [R1+0x3244] ;  /* 0x0032440001087983 */ /* 0x000ee80000100800 */
[----:B------:R-:W3:Y:S04]  /*82440*/  LDL R9, [R1+0x3240] ;  /* 0x0032400001097983 */ /* 0x000ee80000100800 */
[----:B------:R4:W3:Y:S01]  /*82450*/  @P0 LDG.E.U8 R54, desc[UR32][R4.64] ;  /* 0x0000002004360981 */ /* 0x0008e2000c1e1100 */
[----:B------:R-:W-:Y:S01]  /*82460*/  PRMT R52, RZ, 0x7610, R52 ;  /* 0x00007610ff347816 */ /* 0x000fe20000000034 */
[----:B----4-:R-:W-:-:S02]  /*82470*/  @P0 IMAD.MOV.U32 R4, RZ, RZ, R14 ;  /* 0x000000ffff040224 */ /* 0x010fc400078e000e */
[----:B--2---:R-:W-:Y:S01]  /*82480*/  @P0 IMAD.MOV.U32 R5, RZ, RZ, R15 ;  /* 0x000000ffff050224 */ /* 0x004fe200078e000f */
[----:B------:R-:W2:Y:S04]  /*82490*/  LDL R14, [R1+0x323c] ;  /* 0x00323c00010e7983 */ /* 0x000ea80000100800 */
[----:B------:R-:W4:Y:S04]  /*824a0*/  LDL R15, [R1+0x3238] ;  /* 0x00323800010f7983 */ /* 0x000f280000100800 */
[----:B------:R0:W4:Y:S02]  /*824b0*/  @P0 LDG.E.U8 R52, desc[UR32][R4.64] ;  /* 0x0000002004340981 */ /* 0x000124000c1e1100 */
[----:B0-----:R-:W-:-:S02]  /*824c0*/  @P0 IMAD.MOV.U32 R5, RZ, RZ, R11 ;  /* 0x000000ffff050224 */ /* 0x001fc400078e000b */
[----:B------:R-:W4:Y:S01]  /*824d0*/  LDL R11, [R1+0x3230] ;  /* 0x00323000010b7983 */ /* 0x000f220000100800 */
[----:B------:R-:W-:Y:S02]  /*824e0*/  PRMT R50, RZ, 0x7610, R50 ;  /* 0x00007610ff327816 */ /* 0x000fe40000000032 */
[----:B------:R-:W-:Y:S01]  /*824f0*/  PRMT R48, RZ, 0x7610, R48 ;  /* 0x00007610ff307816 */ /* 0x000fe20000000030 */
[----:B---3--:R-:W-:Y:S02]  /*82500*/  @P0 IMAD.MOV.U32 R4, RZ, RZ, R10 ;  /* 0x000000ffff040224 */ /* 0x008fe400078e000a */
[----:B------:R-:W3:Y:S04]  /*82510*/  LDL R10, [R1+0x3234] ;  /* 0x00323400010a7983 */ /* 0x000ee80000100800 */
[----:B------:R0:W3:Y:S04]  /*82520*/  @P0 LDG.E.U8 R50, desc[UR32][R4.64] ;  /* 0x0000002004320981 */ /* 0x0000e8000c1e1100 */
[----:B------:R1:W-:Y:S01]  /*82530*/  STL [R1], R16 ;  /* 0x0000001001007387 */ /* 0x0003e20000100800 */
[----:B------:R-:W-:-:S02]  /*82540*/  PRMT R46, RZ, 0x7610, R46 ;  /* 0x00007610ff2e7816 */ /* 0x000fc4000000002e */
[----:B------:R-:W-:Y:S02]  /*82550*/  ISETP.GT.AND P1, PT, R2, 0x7d, PT ;  /* 0x0000007d0200780c */ /* 0x000fe40003f24270 */
[----:B------:R-:W-:Y:S02]  /*82560*/  PRMT R44, RZ, 0x7610, R44 ;  /* 0x00007610ff2c7816 */ /* 0x000fe4000000002c */
[----:B------:R-:W-:Y:S02]  /*82570*/  PRMT R42, RZ, 0x7610, R42 ;  /* 0x00007610ff2a7816 */ /* 0x000fe4000000002a */
[----:B------:R-:W-:Y:S02]  /*82580*/  PRMT R40, RZ, 0x7610, R40 ;  /* 0x00007610ff287816 */ /* 0x000fe40000000028 */
[----:B------:R-:W-:Y:S02]  /*82590*/  PRMT R38, RZ, 0x7610, R38 ;  /* 0x00007610ff267816 */ /* 0x000fe40000000026 */
[----:B------:R-:W-:-:S02]  /*825a0*/  PRMT R36, RZ, 0x7610, R36 ;  /* 0x00007610ff247816 */ /* 0x000fc40000000024 */
[----:B------:R-:W-:Y:S01]  /*825b0*/  PRMT R34, RZ, 0x7610, R34 ;  /* 0x00007610ff227816 */ /* 0x000fe20000000022 */
[----:B0-----:R-:W-:Y:S02]  /*825c0*/  @P0 IMAD.MOV.U32 R4, RZ, RZ, R6 ;  /* 0x000000ffff040224 */ /* 0x001fe400078e0006 */
[----:B------:R-:W-:Y:S01]  /*825d0*/  @P0 IMAD.MOV.U32 R5, RZ, RZ, R7 ;  /* 0x000000ffff050224 */ /* 0x000fe200078e0007 */
[----:B------:R-:W3:Y:S04]  /*825e0*/  LDL R6, [R1+0x322c] ;  /* 0x00322c0001067983 */ /* 0x000ee80000100800 */
[----:B------:R-:W3:Y:S04]  /*825f0*/  LDL R7, [R1+0x3228] ;  /* 0x0032280001077983 */ /* 0x000ee80000100800 */
[----:B------:R0:W3:Y:S01]  /*82600*/  @P0 LDG.E.U8 R48, desc[UR32][R4.64] ;  /* 0x0000002004300981 */ /* 0x0000e2000c1e1100 */
[----:B------:R-:W-:-:S03]  /*82610*/  PRMT R32, RZ, 0x7610, R32 ;  /* 0x00007610ff207816 */ /* 0x000fc60000000020 */
[----:B------:R-:W3:Y:S04]  /*82620*/  LDL R17, [R1+0x31d8] ;  /* 0x0031d80001117983 */ /* 0x000ee80000100800 */
[----:B-1----:R-:W3:Y:S01]  /*82630*/  LDL R16, [R1+0x31dc] ;  /* 0x0031dc0001107983 */ /* 0x002ee20000100800 */
[----:B------:R-:W-:-:S03]  /*82640*/  PRMT R3, RZ, 0x7610, R3 ;  /* 0x00007610ff037816 */ /* 0x000fc60000000003 */
[----:B------:R-:W3:Y:S04]  /*82650*/  LDL R19, [R1+0x31c8] ;  /* 0x0031c80001137983 */ /* 0x000ee80000100800 */
[----:B------:R-:W3:Y:S04]  /*82660*/  LDL R18, [R1+0x31cc] ;  /* 0x0031cc0001127983 */ /* 0x000ee80000100800 */
[----:B------:R-:W3:Y:S04]  /*82670*/  LDL R23, [R1+0x31b8] ;  /* 0x0031b80001177983 */ /* 0x000ee80000100800 */
[----:B------:R-:W3:Y:S04]  /*82680*/  LDL R22, [R1+0x31bc] ;  /* 0x0031bc0001167983 */ /* 0x000ee80000100800 */
[----:B------:R-:W3:Y:S01]  /*82690*/  LDL R21, [R1+0x31a8] ;  /* 0x0031a80001157983 */ /* 0x000ee20000100800 */
[----:B0-----:R-:W-:-:S02]  /*826a0*/  @P0 IMAD.MOV.U32 R4, RZ, RZ, R12 ;  /* 0x000000ffff040224 */ /* 0x001fc400078e000c */
[----:B------:R-:W-:Y:S01]  /*826b0*/  @P0 IMAD.MOV.U32 R5, RZ, RZ, R13 ;  /* 0x000000ffff050224 */ /* 0x000fe200078e000d */
[----:B------:R-:W3:Y:S04]  /*826c0*/  LDL R12, [R1+0x3224] ;  /* 0x00322400010c7983 */ /* 0x000ee80000100800 */
[----:B------:R-:W3:Y:S04]  /*826d0*/  LDL R13, [R1+0x3220] ;  /* 0x00322000010d7983 */ /* 0x000ee80000100800 */
[----:B------:R0:W3:Y:S04]  /*826e0*/  @P0 LDG.E.U8 R46, desc[UR32][R4.64] ;  /* 0x00000020042e0981 */ /* 0x0000e8000c1e1100 */
[----:B------:R-:W3:Y:S04]  /*826f0*/  LDL R20, [R1+0x31ac] ;  /* 0x0031ac0001147983 */ /* 0x000ee80000100800 */
[----:B------:R-:W3:Y:S04]  /*82700*/  LDL R25, [R1+0x3198] ;  /* 0x0031980001197983 */ /* 0x000ee80000100800 */
[----:B------:R-:W3:Y:S04]  /*82710*/  LDL R24, [R1+0x319c] ;  /* 0x00319c0001187983 */ /* 0x000ee80000100800 */
[----:B------:R-:W3:Y:S04]  /*82720*/  LDL R27, [R1+0x3188] ;  /* 0x00318800011b7983 */ /* 0x000ee80000100800 */
        /* <DEDUP_REMOVED lines=9> */
[----:B------:R2:W3:Y:S02]  /*827c0*/  @P0 LDG.E.U8 R44, desc[UR32][R4.64] ;  /* 0x00000020042c0981 */ /* 0x0004e4000c1e1100 */
[----:B--2---:R-:W-:-:S02]  /*827d0*/  @P1 IMAD.MOV.U32 R4, RZ, RZ, R14 ;  /* 0x000000ffff041224 */ /* 0x004fc400078e000e */
[----:B----4-:R-:W-:Y:S01]  /*827e0*/  @P1 IMAD.MOV.U32 R5, RZ, RZ, R15 ;  /* 0x000000ffff051224 */ /* 0x010fe200078e000f */
[----:B------:R-:W2:Y:S04]  /*827f0*/  LDL R14, [R1+0x3214] ;  /* 0x00321400010e7983 */ /* 0x000ea80000100800 */
[----:B------:R-:W4:Y:S04]  /*82800*/  LDL R15, [R1+0x3210] ;  /* 0x00321000010f7983 */ /* 0x000f280000100800 */
[----:B------:R0:W4:Y:S02]  /*82810*/  @P1 LDG.E.U8 R42, desc[UR32][R4.64] ;  /* 0x00000020042a1981 */ /* 0x000124000c1e1100 */
[----:B0-----:R-:W-:-:S02]  /*82820*/  @P1 IMAD.MOV.U32 R5, RZ, RZ, R11 ;  /* 0x000000ffff051224 */ /* 0x001fc400078e000b */
[----:B------:R-:W4:Y:S01]  /*82830*/  LDL R11, [R1+0x3208] ;  /* 0x00320800010b7983 */ /* 0x000f220000100800 */
[----:B---3--:R-:W-:-:S03]  /*82840*/  @P1 IMAD.MOV.U32 R4, RZ, RZ, R10 ;  /* 0x000000ffff041224 */ /* 0x008fc600078e000a */
[----:B------:R-:W3:Y:S04]  /*82850*/  LDL R10, [R1+0x320c] ;  /* 0x00320c00010a7983 */ /* 0x000ee80000100800 */
[----:B------:R0:W3:Y:S02]  /*82860*/  @P1 LDG.E.U8 R40, desc[UR32][R4.64] ;  /* 0x0000002004281981 */ /* 0x0000e4000c1e1100 */
[----:B0-----:R-:W-:Y:S02]  /*82870*/  @P1 IMAD.MOV.U32 R4, RZ, RZ, R6 ;  /* 0x000000ffff041224 */ /* 0x001fe400078e0006 */
[----:B------:R-:W-:Y:S01]  /*82880*/  @P1 IMAD.MOV.U32 R5, RZ, RZ, R7 ;  /* 0x000000ffff051224 */ /* 0x000fe200078e0007 */
[----:B------:R-:W3:Y:S04]  /*82890*/  LDL R6, [R1+0x3204] ;  /* 0x0032040001067983 */ /* 0x000ee80000100800 */
[----:B------:R-:W3:Y:S04]  /*828a0*/  LDL R7, [R1+0x3200] ;  /* 0x0032000001077983 */ /* 0x000ee80000100800 */
[----:B------:R0:W3:Y:S02]  /*828b0*/  @P1 LDG.E.U8 R38, desc[UR32][R4.64] ;  /* 0x0000002004261981 */ /* 0x0000e4000c1e1100 */
        /* <DEDUP_REMOVED lines=20> */
[----:B0-----:R-:W-:-:S06]  /*82a00*/  PRMT R4, RZ, 0x7610, R4 ;  /* 0x00007610ff047816 */ /* 0x001fcc0000000004 */
[----:B------:R0:W3:Y:S02]  /*82a10*/  @P1 LDG.E.U8 R4, desc[UR32][R6.64] ;  /* 0x0000002006041981 */ /* 0x0000e4000c1e1100 */
[----:B0-----:R-:W-:Y:S02]  /*82a20*/  @P1 IMAD.MOV.U32 R6, RZ, RZ, R12 ;  /* 0x000000ffff061224 */ /* 0x001fe400078e000c */
[----:B------:R-:W-:Y:S01]  /*82a30*/  @P1 IMAD.MOV.U32 R7, RZ, RZ, R13 ;  /* 0x000000ffff071224 */ /* 0x000fe200078e000d */
[----:B------:R-:W3:Y:S04]  /*82a40*/  LDL R12, [R1+0x31d4] ;  /* 0x0031d400010c7983 */ /* 0x000ee80000100800 */
[----:B------:R-:W3:Y:S01]  /*82a50*/  LDL R13, [R1+0x31d0] ;  /* 0x0031d000010d7983 */ /* 0x000ee20000100800 */
[----:B------:R-:W-:-:S06]  /*82a60*/  PRMT R5, RZ, 0x7610, R5 ;  /* 0x00007610ff057816 */ /* 0x000fcc0000000005 */
[----:B------:R0:W3:Y:S02]  /*82a70*/  @P1 LDG.E.U8 R5, desc[UR32][R6.64] ;  /* 0x0000002006051981 */ /* 0x0000e4000c1e1100 */
[----:B0-----:R-:W-:Y:S02]  /*82a80*/  PRMT R6, RZ, 0x7610, R6 ;  /* 0x00007610ff067816 */ /* 0x001fe40000000006 */
[----:B------:R-:W-:-:S04]  /*82a90*/  PRMT R7, RZ, 0x7610, R7 ;  /* 0x00007610ff077816 */ /* 0x000fc80000000007 */
[----:B------:R2:W3:Y:S02]  /*82aa0*/  @P1 LDG.E.U8 R6, desc[UR32][R8.64] ;  /* 0x0000002008061981 */ /* 0x0004e4000c1e1100 */
[----:B--2---:R-:W-:Y:S02]  /*82ab0*/  @P1 IMAD.MOV.U32 R8, RZ, RZ, R14 ;  /* 0x000000ffff081224 */ /* 0x004fe400078e000e */
[----:B----4-:R-:W-:Y:S01]  /*82ac0*/  @P1 IMAD.MOV.U32 R9, RZ, RZ, R15 ;  /* 0x000000ffff091224 */ /* 0x010fe200078e000f */
[----:B------:R-:W2:Y:S04]  /*82ad0*/  LDL R14, [R1+0x31c4] ;  /* 0x0031c400010e7983 */ /* 0x000ea80000100800 */
[----:B------:R-:W2:Y:S04]  /*82ae0*/  LDL R15, [R1+0x31c0] ;  /* 0x0031c000010f7983 */ /* 0x000ea80000100800 */
[----:B------:R0:W4:Y:S02]  /*82af0*/  @P1 LDG.E.U8 R7, desc[UR32][R8.64] ;  /* 0x0000002008071981 */ /* 0x000124000c1e1100 */
[----:B0-----:R-:W-:-:S02]  /*82b00*/  PRMT R8, RZ, 0x7610, R8 ;  /* 0x00007610ff087816 */ /* 0x001fc40000000008 */
[----:B------:R-:W-:-:S04]  /*82b10*/  PRMT R9, RZ, 0x7610, R9 ;  /* 0x00007610ff097816 */ /* 0x000fc80000000009 */
[----:B---3--:R0:W3:Y:S02]  /*82b20*/  @P1 LDG.E.U8 R8, desc[UR32][R10.64] ;  /* 0x000000200a081981 */ /* 0x0080e4000c1e1100 */
[----:B0-----:R-:W-:Y:S02]  /*82b30*/  @P1 IMAD.MOV.U32 R10, RZ, RZ, R16 ;  /* 0x000000ffff0a1224 */ /* 0x001fe400078e0010 */
[----:B------:R-:W-:Y:S01]  /*82b40*/  @P1 IMAD.MOV.U32 R11, RZ, RZ, R17 ;  /* 0x000000ffff0b1224 */ /* 0x000fe200078e0011 */
[----:B------:R-:W4:Y:S04]  /*82b50*/  LDL R16, [R1+0x31b4] ;  /* 0x0031b40001107983 */ /* 0x000f280000100800 */
[----:B------:R-:W4:Y:S04]  /*82b60*/  LDL R17, [R1+0x31b0] ;  /* 0x0031b00001117983 */ /* 0x000f280000100800 */
[----:B------:R0:W3:Y:S02]  /*82b70*/  @P1 LDG.E.U8 R9, desc[UR32][R10.64] ;  /* 0x000000200a091981 */ /* 0x0000e4000c1e1100 */
[----:B0-----:R-:W-:-:S06]  /*82b80*/  PRMT R10, RZ, 0x7610, R10 ;  /* 0x00007610ff0a7816 */ /* 0x001fcc000000000a */
[----:B------:R0:W3:Y:S02]  /*82b90*/  @P1 LDG.E.U8 R10, desc[UR32][R12.64] ;  /* 0x000000200c0a1981 */ /* 0x0000e4000c1e1100 */
[----:B0-----:R-:W-:Y:S02]  /*82ba0*/  @P1 IMAD.MOV.U32 R12, RZ, RZ, R18 ;  /* 0x000000ffff0c1224 */ /* 0x001fe400078e0012 */
[----:B------:R-:W-:Y:S01]  /*82bb0*/  @P1 IMAD.MOV.U32 R13, RZ, RZ, R19 ;  /* 0x000000ffff0d1224 */ /* 0x000fe200078e0013 */
[----:B------:R-:W3:Y:S04]  /*82bc0*/  LDL R18, [R1+0x31a4] ;  /* 0x0031a40001127983 */ /* 0x000ee80000100800 */
[----:B------:R-:W3:Y:S01]  /*82bd0*/  LDL R19, [R1+0x31a0] ;  /* 0x0031a00001137983 */ /* 0x000ee20000100800 */
[----:B------:R-:W-:-:S02]  /*82be0*/  PRMT R11, RZ, 0x7610, R11 ;  /* 0x00007610ff0b7816 */ /* 0x000fc4000000000b */
[----:B------:R-:W-:-:S04]  /*82bf0*/  ISETP.GT.AND P0, PT, R2, 0x7e, PT ;  /* 0x0000007e0200780c */ /* 0x000fc80003f04270 */
[----:B------:R0:W3:Y:S02]  /*82c00*/  @P1 LDG.E.U8 R11, desc[UR32][R12.64] ;  /* 0x000000200c0b1981 */ /* 0x0000e4000c1e1100 */
[----:B0-----:R-:W-:Y:S02]  /*82c10*/  PRMT R12, RZ, 0x7610, R12 ;  /* 0x00007610ff0c7816 */ /* 0x001fe4000000000c */
[----:B------:R-:W-:-:S04]  /*82c20*/  PRMT R13, RZ, 0x7610, R13 ;  /* 0x00007610ff0d7816 */ /* 0x000fc8000000000d */
[----:B--2---:R0:W2:Y:S02]  /*82c30*/  @P1 LDG.E.U8 R12, desc[UR32][R14.64] ;  /* 0x000000200e0c1981 */ /* 0x0040a4000c1e1100 */
[----:B0-----:R-:W-:Y:S02]  /*82c40*/  @P0 IMAD.MOV.U32 R14, RZ, RZ, R22 ;  /* 0x000000ffff0e0224 */ /* 0x001fe400078e0016 */
[----:B------:R-:W-:Y:S01]  /*82c50*/  @P0 IMAD.MOV.U32 R15, RZ, RZ, R23 ;  /* 0x000000ffff0f0224 */ /* 0x000fe200078e0017 */
[----:B------:R-:W2:Y:S04]  /*82c60*/  LDL R22, [R1+0x3184] ;  /* 0x0031840001167983 */ /* 0x000ea80000100800 */
[----:B------:R-:W2:Y:S04]  /*82c70*/  LDL R23, [R1+0x3180] ;  /* 0x0031800001177983 */ /* 0x000ea80000100800 */
[----:B------:R0:W2:Y:S02]  /*82c80*/  @P0 LDG.E.U8 R13, desc[UR32][R14.64] ;  /* 0x000000200e0d0981 */ /* 0x0000a4000c1e1100 */
[----:B0-----:R-:W-:-:S02]  /*82c90*/  PRMT R14, RZ, 0x7610, R14 ;  /* 0x00007610ff0e7816 */ /* 0x001fc4000000000e */
[----:B------:R-:W-:-:S04]  /*82ca0*/  PRMT R15, RZ, 0x7610, R15 ;  /* 0x00007610ff0f7816 */ /* 0x000fc8000000000f */
[----:B----4-:R0:W4:Y:S02]  /*82cb0*/  @P0 LDG.E.U8 R14, desc[UR32][R16.64] ;  /* 0x00000020100e0981 */ /* 0x010124000c1e1100 */
[----:B0-----:R-:W-:Y:S02]  /*82cc0*/  @P0 IMAD.MOV.U32 R16, RZ, RZ, R20 ;  /* 0x000000ffff100224 */ /* 0x001fe400078e0014 */
[----:B------:R-:W-:Y:S01]  /*82cd0*/  @P0 IMAD.MOV.U32 R17, RZ, RZ, R21 ;  /* 0x000000ffff110224 */ /* 0x000fe200078e0015 */
[----:B------:R-:W2:Y:S04]  /*82ce0*/  LDL R20, [R1+0x3194] ;  /* 0x0031940001147983 */ /* 0x000ea80000100800 */
[----:B------:R-:W2:Y:S04]  /*82cf0*/  LDL R21, [R1+0x3190] ;  /* 0x0031900001157983 */ /* 0x000ea80000100800 */
[----:B------:R0:W4:Y:S02]  /*82d00*/  @P0 LDG.E.U8 R15, desc[UR32][R16.64] ;  /* 0x00000020100f0981 */ /* 0x000124000c1e1100 */
[----:B0-----:R-:W-:-:S06]  /*82d10*/  PRMT R16, RZ, 0x7610, R16 ;  /* 0x00007610ff107816 */ /* 0x001fcc0000000010 */
[----:B---3--:R0:W3:Y:S02]  /*82d20*/  @P0 LDG.E.U8 R16, desc[UR32][R18.64] ;  /* 0x0000002012100981 */ /* 0x0080e4000c1e1100 */
[----:B0-----:R-:W-:Y:S02]  /*82d30*/  @P0 IMAD.MOV.U32 R18, RZ, RZ, R24 ;  /* 0x000000ffff120224 */ /* 0x001fe400078e0018 */
[----:B------:R-:W-:Y:S01]  /*82d40*/  @P0 IMAD.MOV.U32 R19, RZ, RZ, R25 ;  /* 0x000000ffff130224 */ /* 0x000fe200078e0019 */
[----:B------:R-:W4:Y:S04]  /*82d50*/  LDL R24, [R1+0x3174] ;  /* 0x0031740001187983 */ /* 0x000f280000100800 */
[----:B------:R-:W4:Y:S01]  /*82d60*/  LDL R25, [R1+0x3170] ;  /* 0x0031700001197983 */ /* 0x000f220000100800 */
[----:B------:R-:W-:-:S06]  /*82d70*/  PRMT R17, RZ, 0x7610, R17 ;  /* 0x00007610ff117816 */ /* 0x000fcc0000000011 */
[----:B------:R0:W3:Y:S02]  /*82d80*/  @P0 LDG.E.U8 R17, desc[UR32][R18.64] ;  /* 0x0000002012110981 */ /* 0x0000e4000c1e1100 */
[----:B0-----:R-:W-:Y:S02]  /*82d90*/  PRMT R18, RZ, 0x7610, R18 ;  /* 0x00007610ff127816 */ /* 0x001fe40000000012 */
[----:B------:R-:W-:-:S04]  /*82da0*/  PRMT R19, RZ, 0x7610, R19 ;  /* 0x00007610ff137816 */ /* 0x000fc80000000013 */
[----:B--2---:R0:W2:Y:S02]  /*82db0*/  @P0 LDG.E.U8 R18, desc[UR32][R20.64] ;  /* 0x0000002014120981 */ /* 0x0040a4000c1e1100 */
[----:B0-----:R-:W-:Y:S02]  /*82dc0*/  @P0 IMAD.MOV.U32 R20, RZ, RZ, R26 ;  /* 0x000000ffff140224 */ /* 0x001fe400078e001a */
[----:B------:R-:W-:Y:S01]  /*82dd0*/  @P0 IMAD.MOV.U32 R21, RZ, RZ, R27 ;  /* 0x000000ffff150224 */ /* 0x000fe200078e001b */
[----:B------:R-:W3:Y:S04]  /*82de0*/  LDL R26, [R1+0x3164] ;  /* 0x00316400011a7983 */ /* 0x000ee80000100800 */
[----:B------:R-:W3:Y:S04]  /*82df0*/  LDL R27, [R1+0x3160] ;  /* 0x00316000011b7983 */ /* 0x000ee80000100800 */
[----:B------:R0:W2:Y:S02]  /*82e00*/  @P0 LDG.E.U8 R19, desc[UR32][R20.64] ;  /* 0x0000002014130981 */ /* 0x0000a4000c1e1100 */
[----:B0-----:R-:W-:-:S02]  /*82e10*/  PRMT R20, RZ, 0x7610, R20 ;  /* 0x00007610ff147816 */ /* 0x001fc40000000014 */
[----:B------:R-:W-:-:S04]  /*82e20*/  PRMT R21, RZ, 0x7610, R21 ;  /* 0x00007610ff157816 */ /* 0x000fc80000000015 */
[----:B------:R0:W2:Y:S02]  /*82e30*/  @P0 LDG.E.U8 R20, desc[UR32][R22.64] ;  /* 0x0000002016140981 */ /* 0x0000a4000c1e1100 */
[----:B0-----:R-:W-:Y:S02]  /*82e40*/  @P0 IMAD.MOV.U32 R22, RZ, RZ, R28 ;  /* 0x000000ffff160224 */ /* 0x001fe400078e001c */
[----:B------:R-:W-:Y:S01]  /*82e50*/  @P0 IMAD.MOV.U32 R23, RZ, RZ, R29 ;  /* 0x000000ffff170224 */ /* 0x000fe200078e001d */
[----:B------:R-:W2:Y:S04]  /*82e60*/  LDL R28, [R1+0x3154] ;  /* 0x00315400011c7983 */ /* 0x000ea80000100800 */
[----:B------:R-:W2:Y:S04]  /*82e70*/  LDL R29, [R1+0x3150] ;  /* 0x00315000011d7983 */ /* 0x000ea80000100800 */
[----:B------:R0:W2:Y:S02]  /*82e80*/  @P0 LDG.E.U8 R21, desc[UR32][R22.64] ;  /* 0x0000002016150981 */ /* 0x0000a4000c1e1100 */
[----:B0-----:R-:W-:-:S06]  /*82e90*/  PRMT R22, RZ, 0x7610, R22 ;  /* 0x00007610ff167816 */ /* 0x001fcc0000000016 */
[----:B----4-:R0:W4:Y:S04]  /*82ea0*/  @P0 LDG.E.U8 R22, desc[UR32][R24.64] ;  /* 0x0000002018160981 */ /* 0x010128000c1e1100 */
[----:B------:R-:W0:Y:S04]  /*82eb0*/  LDL R24, [R1+0x3168] ;  /* 0x0031680001187983 */ /* 0x000e280000100800 */
[----:B------:R-:W0:Y:S01]  /*82ec0*/  LDL R25, [R1+0x316c] ;  /* 0x00316c0001197983 */ /* 0x000e220000100800 */
[----:B------:R-:W-:Y:S02]  /*82ed0*/  PRMT R23, RZ, 0x7610, R23 ;  /* 0x00007610ff177816 */ /* 0x000fe40000000017 */
[----:B0-----:R-:W-:-:S04]  /*82ee0*/  @P0 LOP3.LUT R25, R25, R24, RZ, 0x3c, !PT ;  /* 0x0000001819190212 */ /* 0x001fc800078e3cff */
[----:B------:R-:W-:-:S04]  /*82ef0*/  @P0 LOP3.LUT R24, R25, R24, RZ, 0x3c, !PT ;  /* 0x0000001819180212 */ /* 0x000fc800078e3cff */
[----:B------:R-:W-:-:S05]  /*82f00*/  @P0 LOP3.LUT R25, R25, R24, RZ, 0x3c, !PT ;  /* 0x0000001819190212 */ /* 0x000fca00078e3cff */
[----:B------:R0:W4:Y:S02]  /*82f10*/  @P0 LDG.E.U8 R23, desc[UR32][R24.64] ;  /* 0x0000002018170981 */ /* 0x000124000c1e1100 */
[----:B0-----:R-:W-:-:S06]  /*82f20*/  PRMT R24, RZ, 0x7610, R24 ;  /* 0x00007610ff187816 */ /* 0x001fcc0000000018 */
[----:B---3--:R0:W3:Y:S04]  /*82f30*/  @P0 LDG.E.U8 R24, desc[UR32][R26.64] ;  /* 0x000000201a180981 */ /* 0x0080e8000c1e1100 */
[----:B------:R-:W0:Y:S04]  /*82f40*/  LDL R26, [R1+0x3158] ;  /* 0x00315800011a7983 */ /* 0x000e280000100800 */
[----:B------:R-:W0:Y:S01]  /*82f50*/  LDL R27, [R1+0x315c] ;  /* 0x00315c00011b7983 */ /* 0x000e220000100800 */
[----:B------:R-:W-:Y:S02]  /*82f60*/  PRMT R25, RZ, 0x7610, R25 ;  /* 0x00007610ff197816 */ /* 0x000fe40000000019 */
[----:B0-----:R-:W-:-:S04]  /*82f70*/  @P0 LOP3.LUT R27, R27, R26, RZ, 0x3c, !PT ;  /* 0x0000001a1b1b0212 */ /* 0x001fc800078e3cff */
[----:B------:R-:W-:-:S04]  /*82f80*/  @P0 LOP3.LUT R26, R27, R26, RZ, 0x3c, !PT ;  /* 0x0000001a1b1a0212 */ /* 0x000fc800078e3cff */
[----:B------:R-:W-:-:S05]  /*82f90*/  @P0 LOP3.LUT R27, R27, R26, RZ, 0x3c, !PT ;  /* 0x0000001a1b1b0212 */ /* 0x000fca00078e3cff */
[----:B------:R0:W3:Y:S02]  /*82fa0*/  @P0 LDG.E.U8 R25, desc[UR32][R26.64] ;  /* 0x000000201a190981 */ /* 0x0000e4000c1e1100 */
[----:B0-----:R-:W-:-:S06]  /*82fb0*/  PRMT R26, RZ, 0x7610, R26 ;  /* 0x00007610ff1a7816 */ /* 0x001fcc000000001a */
[----:B--2---:R0:W2:Y:S04]  /*82fc0*/  @P0 LDG.E.U8 R26, desc[UR32][R28.64] ;  /* 0x000000201c1a0981 */ /* 0x0040a8000c1e1100 */
[----:B------:R-:W0:Y:S04]  /*82fd0*/  LDL R28, [R1+0x3148] ;  /* 0x00314800011c7983 */ /* 0x000e280000100800 */
[----:B------:R-:W0:Y:S01]  /*82fe0*/  LDL R29, [R1+0x314c] ;  /* 0x00314c00011d7983 */ /* 0x000e220000100800 */
[----:B------:R-:W-:Y:S02]  /*82ff0*/  PRMT R27, RZ, 0x7610, R27 ;  /* 0x00007610ff1b7816 */ /* 0x000fe4000000001b */
[----:B0-----:R-:W-:-:S04]  /*83000*/  @P0 LOP3.LUT R29, R29, R28, RZ, 0x3c, !PT ;  /* 0x0000001c1d1d0212 */ /* 0x001fc800078e3cff */
[----:B------:R-:W-:-:S04]  /*83010*/  @P0 LOP3.LUT R28, R29, R28, RZ, 0x3c, !PT ;  /* 0x0000001c1d1c0212 */ /* 0x000fc800078e3cff */
[----:B------:R-:W-:-:S05]  /*83020*/  @P0 LOP3.LUT R29, R29, R28, RZ, 0x3c, !PT ;  /* 0x0000001c1d1d0212 */ /* 0x000fca00078e3cff */
[----:B------:R0:W2:Y:S02]  /*83030*/  @P0 LDG.E.U8 R27, desc[UR32][R28.64] ;  /* 0x000000201c1b0981 */ /* 0x0000a4000c1e1100 */
[----:B0-----:R-:W-:-:S06]  /*83040*/  PRMT R28, RZ, 0x7610, R28 ;  /* 0x00007610ff1c7816 */ /* 0x001fcc000000001c */
[----:B------:R0:W2:Y:S04]  /*83050*/  @P0 LDG.E.U8 R28, desc[UR32][R30.64] ;  /* 0x000000201e1c0981 */ /* 0x0000a8000c1e1100 */
[----:B------:R-:W0:Y:S04]  /*83060*/  LDL R30, [R1+0x3138] ;  /* 0x00313800011e7983 */ /* 0x000e280000100800 */
[----:B------:R-:W0:Y:S01]  /*83070*/  LDL R31, [R1+0x313c] ;  /* 0x00313c00011f7983 */ /* 0x000e220000100800 */
[----:B------:R-:W-:Y:S02]  /*83080*/  ISETP.GT.AND P1, PT, R2, 0x7f, PT ;  /* 0x0000007f0200780c */ /* 0x000fe40003f24270 */
[----:B------:R-:W-:-:S11]  /*83090*/  PRMT R29, RZ, 0x7610, R29 ;  /* 0x00007610ff1d7816 */ /* 0x000fd6000000001d */
[----:B0-----:R-:W-:-:S04]  /*830a0*/  @P1 LOP3.LUT R31, R31, R30, RZ, 0x3c, !PT ;  /* 0x0000001e1f1f1212 */ /* 0x001fc800078e3cff */
        /* <DEDUP_REMOVED lines=107> */
[----:B------:R-:W2:Y:S04]  /*83760*/  @P1 LDG.E.U8 R61, desc[UR32][R30.64] ;  /* 0x000000201e3d1981 */ /* 0x000ea8000c1e1100 */
[----:B------:R0:W-:Y:S04]  /*83770*/  STL [R1+0x8158], R16 ;  /* 0x0081581001007387 */ /* 0x0001e80000100800 */
[----:B0-----:R-:W2:Y:S04]  /*83780*/  LDL.LU R16, [R1+0x2fac] ;  /* 0x002fac0001107983 */ /* 0x001ea80000300800 */
        /* <DEDUP_REMOVED lines=10> */
[----:B----4-:R0:W-:Y:S04]  /*83830*/  STL [R1+0x8140], R22 ;  /* 0x0081401601007387 */ /* 0x0101e80000100800 */
[----:B0-----:R-:W4:Y:S04]  /*83840*/  LDL.LU R22, [R1+0x2fc4] ;  /* 0x002fc40001167983 */ /* 0x001f280000300800 */
[----:B------:R-:W-:Y:S04]  /*83850*/  STL [R1+0x813c], R23 ;  /* 0x00813c1701007387 */ /* 0x000fe80000100800 */
[----:B---3--:R0:W-:Y:S04]  /*83860*/  STL [R1+0x8138], R24 ;  /* 0x0081381801007387 */ /* 0x0081e80000100800 */
[----:B------:R-:W-:Y:S04]  /*83870*/  STL [R1+0x8134], R25 ;  /* 0x0081341901007387 */ /* 0x000fe80000100800 */
[----:B--2---:R-:W-:Y:S04]  /*83880*/  STL [R1+0x8130], R26 ;  /* 0x0081301a01007387 */ /* 0x004fe80000100800 */
        /* <DEDUP_REMOVED lines=11> */
[----:B0-----:R-:W0:Y:S03]  /*83940*/  S2R R24, SR_TID.X ;  /* 0x0000000000187919 */ /* 0x001e260000002100 */
        /* <DEDUP_REMOVED lines=9> */
[----:B------:R-:W-:Y:S01]  /*839e0*/  STL [R1+0x80a8], R30 ;  /* 0x0080a81e01007387 */ /* 0x000fe20000100800 */
[----:B0-----:R-:W-:-:S03]  /*839f0*/  LOP3.LUT R61, R24, 0x1f, RZ, 0xc0, !PT ;  /* 0x0000001f183d7812 */ /* 0x001fc600078ec0ff */
[----:B------:R-:W-:Y:S04]  /*83a00*/  STL [R1+0x80f4], R30 ;  /* 0x0080f41e01007387 */ /* 0x000fe80000100800 */
[----:B------:R-:W-:Y:S04]  /*83a10*/  STL [R1+0x80a4], R0 ;  /* 0x0080a40001007387 */ /* 0x000fe80000100800 */
[----:B------:R0:W-:Y:S01]  /*83a20*/  STL [R1+0x80f8], R0 ;  /* 0x0080f80001007387 */ /* 0x0001e20000100800 */
[----:B------:R-:W-:Y:S06]  /*83a30*/  BAR.SYNC.DEFER_BLOCKING 0x0 ;  /* 0x0000000000007b1d */ /* 0x000fec0000010000 */
[----:B0-----:R-:W2:Y:S04]  /*83a40*/  LDL.LU R0, [R1+0x2fa8] ;  /* 0x002fa80001007983 */ /* 0x001ea80000300800 */
        /* <DEDUP_REMOVED lines=23> */
[----:B----4-:R0:W-:Y:S04]  /*83bc0*/  STS.U8 [R61+UR4], R22 ;  /* 0x000000163d007988 */ /* 0x0101e80008000004 */
[----:B------:R1:W-:Y:S04]  /*83bd0*/  STS.U8 [R61+UR4+0x20], R21 ;  /* 0x000020153d007988 */ /* 0x0003e80008000004 */
[----:B------:R4:W-:Y:S04]  /*83be0*/  STS.U8 [R61+UR4+0x40], R20 ;  /* 0x000040143d007988 */ /* 0x0009e80008000004 */
[----:B0-----:R-:W3:Y:S04]  /*83bf0*/  LDL.LU R22, [R1+0x2e88] ;  /* 0x002e880001167983 */ /* 0x001ee80000300800 */
[----:B-1----:R-:W3:Y:S04]  /*83c00*/  LDL.LU R21, [R1+0x2dc4] ;  /* 0x002dc40001157983 */ /* 0x002ee80000300800 */
[----:B------:R0:W-:Y:S04]  /*83c10*/  STS.U8 [R61+UR4+0x60], R19 ;  /* 0x000060133d007988 */ /* 0x0001e80008000004 */
[----:B----4-:R-:W4:Y:S04]  /*83c20*/  LDL.LU R20, [R1+0x2dc0] ;  /* 0x002dc00001147983 */ /* 0x010f280000300800 */
[----:B------:R1:W-:Y:S04]  /*83c30*/  STS.U8 [R61+UR4+0x80], R18 ;  /* 0x000080123d007988 */ /* 0x0003e80008000004 */
[----:B0-----:R-:W4:Y:S04]  /*83c40*/  LDL.LU R19, [R1+0x2dbc] ;  /* 0x002dbc0001137983 */ /* 0x001f280000300800 */
[----:B------:R0:W-:Y:S04]  /*83c50*/  STS.U8 [R61+UR4+0xa0], R17 ;  /* 0x0000a0113d007988 */ /* 0x0001e80008000004 */
[----:B-1----:R-:W4:Y:S04]  /*83c60*/  LDL.LU R18, [R1+0x2db8] ;  /* 0x002db80001127983 */ /* 0x002f280000300800 */
[----:B------:R1:W-:Y:S04]  /*83c70*/  STS.U8 [R61+UR4+0xc0], R16 ;  /* 0x0000c0103d007988 */ /* 0x0003e80008000004 */
[----:B0-----:R-:W4:Y:S04]  /*83c80*/  LDL.LU R17, [R1+0x2db4] ;  /* 0x002db40001117983 */ /* 0x001f280000300800 */
[----:B-1----:R-:W4:Y:S04]  /*83c90*/  LDL.LU R16, [R1+0x2db0] ;  /* 0x002db00001107983 */ /* 0x002f280000300800 */
[----:B--2---:R0:W-:Y:S04]  /*83ca0*/  STS.U8 [R61+UR4+0xe0], R0 ;  /* 0x0000e0003d007988 */ /* 0x0041e80008000004 */
[----:B---3--:R1:W-:Y:S04]  /*83cb0*/  STS.U8 [R61+UR4+0x100], R30 ;  /* 0x0001001e3d007988 */ /* 0x0083e80008000004 */
[----:B------:R2:W-:Y:S04]  /*83cc0*/  STS.U8 [R61+UR4+0x120], R31 ;  /* 0x0001201f3d007988 */ /* 0x0005e80008000004 */
[----:B0-----:R-:W3:Y:S04]  /*83cd0*/  LDL.LU R0, [R1+0x2dac] ;  /* 0x002dac0001007983 */ /* 0x001ee80000300800 */
[----:B-1----:R-:W3:Y:S04]  /*83ce0*/  LDL.LU R30, [R1+0x2da8] ;  /* 0x002da800011e7983 */ /* 0x002ee80000300800 */
[----:B------:R0:W-:Y:S04]  /*83cf0*/  STS.U8 [R61+UR4+0x140], R59 ;  /* 0x0001403b3d007988 */ /* 0x0001e80008000004 */
[----:B--2---:R-:W2:Y:S04]  /*83d00*/  LDL.LU R31, [R1+0x2da4] ;  /* 0x002da400011f7983 */ /* 0x004ea80000300800 */
[----:B------:R1:W-:Y:S04]  /*83d10*/  STS.U8 [R61+UR4+0x160], R57 ;  /* 0x000160393d007988 */ /* 0x0003e80008000004 */
[----:B0-----:R-:W2:Y:S04]  /*83d20*/  LDL.LU R59, [R1+0x2da0] ;  /* 0x002da000013b7983 */ /* 0x001ea80000300800 */
[----:B------:R0:W-:Y:S04]  /*83d30*/  STS.U8 [R61+UR4+0x180], R55 ;  /* 0x000180373d007988 */ /* 0x0001e80008000004 */
[----:B-1----:R-:W2:Y:S04]  /*83d40*/  LDL.LU R57, [R1+0x2d9c] ;  /* 0x002d9c0001397983 */ /* 0x002ea80000300800 */
        /* <DEDUP_REMOVED lines=40> */
[----:B----4-:R1:W-:Y:S04]  /*83fd0*/  STS.U8 [R61+UR4+0x1060], R20 ;  /* 0x001060143d007988 */ /* 0x0103e80008000004 */
[----:B0-----:R-:W4:Y:S04]  /*83fe0*/  LDL.LU R21, [R1+0x2c88] ;  /* 0x002c880001157983 */ /* 0x001f280000300800 */
[----:B------:R0:W-:Y:S04]  /*83ff0*/  STS.U8 [R61+UR4+0x1000], R19 ;  /* 0x001000133d007988 */ /* 0x0001e80008000004 */
[----:B-1----:R-:W4:Y:S04]  /*84000*/  LDL.LU R20, [R1+0x2bc4] ;  /* 0x002bc40001147983 */ /* 0x002f280000300800 */
[----:B------:R1:W-:Y:S04]  /*84010*/  STS.U8 [R61+UR4+0x1020], R18 ;  /* 0x001020123d007988 */ /* 0x0003e80008000004 */
[----:B0-----:R-:W4:Y:S04]  /*84020*/  LDL.LU R19, [R1+0x2bc0] ;  /* 0x002bc00001137983 */ /* 0x001f280000300800 */
[----:B------:R0:W-:Y:S04]  /*84030*/  STS.U8 [R61+UR4+0x10c0], R17 ;  /* 0x0010c0113d007988 */ /* 0x0001e80008000004 */
[----:B-1----:R-:W4:Y:S04]  /*84040*/  LDL.LU R18, [R1+0x2bbc] ;  /* 0x002bbc0001127983 */ /* 0x002f280000300800 */
[----:B------:R1:W-:Y:S04]  /*84050*/  STS.U8 [R61+UR4+0x10e0], R16 ;  /* 0x0010e0103d007988 */ /* 0x0003e80008000004 */
[----:B0-----:R-:W4:Y:S04]  /*84060*/  LDL.LU R17, [R1+0x2bb8] ;  /* 0x002bb80001117983 */ /* 0x001f280000300800 */
[----:B-1----:R-:W4:Y:S04]  /*84070*/  LDL.LU R16, [R1+0x2bb4] ;  /* 0x002bb40001107983 */ /* 0x002f280000300800 */
[----:B---3--:R0:W-:Y:S04]  /*84080*/  STS.U8 [R61+UR4+0x1080], R0 ;  /* 0x001080003d007988 */ /* 0x0081e80008000004 */
[----:B------:R1:W-:Y:S04]  /*84090*/  STS.U8 [R61+UR4+0x10a0], R30 ;  /* 0x0010a01e3d007988 */ /* 0x0003e80008000004 */
[----:B0-----:R-:W3:Y:S04]  /*840a0*/  LDL.LU R0, [R1+0x2bb0] ;  /* 0x002bb00001007983 */ /* 0x001ee80000300800 */
[----:B--2---:R0:W-:Y:S04]  /*840b0*/  STS.U8 [R61+UR4+0x1140], R31 ;  /* 0x0011401f3d007988 */ /* 0x0041e80008000004 */
        /* <DEDUP_REMOVED lines=55> */
[----:B------:R0:W-:Y:S04]  /*84430*/  STS.U8 [R61+UR4+0x2080], R16 ;  /* 0x002080103d007988 */ /* 0x0001e80008000004 */
[----:B-1----:R-:W4:Y:S04]  /*84440*/  LDL.LU R17, [R1+0x29b8] ;  /* 0x0029b80001117983 */ /* 0x002f280000300800 */
[----:B0-----:R-:W4:Y:S04]  /*84450*/  LDL.LU R16, [R1+0x29b4] ;  /* 0x0029b40001107983 */ /* 0x001f280000300800 */
[----:B---3--:R0:W-:Y:S04]  /*84460*/  STS.U8 [R61+UR4+0x20a0], R0 ;  /* 0x0020a0003d007988 */ /* 0x0081e80008000004 */
[----:B--2---:R1:W-:Y:S04]  /*84470*/  STS.U8 [R61+UR4+0x20c0], R30 ;  /* 0x0020c01e3d007988 */ /* 0x0043e80008000004 */
[----:B0-----:R-:W2:Y:S04]  /*84480*/  LDL.LU R0, [R1+0x29b0] ;  /* 0x0029b00001007983 */ /* 0x001ea80000300800 */
[----:B------:R0:W-:Y:S04]  /*84490*/  STS.U8 [R61+UR4+0x20e0], R31 ;  /* 0x0020e01f3d007988 */ /* 0x0001e80008000004 */
[----:B-1----:R-:W3:Y:S04]  /*844a0*/  LDL.LU R30, [R1+0x29ac] ;  /* 0x0029ac00011e7983 */ /* 0x002ee80000300800 */
[----:B------:R1:W-:Y:S04]  /*844b0*/  STS.U8 [R61+UR4+0x2100], R59 ;  /* 0x0021003b3d007988 */ /* 0x0003e80008000004 */
[----:B0-----:R-:W3:Y:S04]  /*844c0*/  LDL.LU R31, [R1+0x29a8] ;  /* 0x0029a800011f7983 */ /* 0x001ee80000300800 */
        /* <DEDUP_REMOVED lines=40> */
[----:B----4-:R0:W-:Y:S04]  /*84750*/  STS.U8 [R61+UR4+0x2980], R22 ;  /* 0x002980163d007988 */ /* 0x0101e80008000004 */
        /* <DEDUP_REMOVED lines=14> */
[----:B--2---:R0:W-:Y:S04]  /*84840*/  STS.U8 [R61+UR4+0x30c0], R0 ;  /* 0x0030c0003d007988 */ /* 0x0041e80008000004 */
[----:B---3--:R1:W-:Y:S04]  /*84850*/  STS.U8 [R61+UR4+0x30e0], R30 ;  /* 0x0030e01e3d007988 */ /* 0x0083e80008000004 */
        /* <DEDUP_REMOVED lines=680> */
[----:B--2---:R-:W-:Y:S04]  /*872e0*/  STS.U8 [R61+UR4+0xd940], R0 ;  /* 0x00d940003d007988 */ /* 0x004fe80008000004 */
[----:B---3--:R-:W-:Y:S04]  /*872f0*/  STS.U8 [R61+UR4+0xd920], R30 ;  /* 0x00d9201e3d007988 */ /* 0x008fe80008000004 */
[----:B------:R-:W-:Y:S04]  /*87300*/  STS.U8 [R61+UR4+0xd900], R31 ;  /* 0x00d9001f3d007988 */ /* 0x000fe80008000004 */
        /* <DEDUP_REMOVED lines=9> */
[----:B----4-:R-:W-:Y:S04]  /*873a0*/  STS.U8 [R61+UR4+0xe0a0], R43 ;  /* 0x00e0a02b3d007988 */ /* 0x010fe80008000004 */
        /* <DEDUP_REMOVED lines=17> */
[----:B------:R0:W-:Y:S04]  /*874c0*/  STS.U8 [R61+UR4+0xe8c0], R16 ;  /* 0x00e8c0103d007988 */ /* 0x0001e80008000004 */
[----:B0-----:R-:W2:Y:S04]  /*874d0*/  LDL.LU R16, [R1+0x1f8] ;  /* 0x0001f80001107983 */ /* 0x001ea80000300800 */
[----:B------:R-:W3:Y:S04]  /*874e0*/  LDL.LU R17, [R1+0x1f4] ;  /* 0x0001f40001117983 */ /* 0x000ee80000300800 */
[----:B------:R-:W4:Y:S04]  /*874f0*/  LDL.LU R18, [R1+0x1f0] ;  /* 0x0001f00001127983 */ /* 0x000f280000300800 */
        /* <DEDUP_REMOVED lines=27> */
[----:B------:R-:W4:Y:S04]  /*876b0*/  LDL.LU R25, [R1] ;  /* 0x0000000001197983 */ /* 0x000f280000300800 */
[----:B--2---:R0:W-:Y:S04]  /*876c0*/  STS.U8 [R61+UR4+0xe920], R16 ;  /* 0x00e920103d007988 */ /* 0x0041e80008000004 */
[----:B---3--:R1:W-:Y:S04]  /*876d0*/  STS.U8 [R61+UR4+0xe900], R17 ;  /* 0x00e900113d007988 */ /* 0x0083e80008000004 */
[----:B----4-:R2:W-:Y:S04]  /*876e0*/  STS.U8 [R61+UR4+0xe960], R18 ;  /* 0x00e960123d007988 */ /* 0x0105e80008000004 */
[----:B------:R3:W-:Y:S04]  /*876f0*/  STS.U8 [R61+UR4+0xe940], R19 ;  /* 0x00e940133d007988 */ /* 0x0007e80008000004 */
[----:B------:R4:W-:Y:S04]  /*87700*/  STS.U8 [R61+UR4+0xe9a0], R20 ;  /* 0x00e9a0143d007988 */ /* 0x0009e80008000004 */
[----:B------:R4:W-:Y:S04]  /*87710*/  STS.U8 [R61+UR4+0xe980], R21 ;  /* 0x00e980153d007988 */ /* 0x0009e80008000004 */
[----:B------:R4:W-:Y:S04]  /*87720*/  STS.U8 [R61+UR4+0xe9e0], R22 ;  /* 0x00e9e0163d007988 */ /* 0x0009e80008000004 */
[----:B------:R4:W-:Y:S04]  /*87730*/  STS.U8 [R61+UR4+0xe9c0], R23 ;  /* 0x00e9c0173d007988 */ /* 0x0009e80008000004 */
        /* <DEDUP_REMOVED lines=15> */
[----:B0-----:R-:W4:Y:S04]  /*87830*/  LDL.LU R16, [R1+0x8158] ;  /* 0x0081580001107983 */ /* 0x001f280000300800 */
[----:B------:R-:W-:Y:S04]  /*87840*/  STS.U8 [R61+UR4+0xf1a0], R37 ;  /* 0x00f1a0253d007988 */ /* 0x000fe80008000004 */
[----:B-1----:R-:W4:Y:S04]  /*87850*/  LDL.LU R17, [R1+0x8154] ;  /* 0x0081540001117983 */ /* 0x002f280000300800 */
[----:B------:R-:W-:Y:S04]  /*87860*/  STS.U8 [R61+UR4+0xf860], R35 ;  /* 0x00f860233d007988 */ /* 0x000fe80008000004 */
[----:B--2---:R-:W2:Y:S04]  /*87870*/  LDL.LU R18, [R1+0x8150] ;  /* 0x0081500001127983 */ /* 0x004ea80000300800 */
[----:B------:R-:W-:Y:S04]  /*87880*/  STS.U8 [R61+UR4+0xf840], R33 ;  /* 0x00f840213d007988 */ /* 0x000fe80008000004 */
[----:B---3--:R-:W3:Y:S04]  /*87890*/  LDL.LU R19, [R1+0x814c] ;  /* 0x00814c0001137983 */ /* 0x008ee80000300800 */
[----:B------:R-:W-:Y:S04]  /*878a0*/  STS.U8 [R61+UR4+0xf820], R29 ;  /* 0x00f8201d3d007988 */ /* 0x000fe80008000004 */
[----:B----4-:R-:W4:Y:S04]  /*878b0*/  LDL.LU R20, [R1+0x8148] ;  /* 0x0081480001147983 */ /* 0x010f280000300800 */
[----:B------:R-:W-:Y:S04]  /*878c0*/  STS.U8 [R61+UR4+0xf800], R28 ;  /* 0x00f8001c3d007988 */ /* 0x000fe80008000004 */
[----:B------:R-:W4:Y:S04]  /*878d0*/  LDL.LU R21, [R1+0x8144] ;  /* 0x0081440001157983 */ /* 0x000f280000300800 */
[----:B------:R-:W-:Y:S04]  /*878e0*/  STS.U8 [R61+UR4+0xf8e0], R27 ;  /* 0x00f8e01b3d007988 */ /* 0x000fe80008000004 */
[----:B------:R-:W4:Y:S04]  /*878f0*/  LDL.LU R22, [R1+0x8140] ;  /* 0x0081400001167983 */ /* 0x000f280000300800 */
[----:B------:R-:W-:Y:S04]  /*87900*/  STS.U8 [R61+UR4+0xf8c0], R26 ;  /* 0x00f8c01a3d007988 */ /* 0x000fe80008000004 */
[----:B------:R-:W4:Y:S04]  /*87910*/  LDL.LU R23, [R1+0x813c] ;  /* 0x00813c0001177983 */ /* 0x000f280000300800 */
[----:B------:R-:W-:Y:S04]  /*87920*/  STS.U8 [R61+UR4+0xf8a0], R25 ;  /* 0x00f8a0193d007988 */ /* 0x000fe80008000004 */
[----:B------:R-:W-:Y:S04]  /*87930*/  STS.U8 [R61+UR4+0xf880], R60 ;  /* 0x00f8803c3d007988 */ /* 0x000fe80008000004 */
[----:B------:R-:W-:Y:S04]  /*87940*/  STL [R1+0x80fc], R60 ;  /* 0x0080fc3c01007387 */ /* 0x000fe80000100800 */
        /* <DEDUP_REMOVED lines=9> */
[----:B------:R0:W-:Y:S04]  /*879e0*/  STL [R1+0x8110], R50 ;  /* 0x0081103201007387 */ /* 0x0001e80000100800 */
        /* <DEDUP_REMOVED lines=22> */
[----:B------:R-:W4:Y:S01]  /*87b50*/  LDL.LU R33, [R1+0x2e60] ;  /* 0x002e600001217983 */ /* 0x000f220000300800 */
[----:B------:R-:W-:-:S03]  /*87b60*/  LOP3.LUT R29, R24, 0x1f, RZ, 0xc0, !PT ;  /* 0x0000001f181d7812 */ /* 0x000fc600078ec0ff */
[----:B------:R-:W4:Y:S04]  /*87b70*/  LDL.LU R28, [R1+0x2e5c] ;  /* 0x002e5c00011c7983 */ /* 0x000f280000300800 */
[----:B------:R-:W4:Y:S04]  /*87b80*/  LDL.LU R27, [R1+0x2e58] ;  /* 0x002e5800011b7983 */ /* 0x000f280000300800 */
[----:B------:R-:W4:Y:S04]  /*87b90*/  LDL.LU R26, [R1+0x2e54] ;  /* 0x002e5400011a7983 */ /* 0x000f280000300800 */
[----:B------:R-:W4:Y:S04]  /*87ba0*/  LDL.LU R25, [R1+0x2e50] ;  /* 0x002e500001197983 */ /* 0x000f280000300800 */
[----:B------:R-:W4:Y:S04]  /*87bb0*/  LDL.LU R24, [R1+0x2e4c] ;  /* 0x002e4c0001187983 */ /* 0x000f280000300800 */
[----:B------:R-:W-:Y:S04]  /*87bc0*/  STS.U8 [R61+UR4+0xf9c0], R48 ;  /* 0x00f9c0303d007988 */ /* 0x000fe80008000004 */
[----:B------:R0:W-:Y:S04]  /*87bd0*/  STL [R1+0x8114], R48 ;  /* 0x0081143001007387 */ /* 0x0001e80000100800 */
[----:B------:R-:W-:Y:S04]  /*87be0*/  STS.U8 [R61+UR4+0xf9a0], R46 ;  /* 0x00f9a02e3d007988 */ /* 0x000fe80008000004 */
[----:B0-----:R-:W2:Y:S04]  /*87bf0*/  LDL.LU R48, [R1+0x2f7c] ;  /* 0x002f7c0001307983 */ /* 0x001ea80000300800 */
[----:B------:R0:W-:Y:S04]  /*87c00*/  STL [R1+0x8118], R46 ;  /* 0x0081182e01007387 */ /* 0x0001e80000100800 */
[----:B------:R-:W-:Y:S04]  /*87c10*/  STS.U8 [R61+UR4+0xf980], R44 ;  /* 0x00f9802c3d007988 */ /* 0x000fe80008000004 */
[----:B0-----:R-:W3:Y:S04]  /*87c20*/  LDL.LU R46, [R1+0x2f80] ;  /* 0x002f8000012e7983 */ /* 0x001ee80000300800 */
[----:B------:R0:W-:Y:S04]  /*87c30*/  STL [R1+0x811c], R44 ;  /* 0x00811c2c01007387 */ /* 0x0001e80000100800 */
[----:B0-----:R-:W4:Y:S01]  /*87c40*/  LDL.LU R44, [R1+0x2f84] ;  /* 0x002f8400012c7983 */ /* 0x001f220000300800 */
[----:B------:R-:W-:-:S05]  /*87c50*/  LOP3.LUT R2, R29, 0x8, RZ, 0x3c, !PT ;  /* 0x000000081d027812 */ /* 0x000fca00078e3cff */
[----:B----4-:R0:W-:Y:S04]  /*87c60*/  STS.U8 [R2+UR4+0x200], R44 ;  /* 0x0002002c02007988 */ /* 0x0101e80008000004 */
[----:B---3--:R1:W-:Y:S04]  /*87c70*/  STS.U8 [R2+UR4+0x220], R46 ;  /* 0x0002202e02007988 */ /* 0x0083e80008000004 */
[----:B--2---:R2:W-:Y:S04]  /*87c80*/  STS.U8 [R2+UR4+0x240], R48 ;  /* 0x0002403002007988 */ /* 0x0045e80008000004 */
[----:B0-----:R-:W3:Y:S04]  /*87c90*/  LDL.LU R44, [R1+0x2e48] ;  /* 0x002e4800012c7983 */ /* 0x001ee80000300800 */
[----:B-1----:R-:W4:Y:S04]  /*87ca0*/  LDL.LU R46, [R1+0x2d84] ;  /* 0x002d8400012e7983 */ /* 0x002f280000300800 */
        /* <DEDUP_REMOVED lines=56> */
[----:B-1----:R-:W2:Y:S04]  /*88030*/  LDL.LU R24, [R1+0x2c50] ;  /* 0x002c500001187983 */ /* 0x002ea80000300800 */
[----:B---3--:R0:W-:Y:S04]  /*88040*/  STS.U8 [R2+UR4+0xbc0], R44 ;  /* 0x000bc02c02007988 */ /* 0x0081e80008000004 */
[----:B----4-:R1:W-:Y:S04]  /*88050*/  STS.U8 [R2+UR4+0x1240], R46 ;  /* 0x0012402e02007988 */ /* 0x0103e80008000004 */
[----:B0-----:R-:W3:Y:S04]  /*88060*/  LDL.LU R44, [R1+0x2c4c] ;  /* 0x002c4c00012c7983 */ /* 0x001ee80000300800 */
[----:B--2---:R0:W-:Y:S04]  /*88070*/  STS.U8 [R2+UR4+0x1260], R48 ;  /* 0x0012603002007988 */ /* 0x0041e80008000004 */
[----:B-1----:R-:W2:Y:S04]  /*88080*/  LDL.LU R46, [R1+0x2c48] ;  /* 0x002c4800012e7983 */ /* 0x002ea80000300800 */
        /* <DEDUP_REMOVED lines=60> */
[----:B----4-:R0:W-:Y:S04]  /*88450*/  STS.U8 [R2+UR4+0x2200], R48 ;  /* 0x0022003002007988 */ /* 0x0101e80008000004 */
[----:B-1----:R-:W3:Y:S04]  /*88460*/  LDL.LU R46, [R1+0x2a48] ;  /* 0x002a4800012e7983 */ /* 0x002ee80000300800 */
        /* <DEDUP_REMOVED lines=801> */
[----:B--2---:R0:W-:Y:S04]  /*8b680*/  STS.U8 [R2+UR4+0xea00], R24 ;  /* 0x00ea001802007988 */ /* 0x0041e80008000004 */
[----:B---3--:R1:W-:Y:S04]  /*8b690*/  STS.U8 [R2+UR4+0xea60], R25 ;  /* 0x00ea601902007988 */ /* 0x0083e80008000004 */
[----:B----4-:R2:W-:Y:S04]  /*8b6a0*/  STS.U8 [R2+UR4+0xea40], R26 ;  /* 0x00ea401a02007988 */ /* 0x0105e80008000004 */
        /* <DEDUP_REMOVED lines=40> */
[----:B------:R-:W-:Y:S04]  /*8b930*/  STL [R1+0x8120], R42 ;  /* 0x0081202a01007387 */ /* 0x000fe80000100800 */
[----:B------:R-:W-:Y:S04]  /*8b940*/  STS.U8 [R2+UR4+0xfa80], R4 ;  /* 0x00fa800402007988 */ /* 0x000fe80008000004 */
[----:B------:R-:W-:Y:S04]  /*8b950*/  STL [R1+0x8124], R40 ;  /* 0x0081242801007387 */ /* 0x000fe80000100800 */
        /* <DEDUP_REMOVED lines=15> */
[----:B------:R-:W-:Y:S04]  /*8ba50*/  STS.U8 [R2+UR4+0xfb40], R6 ;  /* 0x00fb400602007988 */ /* 0x000fe80008000004 */
        /* <DEDUP_REMOVED lines=11> */
[----:B------:R0:W-:Y:S04]  /*8bb10*/  STS.U8 [R2+UR4+0xfb80], R12 ;  /* 0x00fb800c02007988 */ /* 0x0001e80008000004 */
[----:B------:R-:W4:Y:S04]  /*8bb20*/  LDL.LU R49, [R1+0x2e34] ;  /* 0x002e340001317983 */ /* 0x000f280000300800 */
[----:B0-----:R-:W4:Y:S04]  /*8bb30*/  LDL.LU R2, [R1+0x2e30] ;  /* 0x002e300001027983 */ /* 0x001f280000300800 */
        /* <DEDUP_REMOVED lines=965> */
[----:B------:R-:W-:Y:S04]  /*8f790*/  STS.U8 [R0+UR4+0xede0], R30 ;  /* 0x00ede01e00007988 */ /* 0x000fe80008000004 */
[----:B0-----:R-:W4:Y:S04]  /*8f7a0*/  LDL.LU R60, [R1+0x2ed4] ;  /* 0x002ed400013c7983 */ /* 0x001f280000300800 */
        /* <DEDUP_REMOVED lines=33> */
[----:B0-----:R-:W4:Y:S04]  /*8f9c0*/  LDL.LU R0, [R1+0x2ed0] ;  /* 0x002ed00001007983 */ /* 0x001f280000300800 */
        /* <DEDUP_REMOVED lines=17> */
[----:B------:R-:W-:-:S05]  /*8fae0*/  LOP3.LUT R31, R61, 0x18, RZ, 0x3c, !PT ;  /* 0x000000183d1f7812 */ /* 0x000fca00078e3cff */
        /* <DEDUP_REMOVED lines=26> */
[----:B------:R0:W-:Y:S04]  /*8fc90*/  STS.U8 [R31+UR4+0x7a0], R0 ;  /* 0x0007a0001f007988 */ /* 0x0001e80008000004 */
[----:B------:R1:W-:Y:S04]  /*8fca0*/  STS.U8 [R31+UR4+0x7c0], R30 ;  /* 0x0007c01e1f007988 */ /* 0x0003e80008000004 */
[----:B------:R1:W-:Y:S04]  /*8fcb0*/  STS.U8 [R31+UR4+0x7e0], R59 ;  /* 0x0007e03b1f007988 */ /* 0x0003e80008000004 */
[----:B0-----:R-:W2:Y:S04]  /*8fcc0*/  LDL.LU R0, [R1+0x2cd4] ;  /* 0x002cd40001007983 */ /* 0x001ea80000300800 */
[----:B-1----:R-:W2:Y:S04]  /*8fcd0*/  LDL.LU R30, [R1+0x2cd0] ;  /* 0x002cd000011e7983 */ /* 0x002ea80000300800 */
[----:B------:R0:W-:Y:S04]  /*8fce0*/  STS.U8 [R31+UR4+0xe20], R57 ;  /* 0x000e20391f007988 */ /* 0x0001e80008000004 */
[----:B------:R-:W2:Y:S04]  /*8fcf0*/  LDL.LU R59, [R1+0x2ccc] ;  /* 0x002ccc00013b7983 */ /* 0x000ea80000300800 */
        /* <DEDUP_REMOVED lines=28> */
[----:B0-----:R-:W2:Y:S04]  /*8fec0*/  LDL.LU R29, [R1+0x2bd0] ;  /* 0x002bd000011d7983 */ /* 0x001ea80000300800 */
[----:B---3--:R0:W-:Y:S04]  /*8fed0*/  STS.U8 [R31+UR4+0xfc0], R5 ;  /* 0x000fc0051f007988 */ /* 0x0081e80008000004 */
[----:B----4-:R1:W-:Y:S04]  /*8fee0*/  STS.U8 [R31+UR4+0x1640], R4 ;  /* 0x001640041f007988 */ /* 0x0103e80008000004 */
        /* <DEDUP_REMOVED lines=86> */
[----:B------:R0:W-:Y:S04]  /*90450*/  STS.U8 [R31+UR4+0x2760], R0 ;  /* 0x002760001f007988 */ /* 0x0001e80008000004 */
        /* <DEDUP_REMOVED lines=717> */
[----:B--2---:R-:W-:Y:S04]  /*93130*/  STS.U8 [R31+UR4+0xde20], R5 ;  /* 0x00de20051f007988 */ /* 0x004fe80008000004 */
[----:B---3--:R-:W-:Y:S04]  /*93140*/  STS.U8 [R31+UR4+0xde00], R4 ;  /* 0x00de00041f007988 */ /* 0x008fe80008000004 */
[----:B----4-:R0:W-:Y:S04]  /*93150*/  STS.U8 [R31+UR4+0xdee0], R40 ;  /* 0x00dee0281f007988 */ /* 0x0101e80008000004 */
[----:B------:R1:W-:Y:S04]  /*93160*/  STS.U8 [R31+UR4+0xdec0], R42 ;  /* 0x00dec02a1f007988 */ /* 0x0003e80008000004 */
[----:B0-----:R-:W2:Y:S04]  /*93170*/  LDL.LU R40, [R1+0x154] ;  /* 0x0001540001287983 */ /* 0x001ea80000300800 */
[----:B------:R0:W-:Y:S04]  /*93180*/  STS.U8 [R31+UR4+0xdea0], R44 ;  /* 0x00dea02c1f007988 */ /* 0x0001e80008000004 */
        /* <DEDUP_REMOVED lines=21> */
[----:B------:R-:W-:Y:S04]  /*932e0*/  STS.U8 [R31+UR4+0xe620], R59 ;  /* 0x00e6203b1f007988 */ /* 0x000fe80008000004 */
[----:B-1----:R-:W4:Y:S04]  /*932f0*/  LDL.LU R30, [R1+0x124] ;  /* 0x00012400011e7983 */ /* 0x002f280000300800 */
        /* <DEDUP_REMOVED lines=38> */
[----:B--2---:R-:W2:Y:S04]  /*93560*/  LDL.LU R44, [R1+0x811c] ;  /* 0x00811c00012c7983 */ /* 0x004ea80000300800 */
[----:B------:R0:W-:Y:S04]  /*93570*/  STS.U8 [R31+UR4+0xeea0], R46 ;  /* 0x00eea02e1f007988 */ /* 0x0001e80008000004 */
[----:B------:R1:W-:Y:S04]  /*93580*/  STS.U8 [R31+UR4+0xee80], R48 ;  /* 0x00ee80301f007988 */ /* 0x0003e80008000004 */
[----:B------:R1:W-:Y:S04]  /*93590*/  STS.U8 [R31+UR4+0xeee0], R50 ;  /* 0x00eee0321f007988 */ /* 0x0003e80008000004 */
[----:B0-----:R-:W3:Y:S04]  /*935a0*/  LDL.LU R46, [R1+0x8118] ;  /* 0x00811800012e7983 */ /* 0x001ee80000300800 */
[----:B-1----:R-:W4:Y:S04]  /*935b0*/  LDL.LU R48, [R1+0x8114] ;  /* 0x0081140001307983 */ /* 0x002f280000300800 */
[----:B------:R-:W2:Y:S04]  /*935c0*/  LDL.LU R50, [R1+0x8110] ;  /* 0x0081100001327983 */ /* 0x000ea80000300800 */
[----:B------:R0:W-:Y:S04]  /*935d0*/  STS.U8 [R31+UR4+0xeec0], R52 ;  /* 0x00eec0341f007988 */ /* 0x0001e80008000004 */
[----:B------:R1:W-:Y:S04]  /*935e0*/  STS.U8 [R31+UR4+0xef20], R54 ;  /* 0x00ef20361f007988 */ /* 0x0003e80008000004 */
[----:B------:R1:W-:Y:S04]  /*935f0*/  STS.U8 [R31+UR4+0xef00], R56 ;  /* 0x00ef00381f007988 */ /* 0x0003e80008000004 */
[----:B0-----:R-:W3:Y:S04]  /*93600*/  LDL.LU R52, [R1+0x810c] ;  /* 0x00810c0001347983 */ /* 0x001ee80000300800 */
[----:B-1----:R-:W4:Y:S04]  /*93610*/  LDL.LU R54, [R1+0x8108] ;  /* 0x0081080001367983 */ /* 0x002f280000300800 */
[----:B------:R-:W4:Y:S04]  /*93620*/  LDL.LU R56, [R1+0x8104] ;  /* 0x0081040001387983 */ /* 0x000f280000300800 */
[----:B------:R0:W-:Y:S04]  /*93630*/  STS.U8 [R31+UR4+0xef60], R58 ;  /* 0x00ef603a1f007988 */ /* 0x0001e80008000004 */
[----:B------:R1:W-:Y:S04]  /*93640*/  STS.U8 [R31+UR4+0xef40], R60 ;  /* 0x00ef403c1f007988 */ /* 0x0003e80008000004 */
[----:B0-----:R-:W2:Y:S04]  /*93650*/  LDL.LU R58, [R1+0x8100] ;  /* 0x00810000013a7983 */ /* 0x001ea80000300800 */
[----:B-1----:R-:W3:Y:S04]  /*93660*/  LDL.LU R60, [R1+0x80fc] ;  /* 0x0080fc00013c7983 */ /* 0x002ee80000300800 */
[----:B------:R0:W-:Y:S04]  /*93670*/  STS.U8 [R31+UR4+0xefa0], R0 ;  /* 0x00efa0001f007988 */ /* 0x0001e80008000004 */
[----:B------:R1:W-:Y:S04]  /*93680*/  STS.U8 [R31+UR4+0xef80], R30 ;  /* 0x00ef801e1f007988 */ /* 0x0003e80008000004 */
[----:B0-----:R-:W4:Y:S04]  /*93690*/  LDL.LU R0, [R1+0x80f8] ;  /* 0x0080f80001007983 */ /* 0x001f280000300800 */
[----:B-1----:R-:W2:Y:S04]  /*936a0*/  LDL.LU R30, [R1+0x80f4] ;  /* 0x0080f400011e7983 */ /* 0x002ea80000300800 */
        /* <DEDUP_REMOVED lines=9> */
[----:B0-----:R-:W2:Y:S04]  /*93740*/  LDL.LU R37, [R1+0x80e4] ;  /* 0x0080e40001257983 */ /* 0x001ea80000300800 */
[----:B-1----:R-:W2:Y:S04]  /*93750*/  LDL.LU R39, [R1+0x80e0] ;  /* 0x0080e00001277983 */ /* 0x002ea80000300800 */
        /* <DEDUP_REMOVED lines=8> */
[----:B0-----:R-:W3:Y:S01]  /*937e0*/  LDL.LU R2, [R1+0x80cc] ;  /* 0x0080cc0001027983 */ /* 0x001ee20000300800 */
[----:B------:R-:W-:-:S03]  /*937f0*/  LOP3.LUT R61, R61, 0x60, RZ, 0xfc, !PT ;  /* 0x000000603d3d7812 */ /* 0x000fc600078efcff */
        /* <DEDUP_REMOVED lines=14> */
[----:B-1----:R-:W2:Y:S04]  /*938e0*/  LDL R5, [R1+0x78d4] ;  /* 0x0078d40001057983 */ /* 0x002ea80000100800 */
[----:B0-----:R-:W2:Y:S01]  /*938f0*/  LDL R4, [R1+0x78d8] ;  /* 0x0078d80001047983 */ /* 0x001ea20000100800 */
[----:B---3--:R-:W-:-:S03]  /*93900*/  ISETP.GE.AND P3, PT, R61, R2, PT ;  /* 0x000000023d00720c */ /* 0x008fc60003f66270 */
[----:B------:R-:W3:Y:S04]  /*93910*/  LDL.LU R61, [R1+0x80b0] ;  /* 0x0080b000013d7983 */ /* 0x000ee80000300800 */
[----:B------:R-:W-:Y:S04]  /*93920*/  STS.U8 [R31+UR4+0xfe60], R29 ;  /* 0x00fe601d1f007988 */ /* 0x000fe80008000004 */
[----:B----4-:R-:W-:Y:S04]  /*93930*/  STS.U8 [R31+UR4+0xfe40], R33 ;  /* 0x00fe40211f007988 */ /* 0x010fe80008000004 */
[----:B--2---:R-:W-:Y:S04]  /*93940*/  STS.U8 [R31+UR4+0xfe20], R35 ;  /* 0x00fe20231f007988 */ /* 0x004fe80008000004 */
[----:B------:R-:W-:Y:S04]  /*93950*/  STS.U8 [R31+UR4+0xfe00], R37 ;  /* 0x00fe00251f007988 */ /* 0x000fe80008000004 */
[----:B------:R-:W-:Y:S04]  /*93960*/  STS.U8 [R31+UR4+0xfee0], R39 ;  /* 0x00fee0271f007988 */ /* 0x000fe80008000004 */
[----:B------:R-:W-:Y:S04]  /*93970*/  STS.U8 [R31+UR4+0xfec0], R41 ;  /* 0x00fec0291f007988 */ /* 0x000fe80008000004 */
[----:B------:R-:W-:Y:S04]  /*93980*/  STS.U8 [R31+UR4+0xfea0], R43 ;  /* 0x00fea02b1f007988 */ /* 0x000fe80008000004 */
[----:B------:R-:W-:Y:S04]  /*93990*/  STS.U8 [R31+UR4+0xfe80], R45 ;  /* 0x00fe802d1f007988 */ /* 0x000fe80008000004 */
[----:B------:R-:W-:Y:S01]  /*939a0*/  STS.U8 [R31+UR4+0xff60], R47 ;  /* 0x00ff602f1f007988 */ /* 0x000fe20008000004 */
[----:B------:R-:W-:-:S03]  /*939b0*/  PRMT R30, RZ, 0x7610, R30 ;  /* 0x00007610ff1e7816 */ /* 0x000fc6000000001e */
[----:B------:R-:W-:Y:S04]  /*939c0*/  STS.U8 [R31+UR4+0xff40], R49 ;  /* 0x00ff40311f007988 */ /* 0x000fe80008000004 */
[----:B------:R-:W-:Y:S01]  /*939d0*/  STS.U8 [R31+UR4+0xff20], R51 ;  /* 0x00ff20331f007988 */ /* 0x000fe20008000004 */
[----:B------:R-:W-:-:S03]  /*939e0*/  PRMT R0, RZ, 0x7610, R0 ;  /* 0x00007610ff007816 */ /* 0x000fc60000000000 */
[----:B------:R-:W-:Y:S04]  /*939f0*/  STS.U8 [R31+UR4+0xff00], R53 ;  /* 0x00ff00351f007988 */ /* 0x000fe80008000004 */
[----:B------:R-:W-:Y:S04]  /*93a00*/  STS.U8 [R31+UR4+0xffe0], R55 ;  /* 0x00ffe0371f007988 */ /* 0x000fe80008000004 */
[----:B------:R-:W-:Y:S04]  /*93a10*/  STS.U8 [R31+UR4+0xffc0], R57 ;  /* 0x00ffc0391f007988 */ /* 0x000fe80008000004 */
[----:B------:R-:W-:Y:S04]  /*93a20*/  STS.U8 [R31+UR4+0xffa0], R59 ;  /* 0x00ffa03b1f007988 */ /* 0x000fe80008000004 */
[----:B---3--:R0:W-:Y:S04]  /*93a30*/  STS.U8 [R31+UR4+0xff80], R61 ;  /* 0x00ff803d1f007988 */ /* 0x0081e80008000004 */
[----:B0-----:R-:W2:Y:S04]  /*93a40*/  LDL.LU R31, [R1+0x80ac] ;  /* 0x0080ac00011f7983 */ /* 0x001ea80000300800 */
[----:B------:R0:W-:Y:S04]  /*93a50*/  STL.S16 [R1+0x3a4], R30 ;  /* 0x0003a41e01007387 */ /* 0x0001e80000100600 */
[----:B0-----:R-:W3:Y:S04]  /*93a60*/  LDL.LU R30, [R1+0x80a8] ;  /* 0x0080a800011e7983 */ /* 0x001ee80000300800 */
[----:B------:R0:W-:Y:S04]  /*93a70*/  STL.S16 [R1+0x374], R0 ;  /* 0x0003740001007387 */ /* 0x0001e80000100600 */
[----:B0-----:R-:W4:Y:S01]  /*93a80*/  LDL.LU R0, [R1+0x80a4] ;  /* 0x0080a40001007983 */ /* 0x001f220000300800 */
[----:B------:R-:W0:Y:S02]  /*93a90*/  S2R R57, SR_TID.X ;  /* 0x0000000000397919 */ /* 0x000e240000002100 */
[----:B0-----:R-:W-:-:S04]  /*93aa0*/  LOP3.LUT R57, R57, 0x1f, RZ, 0xc0, !PT ;  /* 0x0000001f39397812 */ /* 0x001fc800078ec0ff */
[CC--:B------:R-:W-:Y:S02]  /*93ab0*/  ISETP.GE.AND P0, PT, R57.reuse, R2.reuse, PT ;  /* 0x000000023900720c */ /* 0x0c0fe40003f06270 */
[CC--:B------:R-:W-:Y:S02]  /*93ac0*/  ISETP.GE.AND P1, PT, R57.reuse, R2.reuse, PT ;  /* 0x000000023900720c */ /* 0x0c0fe40003f26270 */
[----:B------:R-:W-:Y:S01]  /*93ad0*/  ISETP.GE.AND P2, PT, R57, R2, PT ;  /* 0x000000023900720c */ /* 0x000fe20003f46270 */
[----:B------:R0:W-:Y:S04]  /*93ae0*/  STL [R1+0x83fc], R2 ;  /* 0x0083fc0201007387 */ /* 0x0001e80000100800 */
[----:B0-----:R-:W2:Y:S01]  /*93af0*/  LDL R2, [R1+0x3a4] ;  /* 0x0003a40001027983 */ /* 0x001ea20000100800 */
[----:B------:R-:W-:Y:S06]  /*93b00*/  BAR.SYNC.DEFER_BLOCKING 0x0 ;  /* 0x0000000000007b1d */ /* 0x000fec0000010000 */
        /* <DEDUP_REMOVED lines=69> */
[----:B0-----:R-:W4:Y:S04]  /*93f60*/  LDL R60, [R1+0x374] ;  /* 0x00037400013c7983 */ /* 0x001f280000100800 */
[----:B------:R-:W-:Y:S04]  /*93f70*/  STL [R1+0x81d4], R3 ;  /* 0x0081d40301007387 */ /* 0x000fe80000100800 */
[----:B--2---:R-:W2:Y:S04]  /*93f80*/  @!P3 LDG.E.U8 R2, desc[UR32][R4.64] ;  /* 0x000000200402b981 */ /* 0x004ea8000c1e1100 */
        /* <DEDUP_REMOVED lines=73> */
[----:B---3--:R-:W-:Y:S04]  /*94420*/  STL [R1+0x81bc], R30 ;  /* 0x0081bc1e01007387 */ /* 0x008fe80000100800 */
        /* <DEDUP_REMOVED lines=36> */
[----:B----4-:R-:W-:Y:S04]  /*94670*/  STL [R1+0x8128], R0 ;  /* 0x0081280001007387 */ /* 0x010fe80000100800 */
        /* <DEDUP_REMOVED lines=12> */
[----:B--2---:R0:W-:Y:S04]  /*94740*/  @!P3 STL [R1+0x3a4], R2 ;  /* 0x0003a4020100b387 */ /* 0x0041e80000100800 */
[----:B0-----:R-:W2:Y:S04]  /*94750*/  LDL.LU R2, [R1+0x83fc] ;  /* 0x0083fc0001027983 */ /* 0x001ea80000300800 */
[----:B------:R-:W3:Y:S04]  /*94760*/  LDL R4, [R1+0x7114] ;  /* 0x0071140001047983 */ /* 0x000ee80000100800 */
[----:B------:R-:W3:Y:S02]  /*94770*/  LDL R5, [R1+0x7148] ;  /* 0x0071480001057983 */ /* 0x000ee40000100800 */
[----:B---3--:R-:W-:-:S04]  /*94780*/  @!P0 LOP3.LUT R5, R5, R4, RZ, 0x3c, !PT ;  /* 0x0000000405058212 */ /* 0x008fc800078e3cff */
[----:B------:R-:W-:-:S04]  /*94790*/  @!P0 LOP3.LUT R4, R5, R4, RZ, 0x3c, !PT ;  /* 0x0000000405048212 */ /* 0x000fc800078e3cff */
[----:B------:R-:W-:-:S05]  /*947a0*/  @!P0 LOP3.LUT R5, R5, R4, RZ, 0x3c, !PT ;  /* 0x0000000405058212 */ /* 0x000fca00078e3cff */
[----:B------:R-:W3:Y:S04]  /*947b0*/  @!P0 LDG.E.U8 R60, desc[UR32][R4.64] ;  /* 0x00000020043c8981 */ /* 0x000ee8000c1e1100 */
[----:B---3--:R0:W-:Y:S04]  /*947c0*/  @!P0 STL [R1+0x374], R60 ;  /* 0x0003743c01008387 */ /* 0x0081e80000100800 */
[----:B0-----:R-:W3:Y:S04]  /*947d0*/  LDL.LU R60, [R1+0x83f8] ;  /* 0x0083f800013c7983 */ /* 0x001ee80000300800 */
[----:B------:R-:W4:Y:S04]  /*947e0*/  LDL R4, [R1+0x70f4] ;  /* 0x0070f40001047983 */ /* 0x000f280000100800 */
[----:B------:R-:W4:Y:S01]  /*947f0*/  LDL R5, [R1+0x7128] ;  /* 0x0071280001057983 */ /* 0x000f220000100800 */
[----:B------:R-:W-:-:S02]  /*94800*/  PRMT R3, RZ, 0x7610, R3 ;  /* 0x00007610ff037816 */ /* 0x000fc40000000003 */
[----:B----4-:R-:W-:-:S04]  /*94810*/  @!P1 LOP3.LUT R5, R5, R4, RZ, 0x3c, !PT ;  /* 0x0000000405059212 */ /* 0x010fc800078e3cff */
[----:B------:R-:W-:-:S04]  /*94820*/  @!P1 LOP3.LUT R4, R5, R4, RZ, 0x3c, !PT ;  /* 0x0000000405049212 */ /* 0x000fc800078e3cff */
[----:B------:R-:W-:-:S05]  /*94830*/  @!P1 LOP3.LUT R5, R5, R4, RZ, 0x3c, !PT ;  /* 0x0000000405059212 */ /* 0x000fca00078e3cff */
[----:B------:R-:W4:Y:S04]  /*94840*/  @!P1 LDG.E.U8 R3, desc[UR32][R4.64] ;  /* 0x0000002004039981 */ /* 0x000f28000c1e1100 */
[----:B----4-:R0:W-:Y:S04]  /*94850*/  STL [R1+0x380], R3 ;  /* 0x0003800301007387 */ /* 0x0101e80000100800 */
[----:B0-----:R-:W4:Y:S04]  /*94860*/  LDL.LU R3, [R1+0x83f4] ;  /* 0x0083f40001037983 */ /* 0x001f280000300800 */
[----:B------:R-:W2:Y:S04]  /*94870*/  LDL R4, [R1+0x70d4] ;  /* 0x0070d40001047983 */ /* 0x000ea80000100800 */
[----:B------:R-:W2:Y:S01]  /*94880*/  LDL R5, [R1+0x7108] ;  /* 0x0071080001057983 */ /* 0x000ea20000100800 */
[----:B---3--:R-:W-:-:S02]  /*94890*/  PRMT R60, RZ, 0x7610, R60 ;  /* 0x00007610ff3c7816 */ /* 0x008fc4000000003c */
[----:B--2---:R-:W-:-:S04]  /*948a0*/  @!P2 LOP3.LUT R5, R5, R4, RZ, 0x3c, !PT ;  /* 0x000000040505a212 */ /* 0x004fc800078e3cff */
[----:B------:R-:W-:-:S04]  /*948b0*/  @!P2 LOP3.LUT R4, R5, R4, RZ, 0x3c, !PT ;  /* 0x000000040504a212 */ /* 0x000fc800078e3cff */
[----:B------:R-:W-:-:S05]  /*948c0*/  @!P2 LOP3.LUT R5, R5, R4, RZ, 0x3c, !PT ;  /* 0x000000040505a212 */ /* 0x000fca00078e3cff */
[----:B------:R-:W2:Y:S01]  /*948d0*/  @!P2 LDG.E.U8 R60, desc[UR32][R4.64] ;  /* 0x00000020043ca981 */ /* 0x000ea2000c1e1100 */
[----:B------:R-:W-:-:S03]  /*948e0*/  ISETP.GE.AND P3, PT, R57, R2, PT ;  /* 0x000000023900720c */ /* 0x000fc60003f66270 */
[----:B--2---:R0:W-:Y:S04]  /*948f0*/  STL [R1+0x388], R60 ;  /* 0x0003883c01007387 */ /* 0x0041e80000100800 */
[----:B0-----:R-:W2:Y:S04]  /*94900*/  LDL.LU R60, [R1+0x83f0] ;  /* 0x0083f000013c7983 */ /* 0x001ea80000300800 */
[----:B------:R-:W3:Y:S04]  /*94910*/  LDL R4, [R1+0x70b4] ;  /* 0x0070b40001047983 */ /* 0x000ee80000100800 */
[----:B------:R-:W3:Y:S01]  /*94920*/  LDL R5, [R1+0x70e8] ;  /* 0x0070e80001057983 */ /* 0x000ee20000100800 */
[----:B------:R-:W-:-:S02]  /*94930*/  PRMT R31, RZ, 0x7610, R31 ;  /* 0x00007610ff1f7816 */ /* 0x000fc4000000001f */
[----:B---3--:R-:W-:-:S04]  /*94940*/  @!P3 LOP3.LUT R5, R5, R4, RZ, 0x3c, !PT ;  /* 0x000000040505b212 */ /* 0x008fc800078e3cff */
[----:B------:R-:W-:-:S04]  /*94950*/  @!P3 LOP3.LUT R4, R5, R4, RZ, 0x3c, !PT ;  /* 0x000000040504b212 */ /* 0x000fc800078e3cff */
[----:B------:R-:W-:-:S05]  /*94960*/  @!P3 LOP3.LUT R5, R5, R4, RZ, 0x3c, !PT ;  /* 0x000000040505b212 */ /* 0x000fca00078e3cff */
[----:B------:R0:W3:Y:S04]  /*94970*/  @!P3 LDG.E.U8 R31, desc[UR32][R4.64] ;  /* 0x00000020041fb981 */ /* 0x0000e8000c1e1100 */
[----:B------:R-:W0:Y:S04]  /*94980*/  LDL R4, [R1+0x7094] ;  /* 0x0070940001047983 */ /* 0x000e280000100800 */
[----:B------:R-:W0:Y:S01]  /*94990*/  LDL R5, [R1+0x70c8] ;  /* 0x0070c80001057983 */ /* 0x000e220000100800 */
[----:B------:R-:W-:Y:S02]  /*949a0*/  ISETP.GE.AND P0, PT, R57, R2, PT ;  /* 0x000000023900720c */ /* 0x000fe40003f06270 */
[----:B--2---:R-:W-:-:S11]  /*949b0*/  PRMT R60, RZ, 0x7610, R60 ;  /* 0x00007610ff3c7816 */ /* 0x004fd6000000003c */
[----:B0-----:R-:W-:-:S04]  /*949c0*/  @!P0 LOP3.LUT R5, R5, R4, RZ, 0x3c, !PT ;  /* 0x0000000405058212 */ /* 0x001fc800078e3cff */
[----:B------:R-:W-:-:S04]  /*949d0*/  @!P0 LOP3.LUT R4, R5, R4, RZ, 0x3c, !PT ;  /* 0x0000000405048212 */ /* 0x000fc800078e3cff */
[----:B------:R-:W-:-:S05]  /*949e0*/  @!P0 LOP3.LUT R5, R5, R4, RZ, 0x3c, !PT ;  /* 0x0000000405058212 */ /* 0x000fca00078e3cff */
[----:B------:R-:W2:Y:S04]  /*949f0*/  @!P0 LDG.E.U8 R60, desc[UR32][R4.64] ;  /* 0x00000020043c8981 */ /* 0x000ea8000c1e1100 */
[----:B---3--:R-:W-:Y:S01]  /*94a00*/  STL [R1+0x390], R31 ;  /* 0x0003901f01007387 */ /* 0x008fe20000100800 */
[----:B------:R-:W-:-:S03]  /*94a10*/  ISETP.GE.AND P1, PT, R57, R2, PT ;  /* 0x000000023900720c */ /* 0x000fc60003f26270 */
[----:B--2---:R0:W-:Y:S04]  /*94a20*/  STL [R1+0x394], R60 ;  /* 0x0003943c01007387 */ /* 0x0041e80000100800 */
[----:B0-----:R-:W2:Y:S04]  /*94a30*/  LDL.LU R60, [R1+0x83ec] ;  /* 0x0083ec00013c7983 */ /* 0x001ea80000300800 */
[----:B------:R-:W3:Y:S04]  /*94a40*/  LDL R4, [R1+0x7074] ;  /* 0x0070740001047983 */ /* 0x000ee80000100800 */
[----:B------:R-:W3:Y:S01]  /*94a50*/  LDL R5, [R1+0x70a8] ;  /* 0x0070a80001057983 */ /* 0x000ee20000100800 */
[----:B----4-:R-:W-:-:S02]  /*94a60*/  PRMT R3, RZ, 0x7610, R3 ;  /* 0x00007610ff037816 */ /* 0x010fc40000000003 */
[----:B---3--:R-:W-:-:S04]  /*94a70*/  @!P1 LOP3.LUT R5, R5, R4, RZ, 0x3c, !PT ;  /* 0x0000000405059212 */ /* 0x008fc800078e3cff */
[----:B------:R-:W-:-:S04]  /*94a80*/  @!P1 LOP3.LUT R4, R5, R4, RZ, 0x3c, !PT ;  /* 0x0000000405049212 */ /* 0x000fc800078e3cff */
[----:B------:R-:W-:-:S05]  /*94a90*/  @!P1 LOP3.LUT R5, R5, R4, RZ, 0x3c, !PT ;  /* 0x0000000405059212 */ /* 0x000fca00078e3cff */
[----:B------:R-:W3:Y:S01]  /*94aa0*/  @!P1 LDG.E.U8 R3, desc[UR32][R4.64] ;  /* 0x0000002004039981 */ /* 0x000ee2000c1e1100 */
[----:B------:R-:W-:-:S03]  /*94ab0*/  ISETP.GE.AND P2, PT, R57, R2, PT ;  /* 0x000000023900720c */ /* 0x000fc60003f46270 */
[----:B---3--:R0:W-:Y:S04]  /*94ac0*/  STL [R1+0x398], R3 ;  /* 0x0003980301007387 */ /* 0x0081e80000100800 */
[----:B0-----:R-:W3:Y:S04]  /*94ad0*/  LDL.LU R3, [R1+0x83e8] ;  /* 0x0083e80001037983 */ /* 0x001ee80000300800 */
[----:B------:R-:W4:Y:S04]  /*94ae0*/  LDL R4, [R1+0x7060] ;  /* 0x0070600001047983 */ /* 0x000f280000100800 */
[----:B------:R-:W4:Y:S01]  /*94af0*/  LDL R5, [R1+0x7088] ;  /* 0x0070880001057983 */ /* 0x000f220000100800 */
[----:B--2---:R-:W-:-:S02]  /*94b00*/  PRMT R60, RZ, 0x7610, R60 ;  /* 0x00007610ff3c7816 */ /* 0x004fc4000000003c */
[----:B----4-:R-:W-:-:S04]  /*94b10*/  @!P2 LOP3.LUT R5, R5, R4, RZ, 0x3c, !PT ;  /* 0x000000040505a212 */ /* 0x010fc800078e3cff */
[----:B------:R-:W-:-:S04]  /*94b20*/  @!P2 LOP3.LUT R4, R5, R4, RZ, 0x3c, !PT ;  /* 0x000000040504a212 */ /* 0x000fc800078e3cff */
[----:B------:R-:W-:-:S05]  /*94b30*/  @!P2 LOP3.LUT R5, R5, R4, RZ, 0x3c, !PT ;  /* 0x000000040505a212 */ /* 0x000fca00078e3cff */
[----:B------:R-:W2:Y:S01]  /*94b40*/  @!P2 LDG.E.U8 R60, desc[UR32][R4.64] ;  /* 0x00000020043ca981 */ /* 0x000ea2000c1e1100 */
[----:B------:R-:W-:-:S03]  /*94b50*/  ISETP.GE.AND P3, PT, R57, R2, PT ;  /* 0x000000023900720c */ /* 0x000fc60003f66270 */
[----:B--2---:R0:W-:Y:S04]  /*94b60*/  STL [R1+0x39c], R60 ;  /* 0x00039c3c01007387 */ /* 0x0041e80000100800 */
[----:B0-----:R-:W2:Y:S04]  /*94b70*/  LDL.LU R60, [R1+0x83e4] ;  /* 0x0083e400013c7983 */ /* 0x001ea80000300800 */
[----:B------:R-:W4:Y:S04]  /*94b80*/  LDL R4, [R1+0x7048] ;  /* 0x0070480001047983 */ /* 0x000f280000100800 */
[----:B------:R-:W4:Y:S01]  /*94b90*/  LDL R5, [R1+0x7070] ;  /* 0x0070700001057983 */ /* 0x000f220000100800 */
[----:B---3--:R-:W-:-:S02]  /*94ba0*/  PRMT R3, RZ, 0x7610, R3 ;  /* 0x00007610ff037816 */ /* 0x008fc40000000003 */
[----:B----4-:R-:W-:-:S04]  /*94bb0*/  @!P3 LOP3.LUT R5, R5, R4, RZ, 0x3c, !PT ;  /* 0x000000040505b212 */ /* 0x010fc800078e3cff */
        /* <DEDUP_REMOVED lines=13> */
[----:B------:R-:W0:Y:S03]  /*94c90*/  S2R R31, SR_TID.X ;  /* 0x00000000001f7919 */ /* 0x000e260000002100 */
[----:B--2---:R1:W-:Y:S04]  /*94ca0*/  STL [R1+0x3a8], R60 ;  /* 0x0003a83c01007387 */ /* 0x0043e80000100800 */
[----:B-1----:R-:W2:Y:S04]  /*94cb0*/  LDL.LU R60, [R1+0x83dc] ;  /* 0x0083dc00013c7983 */ /* 0x002ea80000300800 */
[----:B------:R-:W4:Y:S04]  /*94cc0*/  LDL R4, [R1+0x7804] ;  /* 0x0078040001047983 */ /* 0x000f280000100800 */
[----:B------:R-:W4:Y:S01]  /*94cd0*/  LDL R5, [R1+0x7830] ;  /* 0x0078300001057983 */ /* 0x000f220000100800 */
[----:B0-----:R-:W-:-:S04]  /*94ce0*/  LOP3.LUT R31, R31, 0x1f, RZ, 0xc0, !PT ;  /* 0x0000001f1f1f7812 */ /* 0x001fc800078ec0ff */
[----:B------:R-:W-:-:S04]  /*94cf0*/  LOP3.LUT R31, R31, 0x20, RZ, 0xfc, !PT ;  /* 0x000000201f1f7812 */ /* 0x000fc800078efcff */
[----:B------:R-:W-:Y:S02]  /*94d00*/  ISETP.GE.AND P0, PT, R31, R2, PT ;  /* 0x000000021f00720c */ /* 0x000fe40003f06270 */
[----:B---3--:R-:W-:-:S11]  /*94d10*/  PRMT R3, RZ, 0x7610, R3 ;  /* 0x00007610ff037816 */ /* 0x008fd60000000003 */
        /* <DEDUP_REMOVED lines=579> */
[----:B------:R-:W-:-:S02]  /*97150*/  PRMT R61, RZ, 0x7610, R61 ;  /* 0x00007610ff3d7816 */ /* 0x000fc4000000003d */
[----:B----4-:R-:W-:-:S04]  /*97160*/  @!P2 LOP3.LUT R5, R5, R4, RZ, 0x3c, !PT ;  /* 0x000000040505a212 */ /* 0x010fc800078e3cff */
[----:B------:R-:W-:-:S04]  /*97170*/  @!P2 LOP3.LUT R4, R5, R4, RZ, 0x3c, !PT ;  /* 0x000000040504a212 */ /* 0x000fc800078e3cff */
[----:B------:R-:W-:-:S05]  /*97180*/  @!P2 LOP3.LUT R5, R5, R4, RZ, 0x3c, !PT ;  /* 0x000000040505a212 */ /* 0x000fca00078e3cff */
[----:B------:R0:W4:Y:S04]  /*97190*/  @!P2 LDG.E.U8 R61, desc[UR32][R4.64] ;  /* 0x00000020043da981 */ /* 0x000128000c1e1100 */
        /* <DEDUP_REMOVED lines=8> */
[----:B----4-:R-:W-:Y:S01]  /*97220*/  STL [R1+0x2b8], R61 ;  /* 0x0002b83d01007387 */ /* 0x010fe20000100800 */
        /* <DEDUP_REMOVED lines=10> */
[CC--:B------:R-:W-:Y:S02]  /*972d0*/  ISETP.GE.AND P1, PT, R31.reuse, R2.reuse, PT ;  /* 0x000000021f00720c */ /* 0x0c0fe40003f26270 */
[CC--:B------:R-:W-:Y:S02]  /*972e0*/  ISETP.GE.AND P2, PT, R31.reuse, R2.reuse, PT ;  /* 0x000000021f00720c */ /* 0x0c0fe40003f46270 */
[----:B------:R-:W-:Y:S02]  /*972f0*/  ISETP.GE.AND P3, PT, R31, R2, PT ;  /* 0x000000021f00720c */ /* 0x000fe40003f66270 */
[----:B------:R-:W4:Y:S04]  /*97300*/  LDL.LU R31, [R1+0x82ec] ;  /* 0x0082ec00011f7983 */ /* 0x000f280000300800 */
        /* <DEDUP_REMOVED lines=8> */
[----:B------:R-:W2:Y:S04]  /*97390*/  @!P1 LDG.E.U8 R60, desc[UR32][R4.64] ;  /* 0x00000020043c9981 */ /* 0x000ea8000c1e1100 */
        /* <DEDUP_REMOVED lines=8> */
[----:B------:R-:W3:Y:S04]  /*97420*/  @!P2 LDG.E.U8 R3, desc[UR32][R4.64] ;  /* 0x000000200403a981 */ /* 0x000ee8000c1e1100 */
        /* <DEDUP_REMOVED lines=653> */
[----:B------:R-:W-:-:S04]  /*99d00*/  LOP3.LUT R57, R57, 0x60, RZ, 0xfc, !PT ;  /* 0x0000006039397812 */ /* 0x000fc800078efcff */
[----:B------:R-:W-:Y:S01]  /*99d10*/  ISETP.GE.AND P0, PT, R57, R2, PT ;  /* 0x000000023900720c */ /* 0x000fe20003f06270 */
        /* <DEDUP_REMOVED lines=14> */
[----:B------:R-:W-:-:S02]  /*99e00*/  PRMT R61, RZ, 0x7610, R61 ;  /* 0x00007610ff3d7816 */ /* 0x000fc4000000003d */
[----:B----4-:R-:W-:-:S04]  /*99e10*/  @!P1 LOP3.LUT R5, R5, R4, RZ, 0x3c, !PT ;  /* 0x0000000405059212 */ /* 0x010fc800078e3cff */
[----:B------:R-:W-:-:S04]  /*99e20*/  @!P1 LOP3.LUT R4, R5, R4, RZ, 0x3c, !PT ;  /* 0x0000000405049212 */ /* 0x000fc800078e3cff */
[----:B------:R-:W-:-:S05]  /*99e30*/  @!P1 LOP3.LUT R5, R5, R4, RZ, 0x3c, !PT ;  /* 0x0000000405059212 */ /* 0x000fca00078e3cff */
[----:B------:R-:W4:Y:S01]  /*99e40*/  @!P1 LDG.E.U8 R61, desc[UR32][R4.64] ;  /* 0x00000020043d9981 */ /* 0x000f22000c1e1100 */
[----:B------:R-:W-:-:S03]  /*99e50*/  ISETP.GE.AND P2, PT, R57, R2, PT ;  /* 0x000000023900720c */ /* 0x000fc60003f46270 */
[----:B----4-:R0:W-:Y:S04]  /*99e60*/  STL [R1+0x2c], R61 ;  /* 0x00002c3d01007387 */ /* 0x0101e80000100800 */
[----:B0-----:R-:W4:Y:S04]  /*99e70*/  LDL.LU R61, [R1+0x81d0] ;  /* 0x0081d000013d7983 */ /* 0x001f280000300800 */
[----:B------:R-:W2:Y:S04]  /*99e80*/  LDL R4, [R1+0x77d8] ;  /* 0x0077d80001047983 */ /* 0x000ea80000100800 */
[----:B------:R-:W2:Y:S01]  /*99e90*/  LDL R5, [R1+0x780c] ;  /* 0x00780c0001057983 */ /* 0x000ea20000100800 */
[----:B------:R-:W-:-:S02]  /*99ea0*/  PRMT R31, RZ, 0x7610, R31 ;  /* 0x00007610ff1f7816 */ /* 0x000fc4000000001f */
        /* <DEDUP_REMOVED lines=447> */
[----:B------:R-:W-:-:S11]  /*9baa0*/  PRMT R41, RZ, 0x7610, R41 ;  /* 0x00007610ff297816 */ /* 0x000fd60000000029 */
[----:B0-----:R-:W-:-:S04]  /*9bab0*/  @!P3 LOP3.LUT R5, R5, R4, RZ, 0x3c, !PT ;  /* 0x000000040505b212 */ /* 0x001fc800078e3cff */
[----:B------:R-:W-:-:S04]  /*9bac0*/  @!P3 LOP3.LUT R4, R5, R4, RZ, 0x3c, !PT ;  /* 0x000000040504b212 */ /* 0x000fc800078e3cff */
[----:B------:R-:W-:-:S05]  /*9bad0*/  @!P3 LOP3.LUT R5, R5, R4, RZ, 0x3c, !PT ;  /* 0x000000040505b212 */ /* 0x000fca00078e3cff */
[----:B------:R-:W2:Y:S04]  /*9bae0*/  @!P3 LDG.E.U8 R41, desc[UR32][R4.64] ;  /* 0x000000200429b981 */ /* 0x000ea8000c1e1100 */
[----:B----4-:R0:W-:Y:S04]  /*9baf0*/  STL [R1+0xd4], R60 ;  /* 0x0000d43c01007387 */ /* 0x0101e80000100800 */
[----:B0-----:R-:W4:Y:S04]  /*9bb00*/  LDL R60, [R1+0x71ec] ;  /* 0x0071ec00013c7983 */ /* 0x001f280000100800 */
[----:B--2---:R0:W-:Y:S04]  /*9bb10*/  STL [R1+0xd0], R41 ;  /* 0x0000d02901007387 */ /* 0x0041e80000100800 */
[----:B0-----:R-:W2:Y:S04]  /*9bb20*/  LDL.LU R41, [R1+0x811c] ;  /* 0x00811c0001297983 */ /* 0x001ea80000300800 */
[----:B------:R-:W3:Y:S04]  /*9bb30*/  LDL R4, [R1+0x7218] ;  /* 0x0072180001047983 */ /* 0x000ee80000100800 */
[----:B------:R-:W3:Y:S01]  /*9bb40*/  LDL R5, [R1+0x724c] ;  /* 0x00724c0001057983 */ /* 0x000ee20000100800 */
[----:B------:R-:W-:-:S02]  /*9bb50*/  ISETP.GE.AND P0, PT, R57, R2, PT ;  /* 0x000000023900720c */ /* 0x000fc40003f06270 */
[----:B------:R-:W-:-:S11]  /*9bb60*/  PRMT R43, RZ, 0x7610, R43 ;  /* 0x00007610ff2b7816 */ /* 0x000fd6000000002b */
        /* <DEDUP_REMOVED lines=24> */
[----:B------:R-:W-:Y:S02]  /*9bcf0*/  ISETP.GE.AND P3, PT, R57, R2, PT ;  /* 0x000000023900720c */ /* 0x000fe40003f66270 */
[----:B------:R-:W-:Y:S01]  /*9bd00*/  PRMT R49, RZ, 0x7610, R49 ;  /* 0x00007610ff317816 */ /* 0x000fe20000000031 */
[----:B--2---:R0:W-:Y:S04]  /*9bd10*/  STL [R1+0xc4], R47 ;  /* 0x0000c42f01007387 */ /* 0x0041e80000100800 */
[----:B0-----:R-:W2:Y:S04]  /*9bd20*/  LDL.LU R47, [R1+0x8110] ;  /* 0x00811000012f7983 */ /* 0x001ea80000300800 */
[----:B------:R-:W3:Y:S02]  /*9bd30*/  LDL R5, [R1+0x71b8] ;  /* 0x0071b80001057983 */ /* 0x000ee40000100800 */
[----:B------:R-:W-:-:S02]  /*9bd40*/  @!P3 IMAD.MOV.U32 R4, RZ, RZ, R60 ;  /* 0x000000ffff04b224 */ /* 0x000fc400078e003c */
[----:B------:R-:W4:Y:S04]  /*9bd50*/  LDL R60, [R1+0x716c] ;  /* 0x00716c00013c7983 */ /* 0x000f280000100800 */
[----:B---3--:R-:W3:Y:S01]  /*9bd60*/  @!P3 LDG.E.U8 R49, desc[UR32][R4.64] ;  /* 0x000000200431b981 */ /* 0x008ee2000c1e1100 */
[----:B------:R-:W-:-:S03]  /*9bd70*/  ISETP.GE.AND P0, PT, R57, R2, PT ;  /* 0x000000023900720c */ /* 0x000fc60003f06270 */
[----:B---3--:R0:W-:Y:S04]  /*9bd80*/  STL [R1+0xc0], R49 ;  /* 0x0000c03101007387 */ /* 0x0081e80000100800 */
[----:B0-----:R-:W3:Y:S04]  /*9bd90*/  LDL.LU R49, [R1+0x810c] ;  /* 0x00810c0001317983 */ /* 0x001ee80000300800 */
        /* <DEDUP_REMOVED lines=24> */
[----:B------:R-:W3:Y:S04]  /*9bf20*/  @!P2 LDG.E.U8 R53, desc[UR32][R4.64] ;  /* 0x000000200435a981 */ /* 0x000ee8000c1e1100 */
[----:B----4-:R0:W-:Y:S02]  /*9bf30*/  STL [R1+0xbc], R3 ;  /* 0x0000bc0301007387 */ /* 0x0101e40000100800 */
[----:B0-----:R-:W0:Y:S01]  /*9bf40*/  S2R R3, SR_TID.X ;  /* 0x0000000000037919 */ /* 0x001e220000002100 */
[----:B------:R-:W-:Y:S01]  /*9bf50*/  ISETP.GE.AND P3, PT, R57, R2, PT ;  /* 0x000000023900720c */ /* 0x000fe20003f66270 */
[----:B---3--:R1:W-:Y:S04]  /*9bf60*/  STL [R1+0xb4], R53 ;  /* 0x0000b43501007387 */ /* 0x0083e80000100800 */
[----:B-1----:R-:W3:Y:S04]  /*9bf70*/  LDL.LU R53, [R1+0x8104] ;  /* 0x0081040001357983 */ /* 0x002ee80000300800 */
[----:B------:R-:W4:Y:S01]  /*9bf80*/  LDL R5, [R1+0x7138] ;  /* 0x0071380001057983 */ /* 0x000f220000100800 */
[----:B0-----:R-:W-:-:S02]  /*9bf90*/  LOP3.LUT R4, R3, 0x1f, RZ, 0xc0, !PT ;  /* 0x0000001f03047812 */ /* 0x001fc400078ec0ff */
[----:B------:R-:W-:Y:S01]  /*9bfa0*/  PRMT R54, RZ, 0x7610, R54 ;  /* 0x00007610ff367816 */ /* 0x000fe20000000036 */
[----:B------:R-:W2:Y:S01]  /*9bfb0*/  LDL R3, [R1+0x7818] ;  /* 0x0078180001037983 */ /* 0x000ea20000100800 */
[-C--:B------:R-:W-:Y:S01]  /*9bfc0*/  ISETP.GE.AND P0, PT, R4, R2.reuse, PT ;  /* 0x000000020400720c */ /* 0x080fe20003f06270 */
[----:B------:R-:W-:Y:S02]  /*9bfd0*/  @!P3 IMAD.MOV.U32 R4, RZ, RZ, R60 ;  /* 0x000000ffff04b224 */ /* 0x000fe400078e003c */
[----:B------:R-:W3:Y:S04]  /*9bfe0*/  LDL R60, [R1+0x712c] ;  /* 0x00712c00013c7983 */ /* 0x000ee80000100800 */
[----:B----4-:R-:W4:Y:S01]  /*9bff0*/  @!P3 LDG.E.U8 R54, desc[UR32][R4.64] ;  /* 0x000000200436b981 */ /* 0x010f22000c1e1100 */
        /* <DEDUP_REMOVED lines=10> */
[CC--:B------:R-:W-:Y:S02]  /*9c0a0*/  ISETP.GE.AND P1, PT, R57.reuse, R2.reuse, PT ;  /* 0x000000023900720c */ /* 0x0c0fe40003f26270 */
[CC--:B------:R-:W-:Y:S02]  /*9c0b0*/  ISETP.GE.AND P2, PT, R57.reuse, R2.reuse, PT ;  /* 0x000000023900720c */ /* 0x0c0fe40003f46270 */
[CC--:B------:R-:W-:Y:S02]  /*9c0c0*/  ISETP.GE.AND P3, PT, R57.reuse, R2.reuse, PT ;  /* 0x000000023900720c */ /* 0x0c0fe40003f66270 */
[CC--:B------:R-:W-:Y:S02]  /*9c0d0*/  ISETP.GE.AND P4, PT, R57.reuse, R2.reuse, PT ;  /* 0x000000023900720c */ /* 0x0c0fe40003f86270 */
[CC--:B------:R-:W-:Y:S02]  /*9c0e0*/  ISETP.GE.AND P5, PT, R57.reuse, R2.reuse, PT ;  /* 0x000000023900720c */ /* 0x0c0fe40003fa6270 */
[----:B------:R-:W-:Y:S01]  /*9c0f0*/  ISETP.GE.AND P6, PT, R57, R2, PT ;  /* 0x000000023900720c */ /* 0x000fe20003fc6270 */
[----:B--2---:R0:W-:Y:S04]  /*9c100*/  STL [R1+0x9c], R61 ;  /* 0x00009c3d01007387 */ /* 0x0041e80000100800 */
[----:B------:R-:W2:Y:S01]  /*9c110*/  LDL R2, [R1+0x77f4] ;  /* 0x0077f40001027983 */ /* 0x000ea20000100800 */
[----:B------:R-:W-:-:S03]  /*9c120*/  PRMT R56, RZ, 0x7610, R56 ;  /* 0x00007610ff387816 */ /* 0x000fc60000000038 */
[----:B------:R-:W4:Y:S04]  /*9c130*/  LDL R57, [R1+0x70cc] ;  /* 0x0070cc0001397983 */ /* 0x000f280000100800 */
[----:B0-----:R-:W4:Y:S01]  /*9c140*/  LDL R61, [R1+0x70ec] ;  /* 0x0070ec00013d7983 */ /* 0x001f220000100800 */
[----:B--2---:R-:W-:-:S04]  /*9c150*/  @!P0 LOP3.LUT R3, R3, R2, RZ, 0x3c, !PT ;  /* 0x0000000203038212 */ /* 0x004fc800078e3cff */
[----:B------:R-:W-:-:S04]  /*9c160*/  @!P0 LOP3.LUT R2, R3, R2, RZ, 0x3c, !PT ;  /* 0x0000000203028212 */ /* 0x000fc800078e3cff */
[----:B------:R-:W-:-:S05]  /*9c170*/  @!P0 LOP3.LUT R3, R3, R2, RZ, 0x3c, !PT ;  /* 0x0000000203038212 */ /* 0x000fca00078e3cff */
[----:B------:R-:W2:Y:S01]  /*9c180*/  @!P0 LDG.E.U8 R56, desc[UR32][R2.64] ;  /* 0x0000002002388981 */ /* 0x000ea2000c1e1100 */
[----:B------:R-:W-:-:S03]  /*9c190*/  PRMT R55, RZ, 0x7610, R55 ;  /* 0x00007610ff377816 */ /* 0x000fc60000000037 */
[----:B--2---:R0:W-:Y:S04]  /*9c1a0*/  STL [R1+0x28], R56 ;  /* 0x0000283801007387 */ /* 0x0041e80000100800 */
[----:B0-----:R-:W2:Y:S04]  /*9c1b0*/  LDL.LU R56, [R1+0x80fc] ;  /* 0x0080fc0001387983 */ /* 0x001ea80000300800 */
[----:B------:R-:W4:Y:S01]  /*9c1c0*/  LDL R3, [R1+0x70f8] ;  /* 0x0070f80001037983 */ /* 0x000f220000100800 */
[----:B---3--:R-:W-:-:S03]  /*9c1d0*/  @!P1 IMAD.MOV.U32 R2, RZ, RZ, R60 ;  /* 0x000000ffff029224 */ /* 0x008fc600078e003c */
[----:B------:R-:W3:Y:S04]  /*9c1e0*/  LDL R60, [R1+0x70ac] ;  /* 0x0070ac00013c7983 */ /* 0x000ee80000100800 */
[----:B----4-:R-:W4:Y:S04]  /*9c1f0*/  @!P1 LDG.E.U8 R55, desc[UR32][R2.64] ;  /* 0x0000002002379981 */ /* 0x010f28000c1e1100 */
        /* <DEDUP_REMOVED lines=8> */
[----:B------:R0:W2:Y:S04]  /*9c280*/  @!P2 LDG.E.U8 R31, desc[UR32][R2.64] ;  /* 0x00000020021fa981 */ /* 0x0000a8000c1e1100 */
[----:B------:R-:W3:Y:S01]  /*9c290*/  LDL R3, [R1+0x70b8] ;  /* 0x0070b80001037983 */ /* 0x000ee20000100800 */
[----:B------:R-:W-:Y:S01]  /*9c2a0*/  PRMT R58, RZ, 0x7610, R58 ;  /* 0x00007610ff3a7816 */ /* 0x000fe2000000003a */
[----:B0-----:R-:W-:Y:S02]  /*9c2b0*/  @!P3 IMAD.MOV.U32 R2, RZ, RZ, R61 ;  /* 0x000000ffff02b224 */ /* 0x001fe400078e003d */
[----:B--2---:R0:W-:Y:S01]  /*9c2c0*/  STL [R1+0x8], R31 ;  /* 0x0000081f01007387 */ /* 0x0041e20000100800 */
[----:B------:R-:W-:-:S03]  /*9c2d0*/  PRMT R13, RZ, 0x7610, R13 ;  /* 0x00007610ff0d7816 */ /* 0x000fc6000000000d */
[----:B------:R-:W2:Y:S04]  /*9c2e0*/  LDL R61, [R1+0x7134] ;  /* 0x00713400013d7983 */ /* 0x000ea80000100800 */
[----:B---3--:R1:W3:Y:S04]  /*9c2f0*/  @!P3 LDG.E.U8 R58, desc[UR32][R2.64] ;  /* 0x00000020023ab981 */ /* 0x0082e8000c1e1100 */
[----:B0-----:R-:W4:Y:S04]  /*9c300*/  LDL R31, [R1+0x708c] ;  /* 0x00708c00011f7983 */ /* 0x001f280000100800 */
[----:B------:R-:W2:Y:S01]  /*9c310*/  LDL R3, [R1+0x7098] ;  /* 0x0070980001037983 */ /* 0x000ea20000100800 */
[----:B-1----:R-:W-:-:S03]  /*9c320*/  @!P4 IMAD.MOV.U32 R2, RZ, RZ, R57 ;  /* 0x000000ffff02c224 */ /* 0x002fc600078e0039 */
[----:B---3--:R0:W-:Y:S01]  /*9c330*/  STL [R1+0xc], R58 ;  /* 0x00000c3a01007387 */ /* 0x0081e20000100800 */
[----:B------:R-:W-:-:S03]  /*9c340*/  PRMT R59, RZ, 0x7610, R59 ;  /* 0x00007610ff3b7816 */ /* 0x000fc6000000003b */
[----:B------:R-:W3:Y:S04]  /*9c350*/  LDL R57, [R1+0x7154] ;  /* 0x0071540001397983 */ /* 0x000ee80000100800 */
[----:B--2---:R1:W2:Y:S04]  /*9c360*/  @!P4 LDG.E.U8 R13, desc[UR32][R2.64] ;  /* 0x00000020020dc981 */ /* 0x0042a8000c1e1100 */
[----:B0-----:R-:W3:Y:S04]  /*9c370*/  LDL R58, [R1+0x7168] ;  /* 0x00716800013a7983 */ /* 0x001ee80000100800 */
[----:B------:R-:W4:Y:S01]  /*9c380*/  LDL R3, [R1+0x7078] ;  /* 0x0070780001037983 */ /* 0x000f220000100800 */
[----:B-1----:R-:W-:-:S03]  /*9c390*/  @!P5 IMAD.MOV.U32 R2, RZ, RZ, R60 ;  /* 0x000000ffff02d224 */ /* 0x002fc600078e003c */
[----:B--2---:R0:W-:Y:S01]  /*9c3a0*/  STL [R1+0x10], R13 ;  /* 0x0000100d01007387 */ /* 0x0041e20000100800 */
[----:B------:R-:W-:-:S03]  /*9c3b0*/  PRMT R30, RZ, 0x7610, R30 ;  /* 0x00007610ff1e7816 */ /* 0x000fc6000000001e */
[----:B------:R-:W2:Y:S04]  /*9c3c0*/  LDL R60, [R1+0x7174] ;  /* 0x00717400013c7983 */ /* 0x000ea80000100800 */
[----:B----4-:R1:W4:Y:S04]  /*9c3d0*/  @!P5 LDG.E.U8 R59, desc[UR32][R2.64] ;  /* 0x00000020023bd981 */ /* 0x010328000c1e1100 */
[----:B0-----:R-:W2:Y:S04]  /*9c3e0*/  LDL R13, [R1+0x7188] ;  /* 0x00718800010d7983 */ /* 0x001ea80000100800 */
[----:B------:R-:W3:Y:S01]  /*9c3f0*/  LDL R3, [R1+0x7058] ;  /* 0x0070580001037983 */ /* 0x000ee20000100800 */
[----:B-1----:R-:W-:Y:S01]  /*9c400*/  @!P6 IMAD.MOV.U32 R2, RZ, RZ, R31 ;  /* 0x000000ffff02e224 */ /* 0x002fe200078e001f */
[----:B------:R-:W-:-:S02]  /*9c410*/  PRMT R12, RZ, 0x7610, R12 ;  /* 0x00007610ff0c7816 */ /* 0x000fc4000000000c */
[----:B----4-:R0:W-:Y:S01]  /*9c420*/  STL [R1+0x14], R59 ;  /* 0x0000143b01007387 */ /* 0x0101e20000100800 */
[----:B------:R-:W-:-:S03]  /*9c430*/  PRMT R52, RZ, 0x7610, R52 ;  /* 0x00007610ff347816 */ /* 0x000fc60000000034 */
[----:B------:R-:W4:Y:S04]  /*9c440*/  LDL R31, [R1+0x7194] ;  /* 0x00719400011f7983 */ /* 0x000f280000100800 */
[----:B---3--:R1:W3:Y:S04]  /*9c450*/  @!P6 LDG.E.U8 R30, desc[UR32][R2.64] ;  /* 0x00000020021ee981 */ /* 0x0082e8000c1e1100 */
[----:B0-----:R-:W4:Y:S01]  /*9c460*/  LDL R59, [R1+0x71a8] ;  /* 0x0071a800013b7983 */ /* 0x001f220000100800 */
[----:B-1----:R-:W-:Y:S02]  /*9c470*/  @!P0 IMAD.MOV.U32 R2, RZ, RZ, R58 ;  /* 0x000000ffff028224 */ /* 0x002fe400078e003a */
[----:B------:R-:W-:Y:S01]  /*9c480*/  @!P0 IMAD.MOV.U32 R3, RZ, RZ, R61 ;  /* 0x000000ffff038224 */ /* 0x000fe200078e003d */
[----:B------:R-:W-:-:S02]  /*9c490*/  PRMT R50, RZ, 0x7610, R50 ;  /* 0x00007610ff327816 */ /* 0x000fc40000000032 */
[----:B------:R-:W-:Y:S02]  /*9c4a0*/  PRMT R48, RZ, 0x7610, R48 ;  /* 0x00007610ff307816 */ /* 0x000fe40000000030 */
[----:B------:R-:W-:Y:S02]  /*9c4b0*/  PRMT R46, RZ, 0x7610, R46 ;  /* 0x00007610ff2e7816 */ /* 0x000fe4000000002e */
[----:B------:R-:W-:Y:S01]  /*9c4c0*/  PRMT R44, RZ, 0x7610, R44 ;  /* 0x00007610ff2c7816 */ /* 0x000fe2000000002c */
[----:B------:R2:W4:Y:S01]  /*9c4d0*/  @!P0 LDG.E.U8 R12, desc[UR32][R2.64] ;  /* 0x00000020020c8981 */ /* 0x000522000c1e1100 */
[----:B------:R-:W-:Y:S02]  /*9c4e0*/  PRMT R42, RZ, 0x7610, R42 ;  /* 0x00007610ff2a7816 */ /* 0x000fe4000000002a */
[----:B------:R-:W-:Y:S02]  /*9c4f0*/  PRMT R40, RZ, 0x7610, R40 ;  /* 0x00007610ff287816 */ /* 0x000fe40000000028 */
[----:B------:R-:W-:-:S02]  /*9c500*/  PRMT R38, RZ, 0x7610, R38 ;  /* 0x00007610ff267816 */ /* 0x000fc40000000026 */
[----:B------:R-:W-:Y:S02]  /*9c510*/  PRMT R36, RZ, 0x7610, R36 ;  /* 0x00007610ff247816 */ /* 0x000fe40000000024 */
[----:B------:R-:W-:Y:S02]  /*9c520*/  PRMT R33, RZ, 0x7610, R33 ;  /* 0x00007610ff217816 */ /* 0x000fe40000000021 */
[----:B------:R-:W-:Y:S02]  /*9c530*/  PRMT R32, RZ, 0x7610, R32 ;  /* 0x00007610ff207816 */ /* 0x000fe40000000020 */
[----:B------:R-:W-:Y:S02]  /*9c540*/  PRMT R11, RZ, 0x7610, R11 ;  /* 0x00007610ff0b7816 */ /* 0x000fe4000000000b */
[----:B------:R-:W-:Y:S02]  /*9c550*/  PRMT R25, RZ, 0x7610, R25 ;  /* 0x00007610ff197816 */ /* 0x000fe40000000019 */
[----:B------:R-:W-:Y:S01]  /*9c560*/  PRMT R10, RZ, 0x7610, R10 ;  /* 0x00007610ff0a7816 */ /* 0x000fe2000000000a */
[----:B--2---:R-:W-:-:S02]  /*9c570*/  @!P0 IMAD.MOV.U32 R2, RZ, RZ, R13 ;  /* 0x000000ffff028224 */ /* 0x004fc400078e000d */
[----:B------:R-:W-:Y:S01]  /*9c580*/  @!P0 IMAD.MOV.U32 R3, RZ, RZ, R57 ;  /* 0x000000ffff038224 */ /* 0x000fe200078e0039 */
[----:B------:R-:W-:Y:S02]  /*9c590*/  PRMT R24, RZ, 0x7610, R24 ;  /* 0x00007610ff187816 */ /* 0x000fe40000000018 */
[----:B------:R-:W-:Y:S02]  /*9c5a0*/  PRMT R9, RZ, 0x7610, R9 ;  /* 0x00007610ff097816 */ /* 0x000fe40000000009 */
[----:B------:R-:W-:Y:S02]  /*9c5b0*/  PRMT R23, RZ, 0x7610, R23 ;  /* 0x00007610ff177816 */ /* 0x000fe40000000017 */
[----:B------:R-:W-:Y:S01]  /*9c5c0*/  PRMT R8, RZ, 0x7610, R8 ;  /* 0x00007610ff087816 */ /* 0x000fe20000000008 */
[----:B------:R0:W2:Y:S01]  /*9c5d0*/  @!P0 LDG.E.U8 R52, desc[UR32][R2.64] ;  /* 0x0000002002348981 */ /* 0x0000a2000c1e1100 */
[----:B------:R-:W-:Y:S02]  /*9c5e0*/  PRMT R22, RZ, 0x7610, R22 ;  /* 0x00007610ff167816 */ /* 0x000fe40000000016 */
[----:B------:R-:W-:-:S02]  /*9c5f0*/  PRMT R7, RZ, 0x7610, R7 ;  /* 0x00007610ff077816 */ /* 0x000fc40000000007 */
[----:B------:R-:W-:Y:S02]  /*9c600*/  PRMT R21, RZ, 0x7610, R21 ;  /* 0x00007610ff157816 */ /* 0x000fe40000000015 */
[----:B------:R-:W-:Y:S02]  /*9c610*/  PRMT R6, RZ, 0x7610, R6 ;  /* 0x00007610ff067816 */ /* 0x000fe40000000006 */
[----:B------:R-:W-:Y:S02]  /*9c620*/  PRMT R20, RZ, 0x7610, R20 ;  /* 0x00007610ff147816 */ /* 0x000fe40000000014 */
[----:B------:R-:W-:Y:S02]  /*9c630*/  PRMT R5, RZ, 0x7610, R5 ;  /* 0x00007610ff057816 */ /* 0x000fe40000000005 */
[----:B------:R-:W-:Y:S02]  /*9c640*/  PRMT R19, RZ, 0x7610, R19 ;  /* 0x00007610ff137816 */ /* 0x000fe40000000013 */
[----:B------:R-:W-:-:S02]  /*9c650*/  PRMT R18, RZ, 0x7610, R18 ;  /* 0x00007610ff127816 */ /* 0x000fc40000000012 */
[----:B------:R-:W-:Y:S01]  /*9c660*/  PRMT R4, RZ, 0x7610, R4 ;  /* 0x00007610ff047816 */ /* 0x000fe20000000004 */
[----:B0-----:R-:W-:Y:S01]  /*9c670*/  @!P0 IMAD.MOV.U32 R3, RZ, RZ, R60 ;  /* 0x000000ffff038224 */ /* 0x001fe200078e003c */
[----:B------:R-:W-:Y:S02]  /*9c680*/  PRMT R17, RZ, 0x7610, R17 ;  /* 0x00007610ff117816 */ /* 0x000fe40000000011 */
[----:B------:R-:W-:Y:S02]  /*9c690*/  PRMT R16, RZ, 0x7610, R16 ;  /* 0x00007610ff107816 */ /* 0x000fe40000000010 */
        /* <DEDUP_REMOVED lines=19> */
[----:B------:R-:W-:Y:S01]  /*9c7d0*/  PRMT R55, RZ, 0x7610, R55 ;  /* 0x00007610ff377816 */ /* 0x000fe20000000037 */
[----:B------:R-:W-:Y:S04]  /*9c7e0*/  LDS.U8 R60, [R0+UR4+0x2008] ;  /* 0x00200804003c7984 */ /* 0x000fe80008000000 */
[----:B------:R-:W-:Y:S04]  /*9c7f0*/  LDS.U8 R61, [R0+UR4+0x2200] ;  /* 0x00220004003d7984 */ /* 0x000fe80008000000 */
[----:B---3--:R0:W-:Y:S01]  /*9c800*/  STL [R1+0x18], R30 ;  /* 0x0000181e01007387 */ /* 0x0081e20000100800 */
[----:B----4-:R-:W-:-:S03]  /*9c810*/  @!P0 IMAD.MOV.U32 R2, RZ, RZ, R59 ;  /* 0x000000ffff028224 */ /* 0x010fc600078e003b */
[----:B------:R-:W3:Y:S04]  /*9c820*/  LDL R58, [R1+0x71b4] ;  /* 0x0071b400013a7983 */ /* 0x000ee80000100800 */
[----:B------:R-:W-:Y:S04]  /*9c830*/  LDS.U8 R59, [R0+UR4+0x2208] ;  /* 0x00220804003b7984 */ /* 0x000fe80008000000 */
[----:B------:R1:W4:Y:S04]  /*9c840*/  @!P0 LDG.E.U8 R50, desc[UR32][R2.64] ;  /* 0x0000002002328981 */ /* 0x000328000c1e1100 */
[----:B0-----:R-:W3:Y:S04]  /*9c850*/  LDL R30, [R1+0x71c8] ;  /* 0x0071c800011e7983 */ /* 0x001ee80000100800 */
[----:B------:R0:W-:Y:S04]  /*9c860*/  STL [R1], R12 ;  /* 0x0000000c01007387 */ /* 0x0001e80000100800 */
[----:B------:R-:W4:Y:S04]  /*9c870*/  LDL R57, [R1+0x71d4] ;  /* 0x0071d40001397983 */ /* 0x000f280000100800 */
[----:B------:R-:W4:Y:S04]  /*9c880*/  LDL R13, [R1+0x7208] ;  /* 0x00720800010d7983 */ /* 0x000f280000100800 */
[----:B0-----:R-:W4:Y:S01]  /*9c890*/  LDL R12, [R1+0x71e8] ;  /* 0x0071e800010c7983 */ /* 0x001f220000100800 */
[----:B-1----:R-:W-:-:S03]  /*9c8a0*/  @!P0 IMAD.MOV.U32 R3, RZ, RZ, R31 ;  /* 0x000000ffff038224 */ /* 0x002fc600078e001f */
[----:B--2---:R0:W-:Y:S01]  /*9c8b0*/  STL [R1+0x80d8], R52 ;  /* 0x0080d83401007387 */ /* 0x0041e20000100800 */
[----:B---3--:R-:W-:-:S03]  /*9c8c0*/  @!P0 IMAD.MOV.U32 R2, RZ, RZ, R30 ;  /* 0x000000ffff028224 */ /* 0x008fc600078e001e */
[----:B----4-:R1:W-:Y:S04]  /*9c8d0*/  STL [R1+0x80a4], R50 ;  /* 0x0080a43201007387 */ /* 0x0103e80000100800 */
[----:B------:R-:W2:Y:S04]  /*9c8e0*/  LDL R31, [R1+0x71f4] ;  /* 0x0071f400011f7983 */ /* 0x000ea80000100800 */
[----:B------:R-:W3:Y:S04]  /*9c8f0*/  LDL R30, [R1+0x7228] ;  /* 0x00722800011e7983 */ /* 0x000ee80000100800 */
[----:B------:R4:W3:Y:S02]  /*9c900*/  @!P0 LDG.E.U8 R48, desc[UR32][R2.64] ;  /* 0x0000002002308981 */ /* 0x0008e4000c1e1100 */
[----:B----4-:R-:W-:-:S02]  /*9c910*/  @!P0 IMAD.MOV.U32 R3, RZ, RZ, R58 ;  /* 0x000000ffff038224 */ /* 0x010fc400078e003a */
[----:B------:R-:W-:Y:S01]  /*9c920*/  @!P0 IMAD.MOV.U32 R2, RZ, RZ, R12 ;  /* 0x000000ffff028224 */ /* 0x000fe200078e000c */
[----:B------:R-:W-:Y:S04]  /*9c930*/  LDS.U8 R58, [R0+UR4] ;  /* 0x00000004003a7984 */ /* 0x000fe80008000000 */
[----:B------:R4:W3:Y:S02]  /*9c940*/  @!P0 LDG.E.U8 R46, desc[UR32][R2.64] ;  /* 0x00000020022e8981 */ /* 0x0008e4000c1e1100 */
[----:B----4-:R-:W-:Y:S02]  /*9c950*/  @!P0 IMAD.MOV.U32 R2, RZ, RZ, R13 ;  /* 0x000000ffff028224 */ /* 0x010fe400078e000d */
[----:B------:R-:W-:Y:S02]  /*9c960*/  @!P0 IMAD.MOV.U32 R3, RZ, RZ, R57 ;  /* 0x000000ffff038224 */ /* 0x000fe400078e0039 */
[----:B------:R-:W-:Y:S04]  /*9c970*/  LDS.U8 R57, [R0+UR4+0x208] ;  /* 0x0002080400397984 */ /* 0x000fe80008000000 */
[----:B------:R2:W4:Y:S02]  /*9c980*/  @!P0 LDG.E.U8 R44, desc[UR32][R2.64] ;  /* 0x00000020022c8981 */ /* 0x000524000c1e1100 */
[----:B--2---:R-:W-:-:S02]  /*9c990*/  @!P0 IMAD.MOV.U32 R3, RZ, RZ, R31 ;  /* 0x000000ffff038224 */ /* 0x004fc400078e001f */
[----:B---3--:R-:W-:Y:S01]  /*9c9a0*/  @!P0 IMAD.MOV.U32 R2, RZ, RZ, R30 ;  /* 0x000000ffff028224 */ /* 0x008fe200078e001e */
[----:B------:R2:W-:Y:S04]  /*9c9b0*/  STL [R1+0x80dc], R48 ;  /* 0x0080dc3001007387 */ /* 0x0005e80000100800 */
[----:B0-----:R-:W3:Y:S04]  /*9c9c0*/  LDL R52, [R1+0x7214] ;  /* 0x0072140001347983 */ /* 0x001ee80000100800 */
[----:B------:R-:W3:Y:S04]  /*9c9d0*/  LDL R12, [R1+0x7248] ;  /* 0x00724800010c7983 */ /* 0x000ee80000100800 */
[----:B------:R3:W3:Y:S04]  /*9c9e0*/  @!P0 LDG.E.U8 R42, desc[UR32][R2.64] ;  /* 0x00000020022a8981 */ /* 0x0006e8000c1e1100 */
[----:B------:R0:W-:Y:S04]  /*9c9f0*/  STL [R1+0x80a8], R46 ;  /* 0x0080a82e01007387 */ /* 0x0001e80000100800 */
[----:B-1----:R-:W3:Y:S04]  /*9ca00*/  LDL R50, [R1+0x7234] ;  /* 0x0072340001327983 */ /* 0x002ee80000100800 */
[----:B--2---:R-:W2:Y:S04]  /*9ca10*/  LDL R48, [R1+0x7268] ;  /* 0x0072680001307983 */ /* 0x004ea80000100800 */
[----:B------:R-:W2:Y:S04]  /*9ca20*/  LDL R13, [R1+0x7288] ;  /* 0x00728800010d7983 */ /* 0x000ea80000100800 */
[----:B0-----:R-:W2:Y:S04]  /*9ca30*/  LDL R46, [R1+0x7254] ;  /* 0x00725400012e7983 */ /* 0x001ea80000100800 */
[----:B----4-:R-:W-:Y:S04]  /*9ca40*/  STL [R1+0x80d4], R44 ;  /* 0x0080d42c01007387 */ /* 0x010fe80000100800 */
[----:B------:R-:W4:Y:S04]  /*9ca50*/  LDL R31, [R1+0x7274] ;  /* 0x00727400011f7983 */ /* 0x000f280000100800 */
[----:B------:R-:W4:Y:S01]  /*9ca60*/  LDL R30, [R1+0x72a8] ;  /* 0x0072a800011e7983 */ /* 0x000f220000100800 */
[----:B---3--:R-:W-:-:S02]  /*9ca70*/  @!P0 IMAD.MOV.U32 R3, RZ, RZ, R52 ;  /* 0x000000ffff038224 */ /* 0x008fc400078e0034 */
[----:B------:R-:W-:Y:S01]  /*9ca80*/  @!P0 IMAD.MOV.U32 R2, RZ, RZ, R12 ;  /* 0x000000ffff028224 */ /* 0x000fe200078e000c */
[----:B------:R0:W-:Y:S04]  /*9ca90*/  STL [R1+0x80ac], R42 ;  /* 0x0080ac2a01007387 */ /* 0x0001e80000100800 */
[----:B------:R-:W3:Y:S04]  /*9caa0*/  LDL R12, [R1+0x72c8] ;  /* 0x0072c800010c7983 */ /* 0x000ee80000100800 */
[----:B------:R1:W3:Y:S04]  /*9cab0*/  @!P0 LDG.E.U8 R40, desc[UR32][R2.64] ;  /* 0x0000002002288981 */ /* 0x0002e8000c1e1100 */
[----:B0-----:R-:W3:Y:S01]  /*9cac0*/  LDL R42, [R1+0x7294] ;  /* 0x00729400012a7983 */ /* 0x001ee20000100800 */
[----:B-1----:R-:W-:-:S02]  /*9cad0*/  @!P0 IMAD.MOV.U32 R3, RZ, RZ, R50 ;  /* 0x000000ffff038224 */ /* 0x002fc400078e0032 */
[----:B--2---:R-:W-:-:S05]  /*9cae0*/  @!P0 IMAD.MOV.U32 R2, RZ, RZ, R48 ;  /* 0x000000ffff028224 */ /* 0x004fca00078e0030 */
[----:B------:R0:W2:Y:S02]  /*9caf0*/  @!P0 LDG.E.U8 R38, desc[UR32][R2.64] ;  /* 0x0000002002268981 */ /* 0x0000a4000c1e1100 */
[----:B0-----:R-:W-:Y:S02]  /*9cb00*/  @!P0 IMAD.MOV.U32 R2, RZ, RZ, R13 ;  /* 0x000000ffff028224 */ /* 0x001fe400078e000d */
[----:B------:R-:W-:-:S05]  /*9cb10*/  @!P0 IMAD.MOV.U32 R3, RZ, RZ, R46 ;  /* 0x000000ffff038224 */ /* 0x000fca00078e002e */
[----:B------:R4:W2:Y:S02]  /*9cb20*/  @!P0 LDG.E.U8 R36, desc[UR32][R2.64] ;  /* 0x0000002002248981 */ /* 0x0008a4000c1e1100 */
[----:B----4-:R-:W-:Y:S02]  /*9cb30*/  @!P0 IMAD.MOV.U32 R2, RZ, RZ, R30 ;  /* 0x000000ffff028224 */ /* 0x010fe400078e001e */
[----:B------:R-:W-:-:S05]  /*9cb40*/  @!P0 IMAD.MOV.U32 R3, RZ, RZ, R31 ;  /* 0x000000ffff038224 */ /* 0x000fca00078e001f */
[----:B------:R3:W4:Y:S02]  /*9cb50*/  @!P0 LDG.E.U8 R33, desc[UR32][R2.64] ;  /* 0x0000002002218981 */ /* 0x000724000c1e1100 */
[----:B---3--:R-:W-:Y:S02]  /*9cb60*/  @!P0 IMAD.MOV.U32 R2, RZ, RZ, R12 ;  /* 0x000000ffff028224 */ /* 0x008fe400078e000c */
[----:B------:R0:W-:Y:S01]  /*9cb70*/  STL [R1+0x80cc], R40 ;  /* 0x0080cc2801007387 */ /* 0x0001e20000100800 */
[----:B------:R-:W-:-:S05]  /*9cb80*/  @!P0 IMAD.MOV.U32 R3, RZ, RZ, R42 ;  /* 0x000000ffff038224 */ /* 0x000fca00078e002a */
[----:B------:R-:W3:Y:S04]  /*9cb90*/  @!P0 LDG.E.U8 R32, desc[UR32][R2.64] ;  /* 0x0000002002208981 */ /* 0x000ee8000c1e1100 */
[----:B--2---:R1:W-:Y:S04]  /*9cba0*/  STL [R1+0x80b0], R38 ;  /* 0x0080b02601007387 */ /* 0x0043e80000100800 */
[----:B------:R-:W2:Y:S04]  /*9cbb0*/  LDL R13, [R1+0x72e8] ;  /* 0x0072e800010d7983 */ /* 0x000ea80000100800 */
[----:B------:R-:W2:Y:S04]  /*9cbc0*/  LDL R44, [R1+0x72b4] ;  /* 0x0072b400012c7983 */ /* 0x000ea80000100800 */
[----:B------:R3:W-:Y:S04]  /*9cbd0*/  STL [R1+0x80c4], R36 ;  /* 0x0080c42401007387 */ /* 0x0007e80000100800 */
[----:B------:R-:W2:Y:S04]  /*9cbe0*/  LDL R31, [R1+0x72d4] ;  /* 0x0072d400011f7983 */ /* 0x000ea80000100800 */
[----:B------:R-:W2:Y:S04]  /*9cbf0*/  LDL R30, [R1+0x7308] ;  /* 0x00730800011e7983 */ /* 0x000ea80000100800 */
[----:B----4-:R4:W-:Y:S04]  /*9cc00*/  STL [R1+0x80b4], R33 ;  /* 0x0080b42101007387 */ /* 0x0109e80000100800 */
[----:B------:R-:W4:Y:S04]  /*9cc10*/  LDL R42, [R1+0x72f4] ;  /* 0x0072f400012a7983 */ /* 0x000f280000100800 */
[----:B0-----:R-:W4:Y:S04]  /*9cc20*/  LDL R40, [R1+0x7328] ;  /* 0x0073280001287983 */ /* 0x001f280000100800 */
[----:B-1----:R-:W4:Y:S04]  /*9cc30*/  LDL R38, [R1+0x7314] ;  /* 0x0073140001267983 */ /* 0x002f280000100800 */
[----:B------:R-:W4:Y:S04]  /*9cc40*/  LDL R12, [R1+0x7348] ;  /* 0x00734800010c7983 */ /* 0x000f280000100800 */
[----:B---3--:R0:W-:Y:S04]  /*9cc50*/  STL [R1+0x80c8], R32 ;  /* 0x0080c82001007387 */ /* 0x0081e80000100800 */
[----:B------:R-:W3:Y:S01]  /*9cc60*/  LDL R36, [R1+0x7334] ;  /* 0x0073340001247983 */ /* 0x000ee20000100800 */
[----:B--2---:R-:W-:-:S03]  /*9cc70*/  @!P0 IMAD.MOV.U32 R2, RZ, RZ, R13 ;  /* 0x000000ffff028224 */ /* 0x004fc600078e000d */
[----:B------:R-:W2:Y:S01]  /*9cc80*/  LDL R13, [R1+0x7368] ;  /* 0x00736800010d7983 */ /* 0x000ea20000100800 */
[----:B------:R-:W-:-:S05]  /*9cc90*/  @!P0 IMAD.MOV.U32 R3, RZ, RZ, R44 ;  /* 0x000000ffff038224 */ /* 0x000fca00078e002c */
[----:B------:R1:W2:Y:S02]  /*9cca0*/  @!P0 LDG.E.U8 R11, desc[UR32][R2.64] ;  /* 0x00000020020b8981 */ /* 0x0002a4000c1e1100 */
[----:B-1----:R-:W-:Y:S02]  /*9ccb0*/  @!P0 IMAD.MOV.U32 R2, RZ, RZ, R30 ;  /* 0x000000ffff028224 */ /* 0x002fe400078e001e */
[----:B------:R-:W-:-:S05]  /*9ccc0*/  @!P0 IMAD.MOV.U32 R3, RZ, RZ, R31 ;  /* 0x000000ffff038224 */ /* 0x000fca00078e001f */
[----:B------:R4:W2:Y:S02]  /*9ccd0*/  @!P0 LDG.E.U8 R25, desc[UR32][R2.64] ;  /* 0x0000002002198981 */ /* 0x0008a4000c1e1100 */
[----:B----4-:R-:W-:Y:S02]  /*9cce0*/  @!P0 IMAD.MOV.U32 R2, RZ, RZ, R40 ;  /* 0x000000ffff028224 */ /* 0x010fe400078e0028 */
[----:B------:R-:W-:-:S05]  /*9ccf0*/  @!P0 IMAD.MOV.U32 R3, RZ, RZ, R42 ;  /* 0x000000ffff038224 */ /* 0x000fca00078e002a */
[----:B------:R1:W4:Y:S02]  /*9cd00*/  @!P0 LDG.E.U8 R10, desc[UR32][R2.64] ;  /* 0x00000020020a8981 */ /* 0x000324000c1e1100 */
[----:B-1----:R-:W-:Y:S02]  /*9cd10*/  @!P0 IMAD.MOV.U32 R2, RZ, RZ, R12 ;  /* 0x000000ffff028224 */ /* 0x002fe400078e000c */
[----:B------:R-:W-:-:S05]  /*9cd20*/  @!P0 IMAD.MOV.U32 R3, RZ, RZ, R38 ;  /* 0x000000ffff038224 */ /* 0x000fca00078e0026 */
[----:B------:R3:W4:Y:S02]  /*9cd30*/  @!P0 LDG.E.U8 R24, desc[UR32][R2.64] ;  /* 0x0000002002188981 */ /* 0x000724000c1e1100 */
[----:B---3--:R-:W-:Y:S02]  /*9cd40*/  @!P0 IMAD.MOV.U32 R3, RZ, RZ, R36 ;  /* 0x000000ffff038224 */ /* 0x008fe400078e0024 */
[----:B--2---:R-:W-:-:S05]  /*9cd50*/  @!P0 IMAD.MOV.U32 R2, RZ, RZ, R13 ;  /* 0x000000ffff028224 */ /* 0x004fca00078e000d */
[----:B------:R-:W2:Y:S04]  /*9cd60*/  @!P0 LDG.E.U8 R9, desc[UR32][R2.64] ;  /* 0x0000002002098981 */ /* 0x000ea8000c1e1100 */
[----:B------:R-:W-:Y:S04]  /*9cd70*/  STL [R1+0x80b8], R11 ;  /* 0x0080b80b01007387 */ /* 0x000fe80000100800 */
[----:B------:R-:W3:Y:S04]  /*9cd80*/  LDL R33, [R1+0x7354] ;  /* 0x0073540001217983 */ /* 0x000ee80000100800 */
[----:B0-----:R-:W3:Y:S04]  /*9cd90*/  LDL R32, [R1+0x7388] ;  /* 0x0073880001207983 */ /* 0x001ee80000100800 */
[----:B------:R-:W3:Y:S04]  /*9cda0*/  LDL R31, [R1+0x7374] ;  /* 0x00737400011f7983 */ /* 0x000ee80000100800 */
[----:B------:R-:W3:Y:S04]  /*9cdb0*/  LDL R30, [R1+0x73a8] ;  /* 0x0073a800011e7983 */ /* 0x000ee80000100800 */
[----:B------:R0:W-:Y:S04]  /*9cdc0*/  STL [R1+0x80c0], R25 ;  /* 0x0080c01901007387 */ /* 0x0001e80000100800 */
[----:B----4-:R1:W-:Y:S04]  /*9cdd0*/  STL [R1+0x80bc], R10 ;  /* 0x0080bc0a01007387 */ /* 0x0103e80000100800 */
[----:B0-----:R-:W4:Y:S04]  /*9cde0*/  LDL R25, [R1+0x7394] ;  /* 0x0073940001197983 */ /* 0x001f280000100800 */
[----:B------:R-:W4:Y:S04]  /*9cdf0*/  LDL R11, [R1+0x73c8] ;  /* 0x0073c800010b7983 */ /* 0x000f280000100800 */
[----:B------:R-:W4:Y:S04]  /*9ce00*/  LDL R12, [R1+0x73e8] ;  /* 0x0073e800010c7983 */ /* 0x000f280000100800 */
[----:B------:R-:W-:Y:S04]  /*9ce10*/  STL [R1+0x80d0], R24 ;  /* 0x0080d01801007387 */ /* 0x000fe80000100800 */
[----:B------:R-:W4:Y:S04]  /*9ce20*/  LDL R13, [R1+0x73b4] ;  /* 0x0073b400010d7983 */ /* 0x000f280000100800 */
[----:B--2---:R0:W-:Y:S04]  /*9ce30*/  STL [R1+0x80e0], R9 ;  /* 0x0080e00901007387 */ /* 0x0041e80000100800 */
[----:B-1----:R-:W2:Y:S04]  /*9ce40*/  LDL R10, [R1+0x73d4] ;  /* 0x0073d400010a7983 */ /* 0x002ea80000100800 */
[----:B0-----:R-:W2:Y:S01]  /*9ce50*/  LDL R9, [R1+0x7408] ;  /* 0x0074080001097983 */ /* 0x001ea20000100800 */
[----:B---3--:R-:W-:-:S02]  /*9ce60*/  @!P0 IMAD.MOV.U32 R2, RZ, RZ, R32 ;  /* 0x000000ffff028224 */ /* 0x008fc400078e0020 */
[----:B------:R-:W-:-:S05]  /*9ce70*/  @!P0 IMAD.MOV.U32 R3, RZ, RZ, R33 ;  /* 0x000000ffff038224 */ /* 0x000fca00078e0021 */
[----:B------:R0:W3:Y:S02]  /*9ce80*/  @!P0 LDG.E.U8 R23, desc[UR32][R2.64] ;  /* 0x0000002002178981 */ /* 0x0000e4000c1e1100 */
[----:B0-----:R-:W-:Y:S02]  /*9ce90*/  @!P0 IMAD.MOV.U32 R2, RZ, RZ, R30 ;  /* 0x000000ffff028224 */ /* 0x001fe400078e001e */
[----:B------:R-:W-:-:S05]  /*9cea0*/  @!P0 IMAD.MOV.U32 R3, RZ, RZ, R31 ;  /* 0x000000ffff038224 */ /* 0x000fca00078e001f */
[----:B------:R4:W3:Y:S02]  /*9ceb0*/  @!P0 LDG.E.U8 R8, desc[UR32][R2.64] ;  /* 0x0000002002088981 */ /* 0x0008e4000c1e1100 */
[----:B----4-:R-:W-:Y:S02]  /*9cec0*/  @!P0 IMAD.MOV.U32 R2, RZ, RZ, R11 ;  /* 0x000000ffff028224 */ /* 0x010fe400078e000b */
[----:B------:R-:W-:-:S05]  /*9ced0*/  @!P0 IMAD.MOV.U32 R3, RZ, RZ, R25 ;  /* 0x000000ffff038224 */ /* 0x000fca00078e0019 */
[----:B------:R0:W4:Y:S02]  /*9cee0*/  @!P0 LDG.E.U8 R22, desc[UR32][R2.64] ;  /* 0x0000002002168981 */ /* 0x000124000c1e1100 */
[----:B0-----:R-:W-:Y:S02]  /*9cef0*/  @!P0 IMAD.MOV.U32 R2, RZ, RZ, R12 ;  /* 0x000000ffff028224 */ /* 0x001fe400078e000c */
[----:B------:R-:W-:-:S05]  /*9cf00*/  @!P0 IMAD.MOV.U32 R3, RZ, RZ, R13 ;  /* 0x000000ffff038224 */ /* 0x000fca00078e000d */
[----:B------:R2:W4:Y:S02]  /*9cf10*/  @!P0 LDG.E.U8 R7, desc[UR32][R2.64] ;  /* 0x0000002002078981 */ /* 0x000524000c1e1100 */
[----:B--2---:R-:W-:Y:S02]  /*9cf20*/  @!P0 IMAD.MOV.U32 R3, RZ, RZ, R10 ;  /* 0x000000ffff038224 */ /* 0x004fe400078e000a */
[----:B------:R-:W-:-:S05]  /*9cf30*/  @!P0 IMAD.MOV.U32 R2, RZ, RZ, R9 ;  /* 0x000000ffff028224 */ /* 0x000fca00078e0009 */
[----:B------:R-:W2:Y:S04]  /*9cf40*/  @!P0 LDG.E.U8 R21, desc[UR32][R2.64] ;  /* 0x0000002002158981 */ /* 0x000ea8000c1e1100 */
[----:B---3--:R0:W-:Y:S04]  /*9cf50*/  STL [R1+0x80e4], R23 ;  /* 0x0080e41701007387 */ /* 0x0081e80000100800 */
[----:B------:R-:W3:Y:S04]  /*9cf60*/  LDL R33, [R1+0x73f4] ;  /* 0x0073f40001217983 */ /* 0x000ee80000100800 */
[----:B------:R-:W3:Y:S04]  /*9cf70*/  LDL R32, [R1+0x7428] ;  /* 0x0074280001207983 */ /* 0x000ee80000100800 */
[----:B------:R-:W3:Y:S04]  /*9cf80*/  LDL R31, [R1+0x7414] ;  /* 0x00741400011f7983 */ /* 0x000ee80000100800 */
[----:B------:R-:W3:Y:S04]  /*9cf90*/  LDL R30, [R1+0x7448] ;  /* 0x00744800011e7983 */ /* 0x000ee80000100800 */
[----:B------:R1:W-:Y:S04]  /*9cfa0*/  STL [R1+0x80e8], R8 ;  /* 0x0080e80801007387 */ /* 0x0003e80000100800 */
[----:B------:R-:W3:Y:S04]  /*9cfb0*/  LDL R25, [R1+0x7434] ;  /* 0x0074340001197983 */ /* 0x000ee80000100800 */
[----:B0-----:R-:W3:Y:S04]  /*9cfc0*/  LDL R23, [R1+0x7468] ;  /* 0x0074680001177983 */ /* 0x001ee80000100800 */
[----:B------:R-:W3:Y:S04]  /*9cfd0*/  LDL R11, [R1+0x7488] ;  /* 0x00748800010b7983 */ /* 0x000ee80000100800 */
[----:B----4-:R-:W-:Y:S04]  /*9cfe0*/  STL [R1+0x80ec], R22 ;  /* 0x0080ec1601007387 */ /* 0x010fe80000100800 */
[----:B------:R-:W4:Y:S04]  /*9cff0*/  LDL R24, [R1+0x7454] ;  /* 0x0074540001187983 */ /* 0x000f280000100800 */
[----:B------:R-:W4:Y:S04]  /*9d000*/  LDL R13, [R1+0x7474] ;  /* 0x00747400010d7983 */ /* 0x000f280000100800 */
[----:B------:R-:W4:Y:S04]  /*9d010*/  LDL R12, [R1+0x74a8] ;  /* 0x0074a800010c7983 */ /* 0x000f280000100800 */
[----:B------:R0:W-:Y:S04]  /*9d020*/  STL [R1+0x80f0], R7 ;  /* 0x0080f00701007387 */ /* 0x0001e80000100800 */
[----:B------:R-:W4:Y:S04]  /*9d030*/  LDL R10, [R1+0x7494] ;  /* 0x00749400010a7983 */ /* 0x000f280000100800 */
[----:B------:R-:W4:Y:S04]  /*9d040*/  LDL R9, [R1+0x74c8] ;  /* 0x0074c80001097983 */ /* 0x000f280000100800 */
[----:B--2---:R2:W-:Y:S04]  /*9d050*/  STL [R1+0x80f4], R21 ;  /* 0x0080f41501007387 */ /* 0x0045e80000100800 */
[----:B-1----:R-:W4:Y:S04]  /*9d060*/  LDL R8, [R1+0x74b4] ;  /* 0x0074b40001087983 */ /* 0x002f280000100800 */
[----:B0-----:R-:W4:Y:S01]  /*9d070*/  LDL R7, [R1+0x74e8] ;  /* 0x0074e80001077983 */ /* 0x001f220000100800 */
[----:B---3--:R-:W-:-:S02]  /*9d080*/  @!P0 IMAD.MOV.U32 R2, RZ, RZ, R32 ;  /* 0x000000ffff028224 */ /* 0x008fc400078e0020 */
[----:B------:R-:W-:Y:S01]  /*9d090*/  @!P0 IMAD.MOV.U32 R3, RZ, RZ, R33 ;  /* 0x000000ffff038224 */ /* 0x000fe200078e0021 */
[----:B------:R-:W3:Y:S04]  /*9d0a0*/  LDL R22, [R1+0x7508] ;  /* 0x0075080001167983 */ /* 0x000ee80000100800 */
[----:B------:R-:W3:Y:S04]  /*9d0b0*/  LDL R33, [R1+0x7734] ;  /* 0x0077340001217983 */ /* 0x000ee80000100800 */
[----:B------:R0:W3:Y:S04]  /*9d0c0*/  @!P0 LDG.E.U8 R6, desc[UR32][R2.64] ;  /* 0x0000002002068981 */ /* 0x0000e8000c1e1100 */
[----:B--2---:R-:W2:Y:S04]  /*9d0d0*/  LDL R21, [R1+0x74f4] ;  /* 0x0074f40001157983 */ /* 0x004ea80000100800 */
[----:B------:R-:W2:Y:S01]  /*9d0e0*/  LDL R32, [R1+0x7768] ;  /* 0x0077680001207983 */ /* 0x000ea20000100800 */
[----:B0-----:R-:W-:-:S02]  /*9d0f0*/  @!P0 IMAD.MOV.U32 R2, RZ, RZ, R30 ;  /* 0x000000ffff028224 */ /* 0x001fc400078e001e */
[----:B------:R-:W-:-:S05]  /*9d100*/  @!P0 IMAD.MOV.U32 R3, RZ, RZ, R31 ;  /* 0x000000ffff038224 */ /* 0x000fca00078e001f */
[----:B------:R0:W2:Y:S02]  /*9d110*/  @!P0 LDG.E.U8 R20, desc[UR32][R2.64] ;  /* 0x0000002002148981 */ /* 0x0000a4000c1e1100 */
[----:B0-----:R-:W-:Y:S02]  /*9d120*/  @!P0 IMAD.MOV.U32 R2, RZ, RZ, R23 ;  /* 0x000000ffff028224 */ /* 0x001fe400078e0017 */
[----:B------:R-:W-:Y:S01]  /*9d130*/  @!P0 IMAD.MOV.U32 R3, RZ, RZ, R25 ;  /* 0x000000ffff038224 */ /* 0x000fe200078e0019 */
[----:B------:R-:W2:Y:S04]  /*9d140*/  LDL R23, [R1+0x74d4] ;  /* 0x0074d40001177983 */ /* 0x000ea80000100800 */
[----:B------:R-:W2:Y:S04]  /*9d150*/  LDL R25, [R1+0x7514] ;  /* 0x0075140001197983 */ /* 0x000ea80000100800 */
[----:B------:R0:W2:Y:S02]  /*9d160*/  @!P0 LDG.E.U8 R5, desc[UR32][R2.64] ;  /* 0x0000002002058981 */ /* 0x0000a4000c1e1100 */
[----:B0-----:R-:W-:-:S02]  /*9d170*/  @!P0 IMAD.MOV.U32 R2, RZ, RZ, R11 ;  /* 0x000000ffff028224 */ /* 0x001fc400078e000b */
[----:B------:R-:W2:Y:S01]  /*9d180*/  LDL R11, [R1+0x7528] ;  /* 0x00752800010b7983 */ /* 0x000ea20000100800 */
[----:B----4-:R-:W-:-:S03]  /*9d190*/  @!P0 IMAD.MOV.U32 R3, RZ, RZ, R24 ;  /* 0x000000ffff038224 */ /* 0x010fc600078e0018 */
[----:B------:R-:W4:Y:S04]  /*9d1a0*/  LDL R24, [R1+0x7548] ;  /* 0x0075480001187983 */ /* 0x000f280000100800 */
[----:B------:R0:W4:Y:S02]  /*9d1b0*/  @!P0 LDG.E.U8 R19, desc[UR32][R2.64] ;  /* 0x0000002002138981 */ /* 0x000124000c1e1100 */
[----:B0-----:R-:W-:Y:S02]  /*9d1c0*/  @!P0 IMAD.MOV.U32 R2, RZ, RZ, R12 ;  /* 0x000000ffff028224 */ /* 0x001fe400078e000c */
[----:B------:R-:W-:Y:S02]  /*9d1d0*/  @!P0 IMAD.MOV.U32 R3, RZ, RZ, R13 ;  /* 0x000000ffff038224 */ /* 0x000fe400078e000d */
[----:B------:R-:W-:-:S02]  /*9d1e0*/  @!P0 IMAD.MOV.U32 R12, RZ, RZ, R9 ;  /* 0x000000ffff0c8224 */ /* 0x000fc400078e0009 */
[----:B------:R-:W-:Y:S01]  /*9d1f0*/  @!P0 IMAD.MOV.U32 R13, RZ, RZ, R10 ;  /* 0x000000ffff0d8224 */ /* 0x000fe200078e000a */
[----:B------:R-:W4:Y:S04]  /*9d200*/  LDL R9, [R1+0x7568] ;  /* 0x0075680001097983 */ /* 0x000f280000100800 */
[----:B------:R-:W4:Y:S04]  /*9d210*/  LDL R10, [R1+0x7534] ;  /* 0x00753400010a7983 */ /* 0x000f280000100800 */
[----:B------:R0:W4:Y:S04]  /*9d220*/  @!P0 LDG.E.U8 R18, desc[UR32][R12.64] ;  /* 0x000000200c128981 */ /* 0x000128000c1e1100 */
[----:B------:R1:W4:Y:S01]  /*9d230*/  @!P0 LDG.E.U8 R4, desc[UR32][R2.64] ;  /* 0x0000002002048981 */ /* 0x000322000c1e1100 */
[----:B0-----:R-:W-:-:S03]  /*9d240*/  @!P0 IMAD.MOV.U32 R13, RZ, RZ, R8 ;  /* 0x000000ffff0d8224 */ /* 0x001fc600078e0008 */
[----:B------:R-:W4:Y:S01]  /*9d250*/  LDL R8, [R1+0x7554] ;  /* 0x0075540001087983 */ /* 0x000f220000100800 */
[----:B------:R-:W-:-:S03]  /*9d260*/  @!P0 IMAD.MOV.U32 R12, RZ, RZ, R7 ;  /* 0x000000ffff0c8224 */ /* 0x000fc600078e0007 */
[----:B------:R-:W4:Y:S01]  /*9d270*/  LDL R7, [R1+0x7588] ;  /* 0x0075880001077983 */ /* 0x000f220000100800 */
[----:B-1----:R-:W-:-:S06]  /*9d280*/  PRMT R3, RZ, 0x7610, R3 ;  /* 0x00007610ff037816 */ /* 0x002fcc0000000003 */
[----:B------:R3:W4:Y:S01]  /*9d290*/  @!P0 LDG.E.U8 R3, desc[UR32][R12.64] ;  /* 0x000000200c038981 */ /* 0x000722000c1e1100 */
[----:B------:R-:W-:Y:S01]  /*9d2a0*/  PRMT R2, RZ, 0x7610, R2 ;  /* 0x00007610ff027816 */ /* 0x000fe20000000002 */
[----:B---3--:R-:W-:Y:S02]  /*9d2b0*/  @!P0 IMAD.MOV.U32 R12, RZ, RZ, R22 ;  /* 0x000000ffff0c8224 */ /* 0x008fe400078e0016 */
[----:B------:R-:W3:Y:S01]  /*9d2c0*/  LDL R22, [R1+0x75a8] ;  /* 0x0075a80001167983 */ /* 0x000ee20000100800 */
[----:B--2---:R-:W-:-:S03]  /*9d2d0*/  @!P0 IMAD.MOV.U32 R13, RZ, RZ, R23 ;  /* 0x000000ffff0d8224 */ /* 0x004fc600078e0017 */
[----:B------:R-:W2:Y:S04]  /*9d2e0*/  LDL R23, [R1+0x7574] ;  /* 0x0075740001177983 */ /* 0x000ea80000100800 */
[----:B------:R0:W2:Y:S02]  /*9d2f0*/  @!P0 LDG.E.U8 R17, desc[UR32][R12.64] ;  /* 0x000000200c118981 */ /* 0x0000a4000c1e1100 */
[----:B0-----:R-:W-:Y:S02]  /*9d300*/  @!P0 IMAD.MOV.U32 R13, RZ, RZ, R21 ;  /* 0x000000ffff0d8224 */ /* 0x001fe400078e0015 */
[----:B------:R-:W-:Y:S01]  /*9d310*/  @!P0 IMAD.MOV.U32 R12, RZ, RZ, R11 ;  /* 0x000000ffff0c8224 */ /* 0x000fe200078e000b */
[----:B------:R-:W2:Y:S04]  /*9d320*/  LDL R21, [R1+0x7594] ;  /* 0x0075940001157983 */ /* 0x000ea80000100800 */
[----:B------:R-:W2:Y:S04]  /*9d330*/  LDL R11, [R1+0x75c8] ;  /* 0x0075c800010b7983 */ /* 0x000ea80000100800 */
[----:B------:R4:W2:Y:S02]  /*9d340*/  @!P0 LDG.E.U8 R2, desc[UR32][R12.64] ;  /* 0x000000200c028981 */ /* 0x0008a4000c1e1100 */
[----:B----4-:R-:W-:-:S02]  /*9d350*/  @!P0 IMAD.MOV.U32 R12, RZ, RZ, R24 ;  /* 0x000000ffff0c8224 */ /* 0x010fc400078e0018 */
[----:B------:R-:W-:Y:S01]  /*9d360*/  @!P0 IMAD.MOV.U32 R13, RZ, RZ, R25 ;  /* 0x000000ffff0d8224 */ /* 0x000fe200078e0019 */
[----:B------:R-:W4:Y:S04]  /*9d370*/  LDL R24, [R1+0x75e8] ;  /* 0x0075e80001187983 */ /* 0x000f280000100800 */
[----:B------:R-:W4:Y:S04]  /*9d380*/  LDL R25, [R1+0x75b4] ;  /* 0x0075b40001197983 */ /* 0x000f280000100800 */
[----:B------:R0:W4:Y:S02]  /*9d390*/  @!P0 LDG.E.U8 R16, desc[UR32][R12.64] ;  /* 0x000000200c108981 */ /* 0x000124000c1e1100 */
[----:B0-----:R-:W-:-:S02]  /*9d3a0*/  @!P0 IMAD.MOV.U32 R12, RZ, RZ, R9 ;  /* 0x000000ffff0c8224 */ /* 0x001fc400078e0009 */
[----:B------:R-:W-:Y:S01]  /*9d3b0*/  @!P0 IMAD.MOV.U32 R13, RZ, RZ, R10 ;  /* 0x000000ffff0d8224 */ /* 0x000fe200078e000a */
[----:B------:R-:W4:Y:S04]  /*9d3c0*/  LDL R9, [R1+0x7608] ;  /* 0x0076080001097983 */ /* 0x000f280000100800 */
[----:B------:R-:W4:Y:S04]  /*9d3d0*/  LDL R10, [R1+0x75d4] ;  /* 0x0075d400010a7983 */ /* 0x000f280000100800 */
[----:B------:R0:W4:Y:S02]  /*9d3e0*/  @!P0 LDG.E.U8 R29, desc[UR32][R12.64] ;  /* 0x000000200c1d8981 */ /* 0x000124000c1e1100 */
[----:B0-----:R-:W-:-:S02]  /*9d3f0*/  @!P0 IMAD.MOV.U32 R13, RZ, RZ, R8 ;  /* 0x000000ffff0d8224 */ /* 0x001fc400078e0008 */
[----:B------:R-:W4:Y:S01]  /*9d400*/  LDL R8, [R1+0x75f4] ;  /* 0x0075f40001087983 */ /* 0x000f220000100800 */
[----:B------:R-:W-:-:S03]  /*9d410*/  @!P0 IMAD.MOV.U32 R12, RZ, RZ, R7 ;  /* 0x000000ffff0c8224 */ /* 0x000fc600078e0007 */
[----:B------:R-:W4:Y:S04]  /*9d420*/  LDL R7, [R1+0x7628] ;  /* 0x0076280001077983 */ /* 0x000f280000100800 */
[----:B------:R3:W4:Y:S02]  /*9d430*/  @!P0 LDG.E.U8 R15, desc[UR32][R12.64] ;  /* 0x000000200c0f8981 */ /* 0x000724000c1e1100 */
        /* <DEDUP_REMOVED lines=9> */
[----:B------:R0:W2:Y:S01]  /*9d4d0*/  @!P0 LDG.E.U8 R14, desc[UR32][R12.64] ;  /* 0x000000200c0e8981 */ /* 0x0000a2000c1e1100 */
[----:B----4-:R-:W-:-:S02]  /*9d4e0*/  @!P0 IMAD.MOV.U32 R30, RZ, RZ, R24 ;  /* 0x000000ffff1e8224 */ /* 0x010fc400078e0018 */
[----:B------:R-:W-:Y:S01]  /*9d4f0*/  @!P0 IMAD.MOV.U32 R31, RZ, RZ, R25 ;  /* 0x000000ffff1f8224 */ /* 0x000fe200078e0019 */
[----:B------:R-:W4:Y:S04]  /*9d500*/  LDL R24, [R1+0x7688] ;  /* 0x0076880001187983 */ /* 0x000f280000100800 */
[----:B------:R-:W4:Y:S01]  /*9d510*/  LDL R25, [R1+0x7654] ;  /* 0x0076540001197983 */ /* 0x000f220000100800 */
[----:B0-----:R-:W-:-:S03]  /*9d520*/  PRMT R13, RZ, 0x7610, R13 ;  /* 0x00007610ff0d7816 */ /* 0x001fc6000000000d */
[----:B------:R0:W4:Y:S02]  /*9d530*/  @!P0 LDG.E.U8 R27, desc[UR32][R30.64] ;  /* 0x000000201e1b8981 */ /* 0x000124000c1e1100 */
[----:B0-----:R-:W-:Y:S02]  /*9d540*/  @!P0 IMAD.MOV.U32 R30, RZ, RZ, R9 ;  /* 0x000000ffff1e8224 */ /* 0x001fe400078e0009 */
[----:B------:R-:W-:Y:S01]  /*9d550*/  @!P0 IMAD.MOV.U32 R31, RZ, RZ, R10 ;  /* 0x000000ffff1f8224 */ /* 0x000fe200078e000a */
[----:B------:R-:W4:Y:S04]  /*9d560*/  LDL R9, [R1+0x76a8] ;  /* 0x0076a80001097983 */ /* 0x000f280000100800 */
[----:B------:R-:W4:Y:S04]  /*9d570*/  LDL R10, [R1+0x7674] ;  /* 0x00767400010a7983 */ /* 0x000f280000100800 */
[----:B------:R0:W4:Y:S02]  /*9d580*/  @!P0 LDG.E.U8 R13, desc[UR32][R30.64] ;  /* 0x000000201e0d8981 */ /* 0x000124000c1e1100 */
[----:B0-----:R-:W-:-:S02]  /*9d590*/  @!P0 IMAD.MOV.U32 R31, RZ, RZ, R8 ;  /* 0x000000ffff1f8224 */ /* 0x001fc400078e0008 */
[----:B------:R-:W4:Y:S01]  /*9d5a0*/  LDL R8, [R1+0x7694] ;  /* 0x0076940001087983 */ /* 0x000f220000100800 */
[----:B------:R-:W-:-:S03]  /*9d5b0*/  @!P0 IMAD.MOV.U32 R30, RZ, RZ, R7 ;  /* 0x000000ffff1e8224 */ /* 0x000fc600078e0007 */
[----:B------:R-:W4:Y:S01]  /*9d5c0*/  LDL R7, [R1+0x76c8] ;  /* 0x0076c80001077983 */ /* 0x000f220000100800 */
[----:B------:R-:W-:-:S03]  /*9d5d0*/  PRMT R12, RZ, 0x7610, R12 ;  /* 0x00007610ff0c7816 */ /* 0x000fc6000000000c */
        /* <DEDUP_REMOVED lines=46> */
[----:B0-----:R-:W-:Y:S02]  /*9d8c0*/  @!P0 IMAD.MOV.U32 R30, RZ, RZ, R32 ;  /* 0x000000ffff1e8224 */ /* 0x001fe400078e0020 */
[----:B------:R-:W-:-:S05]  /*9d8d0*/  @!P0 IMAD.MOV.U32 R31, RZ, RZ, R33 ;  /* 0x000000ffff1f8224 */ /* 0x000fca00078e0021 */
[----:B------:R0:W4:Y:S02]  /*9d8e0*/  @!P0 LDG.E.U8 R49, desc[UR32][R30.64] ;  /* 0x000000201e318981 */ /* 0x000124000c1e1100 */
[----:B0-----:R-:W-:Y:S02]  /*9d8f0*/  @!P0 IMAD.MOV.U32 R30, RZ, RZ, R24 ;  /* 0x000000ffff1e8224 */ /* 0x001fe400078e0018 */
[----:B------:R-:W-:-:S05]  /*9d900*/  @!P0 IMAD.MOV.U32 R31, RZ, RZ, R25 ;  /* 0x000000ffff1f8224 */ /* 0x000fca00078e0019 */
[----:B------:R3:W4:Y:S02]  /*9d910*/  @!P0 LDG.E.U8 R51, desc[UR32][R30.64] ;  /* 0x000000201e338981 */ /* 0x000724000c1e1100 */
[----:B---3--:R-:W-:Y:S02]  /*9d920*/  @!P0 IMAD.MOV.U32 R30, RZ, RZ, R22 ;  /* 0x000000ffff1e8224 */ /* 0x008fe400078e0016 */
[----:B--2---:R-:W-:-:S05]  /*9d930*/  @!P0 IMAD.MOV.U32 R31, RZ, RZ, R23 ;  /* 0x000000ffff1f8224 */ /* 0x004fca00078e0017 */
[----:B------:R0:W2:Y:S02]  /*9d940*/  @!P0 LDG.E.U8 R53, desc[UR32][R30.64] ;  /* 0x000000201e358981 */ /* 0x0000a4000c1e1100 */
[----:B0-----:R-:W-:Y:S02]  /*9d950*/  @!P0 IMAD.MOV.U32 R30, RZ, RZ, R11 ;  /* 0x000000ffff1e8224 */ /* 0x001fe400078e000b */
[----:B------:R-:W-:-:S05]  /*9d960*/  @!P0 IMAD.MOV.U32 R31, RZ, RZ, R21 ;  /* 0x000000ffff1f8224 */ /* 0x000fca00078e0015 */
[----:B------:R4:W3:Y:S02]  /*9d970*/  @!P0 LDG.E.U8 R54, desc[UR32][R30.64] ;  /* 0x000000201e368981 */ /* 0x0008e4000c1e1100 */
[----:B----4-:R-:W-:Y:S02]  /*9d980*/  @!P0 IMAD.MOV.U32 R30, RZ, RZ, R9 ;  /* 0x000000ffff1e8224 */ /* 0x010fe400078e0009 */
[----:B------:R-:W-:Y:S01]  /*9d990*/  @!P0 IMAD.MOV.U32 R31, RZ, RZ, R10 ;  /* 0x000000ffff1f8224 */ /* 0x000fe200078e000a */
[----:B------:R-:W-:Y:S04]  /*9d9a0*/  LDS.U8 R9, [R0+UR4+0x2610] ;  /* 0x0026100400097984 */ /* 0x000fe80008000000 */
[----:B------:R-:W-:Y:S04]  /*9d9b0*/  LDS.U8 R10, [R0+UR4+0xe390] ;  /* 0x00e39004000a7984 */ /* 0x000fe80008000000 */
[----:B------:R0:W4:Y:S02]  /*9d9c0*/  @!P0 LDG.E.U8 R56, desc[UR32][R30.64] ;  /* 0x000000201e388981 */ /* 0x000124000c1e1100 */
[----:B0-----:R-:W-:-:S02]  /*9d9d0*/  @!P0 IMAD.MOV.U32 R31, RZ, RZ, R8 ;  /* 0x000000ffff1f8224 */ /* 0x001fc400078e0008 */
[----:B------:R-:W0:Y:S01]  /*9d9e0*/  LDS.U8 R8, [R0+UR4+0x410] ;  /* 0x0004100400087984 */ /* 0x000e220008000000 */
[----:B------:R-:W-:-:S03]  /*9d9f0*/  @!P0 IMAD.MOV.U32 R30, RZ, RZ, R7 ;  /* 0x000000ffff1e8224 */ /* 0x000fc600078e0007 */
[----:B------:R-:W1:Y:S01]  /*9da00*/  LDS.U8 R7, [R0+UR4+0x618] ;  /* 0x0006180400077984 */ /* 0x000e620008000000 */
[----:B------:R-:W2:Y:S03]  /*9da10*/  S2R R50, SR_TID.X ;  /* 0x0000000000327919 */ /* 0x000ea60000002100 */
[----:B------:R1:W4:Y:S04]  /*9da20*/  @!P0 LDG.E.U8 R55, desc[UR32][R30.64] ;  /* 0x000000201e378981 */ /* 0x000328000c1e1100 */
[----:B0-----:R-:W-:Y:S04]  /*9da30*/  STL [R1+0x1c48], R8 ;  /* 0x001c480801007387 */ /* 0x001fe80000100800 */
[----:B------:R-:W0:Y:S04]  /*9da40*/  LDS.U8 R8, [R0+UR4+0x418] ;  /* 0x0004180400087984 */ /* 0x000e280008000000 */
[----:B-1----:R-:W-:Y:S04]  /*9da50*/  STL [R1+0x1c44], R7 ;  /* 0x001c440701007387 */ /* 0x002fe80000100800 */
[----:B------:R-:W1:Y:S04]  /*9da60*/  LDS.U8 R7, [R0+UR4+0x610] ;  /* 0x0006100400077984 */ /* 0x000e680008000000 */
[----:B------:R-:W-:Y:S04]  /*9da70*/  LDS.U8 R31, [R0+UR4+0x8] ;  /* 0x00000804001f7984 */ /* 0x000fe80008000000 */
[----:B0-----:R-:W-:Y:S04]  /*9da80*/  STL [R1+0x1c50], R8 ;  /* 0x001c500801007387 */ /* 0x001fe80000100800 */
[----:B------:R-:W0:Y:S04]  /*9da90*/  LDS.U8 R8, [R0+UR4+0x2410] ;  /* 0x0024100400087984 */ /* 0x000e280008000000 */
[----:B-1----:R-:W-:Y:S04]  /*9daa0*/  STL [R1+0x1c4c], R7 ;  /* 0x001c4c0701007387 */ /* 0x002fe80000100800 */
[----:B------:R-:W1:Y:S04]  /*9dab0*/  LDS.U8 R7, [R0+UR4+0x2618] ;  /* 0x0026180400077984 */ /* 0x000e680008000000 */
[----:B0-----:R-:W-:Y:S04]  /*9dac0*/  STL [R1+0x1c58], R8 ;  /* 0x001c580801007387 */ /* 0x001fe80000100800 */
[----:B------:R-:W0:Y:S04]  /*9dad0*/  LDS.U8 R8, [R0+UR4+0x2418] ;  /* 0x0024180400087984 */ /* 0x000e280008000000 */
[----:B-1----:R-:W-:Y:S04]  /*9dae0*/  STL [R1+0x1c54], R7 ;  /* 0x001c540701007387 */ /* 0x002fe80000100800 */
[----:B------:R-:W1:Y:S04]  /*9daf0*/  LDS.U8 R7, [R0+UR4+0x4000] ;  /* 0x0040000400077984 */ /* 0x000e680008000000 */
[----:B0-----:R-:W-:Y:S04]  /*9db00*/  STL [R1+0x1c60], R8 ;  /* 0x001c600801007387 */ /* 0x001fe80000100800 */
[----:B------:R-:W0:Y:S04]  /*9db10*/  LDS.U8 R8, [R0+UR4+0x4208] ;  /* 0x0042080400087984 */ /* 0x000e280008000000 */
[----:B------:R-:W-:Y:S04]  /*9db20*/  STL [R1+0x1c5c], R9 ;  /* 0x001c5c0901007387 */ /* 0x000fe80000100800 */
[----:B------:R-:W2:Y:S04]  /*9db30*/  LDS.U8 R9, [R0+UR4+0x4410] ;  /* 0x0044100400097984 */ /* 0x000ea80008000000 */
[----:B-1----:R-:W-:Y:S04]  /*9db40*/  STL [R1+0x2048], R7 ;  /* 0x0020480701007387 */ /* 0x002fe80000100800 */
[----:B------:R-:W1:Y:S04]  /*9db50*/  LDS.U8 R7, [R0+UR4+0x4618] ;  /* 0x0046180400077984 */ /* 0x000e680008000000 */
[----:B0-----:R-:W-:Y:S04]  /*9db60*/  STL [R1+0x2044], R8 ;  /* 0x0020440801007387 */ /* 0x001fe80000100800 */
[----:B------:R-:W0:Y:S04]  /*9db70*/  LDS.U8 R8, [R0+UR4+0x4008] ;  /* 0x0040080400087984 */ /* 0x000e280008000000 */
[----:B--2---:R-:W-:Y:S04]  /*9db80*/  STL [R1+0x24c8], R9 ;  /* 0x0024c80901007387 */ /* 0x004fe80000100800 */
        /* <DEDUP_REMOVED lines=975> */
[----:B0-----:R0:W-:Y:S04]  /*a1880*/  STL [R1+0x7fd0], R8 ;  /* 0x007fd00801007387 */ /* 0x0011e80000100800 */
[----:B--2---:R-:W-:Y:S04]  /*a1890*/  STL [R1+0x7fcc], R9 ;  /* 0x007fcc0901007387 */ /* 0x004fe80000100800 */
[----:B------:R-:W2:Y:S04]  /*a18a0*/  LDS.U8 R9, [R0+UR4+0xe588] ;  /* 0x00e5880400097984 */ /* 0x000ea80008000000 */
[----:B-1----:R-:W-:Y:S04]  /*a18b0*/  STL [R1+0x7bd8], R7 ;  /* 0x007bd80701007387 */ /* 0x002fe80000100800 */
[----:B------:R-:W1:Y:S04]  /*a18c0*/  LDS.U8 R7, [R0+UR4+0xe780] ;  /* 0x00e7800400077984 */ /* 0x000e680008000000 */
[----:B------:R-:W-:Y:S01]  /*a18d0*/  STL [R1+0x7bd4], R10 ;  /* 0x007bd40a01007387 */ /* 0x000fe20000100800 */
[----:B0-----:R-:W-:-:S05]  /*a18e0*/  LOP3.LUT R8, R0, 0x20, RZ, 0x3c, !PT ;  /* 0x0000002000087812 */ /* 0x001fca00078e3cff */
[----:B------:R-:W0:Y:S04]  /*a18f0*/  LDS.U8 R10, [R8+UR4] ;  /* 0x00000004080a7984 */ /* 0x000e280008000000 */
[----:B------:R-:W-:Y:S04]  /*a1900*/  LDS.U8 R11, [R8+UR4+0xe390] ;  /* 0x00e39004080b7984 */ /* 0x000fe80008000000 */
        /* <DEDUP_REMOVED lines=1016> */
[----:B-1----:R1:W-:Y:S04]  /*a5890*/  STL [R1+0x8010], R7 ;  /* 0x0080100701007387 */ /* 0x0023e80000100800 */
[----:B0-----:R-:W-:Y:S04]  /*a58a0*/  STL [R1+0x800c], R10 ;  /* 0x00800c0a01007387 */ /* 0x001fe80000100800 */
[----:B------:R-:W0:Y:S01]  /*a58b0*/  LDS.U8 R10, [R8+UR4+0xe588] ;  /* 0x00e58804080a7984 */ /* 0x000e220008000000 */
[----:B-1----:R-:W-:-:S03]  /*a58c0*/  LOP3.LUT R7, R0, 0x40, RZ, 0x3c, !PT ;  /* 0x0000004000077812 */ /* 0x002fc600078e3cff */
[----:B--2---:R-:W-:Y:S04]  /*a58d0*/  STL [R1+0x7c18], R9 ;  /* 0x007c180901007387 */ /* 0x004fe80000100800 */
[----:B------:R-:W1:Y:S04]  /*a58e0*/  LDS.U8 R9, [R8+UR4+0xe780] ;  /* 0x00e7800408097984 */ /* 0x000e680008000000 */
[----:B------:R-:W-:Y:S04]  /*a58f0*/  STL [R1+0x7c14], R11 ;  /* 0x007c140b01007387 */ /* 0x000fe80000100800 */
[----:B------:R-:W2:Y:S04]  /*a5900*/  LDS.U8 R8, [R7+UR4] ;  /* 0x0000000407087984 */ /* 0x000ea80008000000 */
[----:B------:R-:W-:Y:S04]  /*a5910*/  LDS.U8 R11, [R7+UR4+0xe588] ;  /* 0x00e58804070b7984 */ /* 0x000fe80008000000 */
[----:B0-----:R-:W-:Y:S04]  /*a5920*/  STL [R1+0x8018], R10 ;  /* 0x0080180a01007387 */ /* 0x001fe80000100800 */
[----:B------:R-:W0:Y:S04]  /*a5930*/  LDS.U8 R10, [R7+UR4+0x208] ;  /* 0x00020804070a7984 */ /* 0x000e280008000000 */
[----:B-1----:R-:W-:Y:S04]  /*a5940*/  STL [R1+0x8014], R9 ;  /* 0x0080140901007387 */ /* 0x002fe80000100800 */
[----:B------:R-:W1:Y:S04]  /*a5950*/  LDS.U8 R9, [R7+UR4+0x410] ;  /* 0x0004100407097984 */ /* 0x000e680008000000 */
[----:B--2---:R-:W-:Y:S04]  /*a5960*/  STL [R1+0x360], R8 ;  /* 0x0003600801007387 */ /* 0x004fe80000100800 */
[----:B------:R-:W2:Y:S04]  /*a5970*/  LDS.U8 R8, [R7+UR4+0x618] ;  /* 0x0006180407087984 */ /* 0x000ea80008000000 */
        /* <DEDUP_REMOVED lines=1010> */
[----:B-1----:R1:W-:Y:S04]  /*a98a0*/  STL [R1+0x8050], R9 ;  /* 0x0080500901007387 */ /* 0x0023e80000100800 */
[----:B--2---:R-:W-:Y:S04]  /*a98b0*/  STL [R1+0x804c], R8 ;  /* 0x00804c0801007387 */ /* 0x004fe80000100800 */
[----:B------:R-:W2:Y:S04]  /*a98c0*/  LDS.U8 R8, [R7+UR4+0xe390] ;  /* 0x00e3900407087984 */ /* 0x000ea80008000000 */
[----:B0-----:R-:W-:Y:S04]  /*a98d0*/  STL [R1+0x7c58], R10 ;  /* 0x007c580a01007387 */ /* 0x001fe80000100800 */
[----:B------:R-:W0:Y:S01]  /*a98e0*/  LDS.U8 R10, [R7+UR4+0xe780] ;  /* 0x00e78004070a7984 */ /* 0x000e220008000000 */
[----:B-1----:R-:W-:-:S05]  /*a98f0*/  LOP3.LUT R9, R0, 0x60, RZ, 0x3c, !PT ;  /* 0x0000006000097812 */ /* 0x002fca00078e3cff */
[----:B------:R-:W-:Y:S04]  /*a9900*/  LDS.U8 R7, [R9+UR4+0x208] ;  /* 0x0002080409077984 */ /* 0x000fe80008000000 */
[----:B------:R-:W-:Y:S04]  /*a9910*/  LDS.U8 R23, [R9+UR4+0xe580] ;  /* 0x00e5800409177984 */ /* 0x000fe80008000000 */
[----:B------:R-:W-:Y:S04]  /*a9920*/  LDS.U8 R24, [R9+UR4+0xe198] ;  /* 0x00e1980409187984 */ /* 0x000fe80008000000 */
[----:B------:R-:W-:Y:S04]  /*a9930*/  LDS.U8 R25, [R9+UR4+0xe390] ;  /* 0x00e3900409197984 */ /* 0x000fe80008000000 */
[----:B--2---:R-:W-:Y:S04]  /*a9940*/  STL [R1+0x7c54], R8 ;  /* 0x007c540801007387 */ /* 0x004fe80000100800 */
[----:B------:R-:W1:Y:S04]  /*a9950*/  LDS.U8 R8, [R9+UR4] ;  /* 0x0000000409087984 */ /* 0x000e680008000000 */
[----:B------:R-:W-:Y:S04]  /*a9960*/  STL [R1+0x8058], R11 ;  /* 0x0080580b01007387 */ /* 0x000fe80000100800 */
[----:B0-----:R-:W-:Y:S04]  /*a9970*/  STL [R1+0x8054], R10 ;  /* 0x0080540a01007387 */ /* 0x001fe80000100800 */
[----:B------:R-:W0:Y:S04]  /*a9980*/  LDS.U8 R10, [R9+UR4+0x410] ;  /* 0x00041004090a7984 */ /* 0x000e280008000000 */
[----:B-1----:R-:W-:Y:S04]  /*a9990*/  STL [R1+0x3d0], R8 ;  /* 0x0003d00801007387 */ /* 0x002fe80000100800 */
[----:B------:R-:W1:Y:S04]  /*a99a0*/  LDS.U8 R8, [R9+UR4+0x618] ;  /* 0x0006180409087984 */ /* 0x000e680008000000 */
[----:B------:R-:W-:Y:S04]  /*a99b0*/  STL [R1+0x3cc], R7 ;  /* 0x0003cc0701007387 */ /* 0x000fe80000100800 */
        /* <DEDUP_REMOVED lines=988> */
[----:B--2---:R-:W-:Y:S04]  /*ad780*/  STL [R1+0x7c80], R7 ;  /* 0x007c800701007387 */ /* 0x004fe80000100800 */
[----:B------:R-:W1:Y:S04]  /*ad790*/  LDS.U8 R8, [R9+UR4+0xc580] ;  /* 0x00c5800409087984 */ /* 0x000e680008000000 */
[----:B------:R-:W2:Y:S04]  /*ad7a0*/  LDS.U8 R7, [R9+UR4+0xc788] ;  /* 0x00c7880409077984 */ /* 0x000ea80008000000 */
[----:B0-----:R-:W-:Y:S04]  /*ad7b0*/  STL [R1+0x7c7c], R10 ;  /* 0x007c7c0a01007387 */ /* 0x001fe80000100800 */
[----:B------:R-:W3:Y:S04]  /*ad7c0*/  LDL.LU R52, [R1+0x3a8] ;  /* 0x0003a80001347983 */ /* 0x000ee80000300800 */
[----:B------:R-:W0:Y:S04]  /*ad7d0*/  LDS.U8 R10, [R9+UR4+0xc198] ;  /* 0x00c19804090a7984 */ /* 0x000e280008000000 */
[----:B-1----:R-:W-:Y:S04]  /*ad7e0*/  STL [R1+0x8080], R8 ;  /* 0x0080800801007387 */ /* 0x002fe80000100800 */
[----:B------:R-:W1:Y:S04]  /*ad7f0*/  LDS.U8 R8, [R9+UR4+0xc390] ;  /* 0x00c3900409087984 */ /* 0x000e680008000000 */
[----:B--2---:R-:W-:Y:S04]  /*ad800*/  STL [R1+0x807c], R7 ;  /* 0x00807c0701007387 */ /* 0x004fe80000100800 */
[----:B------:R-:W2:Y:S04]  /*ad810*/  LDS.U8 R7, [R9+UR4+0xc588] ;  /* 0x00c5880409077984 */ /* 0x000ea80008000000 */
[----:B0-----:R-:W-:Y:S04]  /*ad820*/  STL [R1+0x7c88], R10 ;  /* 0x007c880a01007387 */ /* 0x001fe80000100800 */
[----:B------:R-:W4:Y:S04]  /*ad830*/  LDL.LU R38, [R1+0x2a4] ;  /* 0x0002a40001267983 */ /* 0x000f280000300800 */
[----:B------:R-:W0:Y:S04]  /*ad840*/  LDS.U8 R10, [R9+UR4+0xc780] ;  /* 0x00c78004090a7984 */ /* 0x000e280008000000 */
[----:B-1----:R-:W-:Y:S04]  /*ad850*/  STL [R1+0x7c84], R8 ;  /* 0x007c840801007387 */ /* 0x002fe80000100800 */
[----:B------:R-:W4:Y:S04]  /*ad860*/  LDL.LU R42, [R1+0x1b0] ;  /* 0x0001b000012a7983 */ /* 0x000f280000300800 */
[----:B--2---:R-:W-:Y:S04]  /*ad870*/  STL [R1+0x8088], R7 ;  /* 0x0080880701007387 */ /* 0x004fe80000100800 */
[----:B------:R-:W1:Y:S04]  /*ad880*/  LDS.U8 R7, [R9+UR4+0xe190] ;  /* 0x00e1900409077984 */ /* 0x000e680008000000 */
[----:B------:R-:W2:Y:S04]  /*ad890*/  LDS.U8 R8, [R9+UR4+0xe398] ;  /* 0x00e3980409087984 */ /* 0x000ea80008000000 */
[----:B0-----:R-:W-:Y:S04]  /*ad8a0*/  STL [R1+0x8084], R10 ;  /* 0x0080840a01007387 */ /* 0x001fe80000100800 */
[----:B------:R-:W4:Y:S04]  /*ad8b0*/  LDL.LU R21, [R1+0x3a4] ;  /* 0x0003a40001157983 */ /* 0x000f280000300800 */
[----:B-1----:R0:W-:Y:S04]  /*ad8c0*/  STL [R1+0x7c90], R7 ;  /* 0x007c900701007387 */ /* 0x0021e80000100800 */
[----:B0-----:R-:W4:Y:S04]  /*ad8d0*/  LDL.LU R7, [R1+0x39c] ;  /* 0x00039c0001077983 */ /* 0x001f280000300800 */
[----:B--2---:R-:W-:Y:S04]  /*ad8e0*/  STL [R1+0x7c8c], R8 ;  /* 0x007c8c0801007387 */ /* 0x004fe80000100800 */
[----:B------:R-:W0:Y:S04]  /*ad8f0*/  LDS.U8 R8, [R9+UR4+0xe788] ;  /* 0x00e7880409087984 */ /* 0x000e280008000000 */
[----:B------:R-:W2:Y:S04]  /*ad900*/  LDL.LU R22, [R1+0x2ac] ;  /* 0x0002ac0001167983 */ /* 0x000ea80000300800 */
[----:B------:R-:W2:Y:S04]  /*ad910*/  LDL.LU R10, [R1+0x1b8] ;  /* 0x0001b800010a7983 */ /* 0x000ea80000300800 */
[----:B------:R-:W2:Y:S04]  /*ad920*/  LDL.LU R11, [R1+0x14] ;  /* 0x00001400010b7983 */ /* 0x000ea80000300800 */
[----:B------:R-:W2:Y:S04]  /*ad930*/  LDL.LU R33, [R1+0x394] ;  /* 0x0003940001217983 */ /* 0x000ea80000300800 */
[----:B------:R-:W-:Y:S01]  /*ad940*/  STL [R1+0x8090], R23 ;  /* 0x0080901701007387 */ /* 0x000fe20000100800 */
[----:B------:R-:W-:-:S03]  /*ad950*/  IMAD R30, R57, 0x100, R58 ;  /* 0x00000100391e7824 */ /* 0x000fc600078e023a */
[----:B------:R-:W-:Y:S04]  /*ad960*/  LDS.U8 R57, [R0+UR4+0x200] ;  /* 0x0002000400397984 */ /* 0x000fe80008000000 */
[----:B------:R-:W-:Y:S04]  /*ad970*/  LDS.U8 R58, [R0+UR4+0x2000] ;  /* 0x00200004003a7984 */ /* 0x000fe80008000000 */
[----:B0-----:R0:W-:Y:S04]  /*ad980*/  STL [R1+0x808c], R8 ;  /* 0x00808c0801007387 */ /* 0x0011e80000100800 */
[----:B0-----:R-:W2:Y:S04]  /*ad990*/  LDL.LU R8, [R1+0x2b4] ;  /* 0x0002b40001087983 */ /* 0x001ea80000300800 */
[----:B------:R-:W2:Y:S04]  /*ad9a0*/  LDL.LU R23, [R1+0x1c0] ;  /* 0x0001c00001177983 */ /* 0x000ea80000300800 */
[----:B------:R0:W-:Y:S04]  /*ad9b0*/  STL [R1+0x7c98], R24 ;  /* 0x007c981801007387 */ /* 0x0001e80000100800 */
[----:B------:R-:W2:Y:S04]  /*ad9c0*/  LDL.LU R46, [R1+0xc] ;  /* 0x00000c00012e7983 */ /* 0x000ea80000300800 */
[----:B0-----:R-:W2:Y:S04]  /*ad9d0*/  LDL.LU R24, [R1+0x388] ;  /* 0x0003880001187983 */ /* 0x001ea80000300800 */
[----:B------:R-:W2:Y:S04]  /*ad9e0*/  LDL.LU R40, [R1+0x2bc] ;  /* 0x0002bc0001287983 */ /* 0x000ea80000300800 */
[----:B------:R-:W-:Y:S04]  /*ad9f0*/  STL [R1+0x7c94], R25 ;  /* 0x007c941901007387 */ /* 0x000fe80000100800 */
[----:B------:R-:W0:Y:S04]  /*ada00*/  LDS.U8 R25, [R9+UR4+0xe588] ;  /* 0x00e5880409197984 */ /* 0x000e280008000000 */
[----:B------:R-:W1:Y:S01]  /*ada10*/  LDS.U8 R9, [R9+UR4+0xe780] ;  /* 0x00e7800409097984 */ /* 0x000e620008000000 */
[----:B------:R-:W-:Y:S01]  /*ada20*/  BAR.SYNC.DEFER_BLOCKING 0x0 ;  /* 0x0000000000007b1d */ /* 0x000fe20000010000 */
[----:B------:R-:W-:-:S05]  /*ada30*/  LOP3.LUT R44, R50, 0x1f, RZ, 0xc0, !PT ;  /* 0x0000001f322c7812 */ /* 0x000fca00078ec0ff */
[----:B------:R-:W2:Y:S04]  /*ada40*/  LDL.LU R32, [R1+0x1ac] ;  /* 0x0001ac0001207983 */ /* 0x000ea80000300800 */
[----:B------:R-:W2:Y:S04]  /*ada50*/  LDL.LU R50, [R1+0x4] ;  /* 0x0000040001327983 */ /* 0x000ea80000300800 */
[----:B0-----:R-:W-:Y:S04]  /*ada60*/  STL [R1+0x8098], R25 ;  /* 0x0080981901007387 */ /* 0x001fe80000100800 */
[----:B------:R-:W2:Y:S04]  /*ada70*/  LDL.LU R36, [R1+0x374] ;  /* 0x0003740001247983 */ /* 0x000ea80000300800 */
[----:B-1----:R0:W-:Y:S04]  /*ada80*/  STL [R1+0x8094], R9 ;  /* 0x0080940901007387 */ /* 0x0021e80000100800 */
[----:B0-----:R-:W2:Y:S04]  /*ada90*/  LDL.LU R9, [R1+0x2c4] ;  /* 0x0002c40001097983 */ /* 0x001ea80000300800 */
[----:B------:R-:W2:Y:S04]  /*adaa0*/  LDL.LU R48, [R1+0x1cc] ;  /* 0x0001cc0001307983 */ /* 0x000ea80000300800 */
[----:B---3--:R0:W-:Y:S04]  /*adab0*/  STS.U8 [R44+UR4], R52 ;  /* 0x000000342c007988 */ /* 0x0081e80008000004 */
[----:B0-----:R-:W3:Y:S04]  /*adac0*/  LDL.LU R52, [R1+0xac] ;  /* 0x0000ac0001347983 */ /* 0x001ee80000300800 */
[----:B------:R-:W3:Y:S04]  /*adad0*/  LDL.LU R25, [R1+0x2cc] ;  /* 0x0002cc0001197983 */ /* 0x000ee80000300800 */
[----:B----4-:R0:W-:Y:S04]  /*adae0*/  STS.U8 [R44+UR4+0x20], R38 ;  /* 0x000020262c007988 */ /* 0x0101e80008000004 */
[----:B0-----:R-:W4:Y:S04]  /*adaf0*/  LDL.LU R38, [R1+0x1d4] ;  /* 0x0001d40001267983 */ /* 0x001f280000300800 */
[----:B------:R0:W-:Y:S04]  /*adb00*/  STS.U8 [R44+UR4+0x40], R42 ;  /* 0x0000402a2c007988 */ /* 0x0001e80008000004 */
[----:B0-----:R-:W4:Y:S04]  /*adb10*/  LDL.LU R42, [R1+0xbc] ;  /* 0x0000bc00012a7983 */ /* 0x001f280000300800 */
[----:B------:R0:W-:Y:S04]  /*adb20*/  STS.U8 [R44+UR4+0x60], R21 ;  /* 0x000060152c007988 */ /* 0x0001e80008000004 */
[----:B0-----:R-:W4:Y:S04]  /*adb30*/  LDL.LU R21, [R1+0x80f4] ;  /* 0x0080f40001157983 */ /* 0x001f280000300800 */
[----:B------:R0:W-:Y:S04]  /*adb40*/  STS.U8 [R44+UR4+0x120], R7 ;  /* 0x000120072c007988 */ /* 0x0001e80008000004 */
[----:B--2---:R1:W-:Y:S04]  /*adb50*/  STS.U8 [R44+UR4+0x100], R22 ;  /* 0x000100162c007988 */ /* 0x0043e80008000004 */
[----:B------:R2:W-:Y:S04]  /*adb60*/  STS.U8 [R44+UR4+0x160], R10 ;  /* 0x0001600a2c007988 */ /* 0x0005e80008000004 */
[----:B------:R2:W-:Y:S04]  /*adb70*/  STS.U8 [R44+UR4+0x140], R11 ;  /* 0x0001400b2c007988 */ /* 0x0005e80008000004 */
[----:B------:R2:W-:Y:S04]  /*adb80*/  STS.U8 [R44+UR4+0x240], R33 ;  /* 0x000240212c007988 */ /* 0x0005e80008000004 */
[----:B0-----:R-:W4:Y:S04]  /*adb90*/  LDL.LU R7, [R1+0x80f0] ;  /* 0x0080f00001077983 */ /* 0x001f280000300800 */
[----:B-1----:R-:W4:Y:S04]  /*adba0*/  LDL.LU R22, [R1+0x80ec] ;  /* 0x0080ec0001167983 */ /* 0x002f280000300800 */
[----:B--2---:R-:W2:Y:S04]  /*adbb0*/  LDL.LU R10, [R1+0x2d4] ;  /* 0x0002d400010a7983 */ /* 0x004ea80000300800 */
[----:B------:R-:W2:Y:S04]  /*adbc0*/  LDL.LU R11, [R1+0x1dc] ;  /* 0x0001dc00010b7983 */ /* 0x000ea80000300800 */
[----:B------:R-:W2:Y:S04]  /*adbd0*/  LDL.LU R33, [R1+0xc0] ;  /* 0x0000c00001217983 */ /* 0x000ea80000300800 */
        /* <DEDUP_REMOVED lines=8> */
[----:B------:R-:W-:Y:S04]  /*adc60*/  STS.U8 [R44+UR4+0x320], R32 ;  /* 0x000320202c007988 */ /* 0x000fe80008000004 */
[----:B0-----:R-:W2:Y:S04]  /*adc70*/  LDL.LU R24, [R1+0x1e4] ;  /* 0x0001e40001187983 */ /* 0x001ea80000300800 */
[----:B------:R0:W-:Y:S04]  /*adc80*/  STS.U8 [R44+UR4+0x300], R50 ;  /* 0x000300322c007988 */ /* 0x0001e80008000004 */
[----:B-1----:R-:W2:Y:S04]  /*adc90*/  LDL.LU R40, [R1+0xc8] ;  /* 0x0000c80001287983 */ /* 0x002ea80000300800 */
[----:B0-----:R-:W2:Y:S04]  /*adca0*/  LDL.LU R50, [R1+0x2e0] ;  /* 0x0002e00001327983 */ /* 0x001ea80000300800 */
[----:B------:R-:W2:Y:S04]  /*adcb0*/  LDL.LU R32, [R1+0x1ec] ;  /* 0x0001ec0001207983 */ /* 0x000ea80000300800 */
[----:B------:R0:W-:Y:S04]  /*adcc0*/  STS.U8 [R44+UR4+0x400], R36 ;  /* 0x000400242c007988 */ /* 0x0001e80008000004 */
[----:B0-----:R-:W2:Y:S04]  /*adcd0*/  LDL.LU R36, [R1+0xd0] ;  /* 0x0000d00001247983 */ /* 0x001ea80000300800 */
[----:B------:R0:W-:Y:S04]  /*adce0*/  STS.U8 [R44+UR4+0x420], R9 ;  /* 0x000420092c007988 */ /* 0x0001e80008000004 */
[----:B------:R1:W-:Y:S04]  /*adcf0*/  STS.U8 [R44+UR4+0x440], R48 ;  /* 0x000440302c007988 */ /* 0x0003e80008000004 */
[----:B0-----:R-:W2:Y:S04]  /*add00*/  LDL.LU R9, [R1+0x80e0] ;  /* 0x0080e00001097983 */ /* 0x001ea80000300800 */
[----:B-1----:R-:W2:Y:S04]  /*add10*/  LDL.LU R48, [R1+0x80dc] ;  /* 0x0080dc0001307983 */ /* 0x002ea80000300800 */
[----:B---3--:R0:W-:Y:S04]  /*add20*/  STS.U8 [R44+UR4+0x460], R52 ;  /* 0x000460342c007988 */ /* 0x0081e80008000004 */
[----:B0-----:R-:W3:Y:S04]  /*add30*/  LDL.LU R52, [R1+0x80d8] ;  /* 0x0080d80001347983 */ /* 0x001ee80000300800 */
[----:B---3--:R0:W-:Y:S04]  /*add40*/  STS.U8 [R44+UR4+0x520], R52 ;  /* 0x000520342c007988 */ /* 0x0081e80008000004 */
[----:B------:R1:W-:Y:S04]  /*add50*/  STS.U8 [R44+UR4+0x500], R25 ;  /* 0x000500192c007988 */ /* 0x0003e80008000004 */
[----:B----4-:R3:W-:Y:S04]  /*add60*/  STS.U8 [R44+UR4+0x560], R38 ;  /* 0x000560262c007988 */ /* 0x0107e80008000004 */
[----:B------:R4:W-:Y:S04]  /*add70*/  STS.U8 [R44+UR4+0x540], R42 ;  /* 0x0005402a2c007988 */ /* 0x0009e80008000004 */
[----:B--2---:R2:W-:Y:S04]  /*add80*/  STS.U8 [R44+UR4+0x640], R48 ;  /* 0x000640302c007988 */ /* 0x0045e80008000004 */
[----:B0-----:R-:W2:Y:S04]  /*add90*/  LDL.LU R52, [R1+0xd8] ;  /* 0x0000d80001347983 */ /* 0x001ea80000300800 */
[----:B-1----:R-:W2:Y:S04]  /*adda0*/  LDL.LU R25, [R1+0x2f0] ;  /* 0x0002f00001197983 */ /* 0x002ea80000300800 */
[----:B---3--:R-:W3:Y:S04]  /*addb0*/  LDL.LU R38, [R1+0x1fc] ;  /* 0x0001fc0001267983 */ /* 0x008ee80000300800 */
[----:B----4-:R-:W4:Y:S04]  /*addc0*/  LDL.LU R42, [R1+0xe0] ;  /* 0x0000e000012a7983 */ /* 0x010f280000300800 */
[----:B--2---:R-:W2:Y:S01]  /*addd0*/  LDL.LU R44, [R1+0x80d4] ;  /* 0x0080d400012c7983 */ /* 0x004ea20000300800 */
[----:B------:R-:W0:Y:S02]  /*adde0*/  S2R R48, SR_TID.X ;  /* 0x0000000000307919 */ /* 0x000e240000002100 */
[----:B0-----:R-:W-:-:S05]  /*addf0*/  LOP3.LUT R48, R48, 0x1f, RZ, 0xc0, !PT ;  /* 0x0000001f30307812 */ /* 0x001fca00078ec0ff */
[----:B------:R0:W-:Y:S04]  /*ade00*/  STS.U8 [R48+UR4+0x660], R10 ;  /* 0x0006600a30007988 */ /* 0x0001e80008000004 */
[----:B------:R1:W-:Y:S04]  /*ade10*/  STS.U8 [R48+UR4+0x600], R11 ;  /* 0x0006000b30007988 */ /* 0x0003e80008000004 */
[----:B------:R-:W-:Y:S04]  /*ade20*/  STS.U8 [R48+UR4+0x620], R33 ;  /* 0x0006202130007988 */ /* 0x000fe80008000004 */
[----:B0-----:R-:W4:Y:S04]  /*ade30*/  LDL.LU R10, [R1+0x2f8] ;  /* 0x0002f800010a7983 */ /* 0x001f280000300800 */
[----:B-1----:R-:W4:Y:S04]  /*ade40*/  LDL.LU R11, [R1+0xe8] ;  /* 0x0000e800010b7983 */ /* 0x002f280000300800 */
[----:B--2---:R0:W-:Y:S04]  /*ade50*/  STS.U8 [R48+UR4+0x760], R44 ;  /* 0x0007602c30007988 */ /* 0x0041e80008000004 */
[----:B------:R1:W-:Y:S04]  /*ade60*/  STS.U8 [R48+UR4+0x740], R46 ;  /* 0x0007402e30007988 */ /* 0x0003e80008000004 */
[----:B------:R2:W-:Y:S04]  /*ade70*/  STS.U8 [R48+UR4+0x720], R24 ;  /* 0x0007201830007988 */ /* 0x0005e80008000004 */
[----:B------:R3:W-:Y:S04]  /*ade80*/  STS.U8 [R48+UR4+0x700], R40 ;  /* 0x0007002830007988 */ /* 0x0007e80008000004 */
[----:B0-----:R-:W4:Y:S04]  /*ade90*/  LDL.LU R44, [R1+0x204] ;  /* 0x00020400012c7983 */ /* 0x001f280000300800 */
[----:B------:R-:W4:Y:S04]  /*adea0*/  LDL.LU R33, [R1+0x300] ;  /* 0x0003000001217983 */ /* 0x000f280000300800 */
[----:B-1----:R-:W4:Y:S04]  /*adeb0*/  LDL.LU R46, [R1+0xf0] ;  /* 0x0000f000012e7983 */ /* 0x002f280000300800 */
[----:B--2---:R-:W2:Y:S04]  /*adec0*/  LDL.LU R24, [R1+0x80d0] ;  /* 0x0080d00001187983 */ /* 0x004ea80000300800 */
[----:B---3--:R-:W3:Y:S04]  /*aded0*/  LDL.LU R40, [R1+0x80cc] ;  /* 0x0080cc0001287983 */ /* 0x008ee80000300800 */
[----:B---3--:R0:W-:Y:S04]  /*adee0*/  STS.U8 [R48+UR4+0x800], R40 ;  /* 0x0008002830007988 */ /* 0x0081e80008000004 */
[----:B------:R1:W-:Y:S04]  /*adef0*/  STS.U8 [R48+UR4+0x820], R50 ;  /* 0x0008203230007988 */ /* 0x0003e80008000004 */
[----:B------:R3:W-:Y:S04]  /*adf00*/  STS.U8 [R48+UR4+0x840], R32 ;  /* 0x0008402030007988 */ /* 0x0007e80008000004 */
[----:B------:R4:W-:Y:S04]  /*adf10*/  STS.U8 [R48+UR4+0x860], R36 ;  /* 0x0008602430007988 */ /* 0x0009e80008000004 */
[----:B0-----:R-:W2:Y:S04]  /*adf20*/  LDL.LU R40, [R1+0x1f4] ;  /* 0x0001f40001287983 */ /* 0x001ea80000300800 */
[----:B-1----:R-:W2:Y:S04]  /*adf30*/  LDL.LU R50, [R1+0xf8] ;  /* 0x0000f80001327983 */ /* 0x002ea80000300800 */
[----:B---3--:R-:W3:Y:S04]  /*adf40*/  LDL.LU R32, [R1+0x80c8] ;  /* 0x0080c80001207983 */ /* 0x008ee80000300800 */
[----:B----4-:R-:W4:Y:S04]  /*adf50*/  LDL.LU R36, [R1+0x80c4] ;  /* 0x0080c40001247983 */ /* 0x010f280000300800 */
[----:B----4-:R0:W-:Y:S04]  /*adf60*/  STS.U8 [R48+UR4+0x920], R36 ;  /* 0x0009202430007988 */ /* 0x0101e80008000004 */
[----:B0-----:R-:W4:Y:S04]  /*adf70*/  LDL.LU R36, [R1+0x2e8] ;  /* 0x0002e80001247983 */ /* 0x001f280000300800 */
[----:B----4-:R0:W-:Y:S04]  /*adf80*/  STS.U8 [R48+UR4+0x900], R36 ;  /* 0x0009002430007988 */ /* 0x0101e80008000004 */
[----:B--2---:R-:W-:Y:S04]  /*adf90*/  STS.U8 [R48+UR4+0x960], R40 ;  /* 0x0009602830007988 */ /* 0x004fe80008000004 */
[----:B------:R1:W-:Y:S04]  /*adfa0*/  STS.U8 [R48+UR4+0x940], R52 ;  /* 0x0009403430007988 */ /* 0x0003e80008000004 */
[----:B---3--:R2:W-:Y:S04]  /*adfb0*/  STS.U8 [R48+UR4+0xa40], R32 ;  /* 0x000a402030007988 */ /* 0x0085e80008000004 */
[----:B------:R3:W-:Y:S04]  /*adfc0*/  STS.U8 [R48+UR4+0xa60], R25 ;  /* 0x000a601930007988 */ /* 0x0007e80008000004 */
[----:B0-----:R-:W4:Y:S04]  /*adfd0*/  LDL.LU R36, [R1+0x310] ;  /* 0x0003100001247983 */ /* 0x001f280000300800 */
[----:B-1----:R-:W4:Y:S04]  /*adfe0*/  LDL.LU R52, [R1+0x21c] ;  /* 0x00021c0001347983 */ /* 0x002f280000300800 */
[----:B------:R-:W4:Y:S04]  /*adff0*/  LDL.LU R40, [R1+0x100] ;  /* 0x0001000001287983 */ /* 0x000f280000300800 */
[----:B--2---:R-:W2:Y:S04]  /*ae000*/  LDL.LU R32, [R1+0x214] ;  /* 0x0002140001207983 */ /* 0x004ea80000300800 */
[----:B---3--:R-:W3:Y:S04]  /*ae010*/  LDL.LU R25, [R1+0x80c0] ;  /* 0x0080c00001197983 */ /* 0x008ee80000300800 */
[----:B------:R0:W-:Y:S04]  /*ae020*/  STS.U8 [R48+UR4+0xa00], R38 ;  /* 0x000a002630007988 */ /* 0x0001e80008000004 */
[----:B------:R1:W-:Y:S04]  /*ae030*/  STS.U8 [R48+UR4+0xa20], R42 ;  /* 0x000a202a30007988 */ /* 0x0003e80008000004 */
[----:B0-----:R-:W4:Y:S04]  /*ae040*/  LDL.LU R38, [R1+0x318] ;  /* 0x0003180001267983 */ /* 0x001f280000300800 */
[----:B-1----:R-:W4:Y:S04]  /*ae050*/  LDL.LU R42, [R1+0x108] ;  /* 0x00010800012a7983 */ /* 0x002f280000300800 */
[----:B---3--:R0:W-:Y:S04]  /*ae060*/  STS.U8 [R48+UR4+0xb60], R25 ;  /* 0x000b601930007988 */ /* 0x0081e80008000004 */
[----:B0-----:R-:W3:Y:S04]  /*ae070*/  LDL.LU R25, [R1+0x20c] ;  /* 0x00020c0001197983 */ /* 0x001ee80000300800 */
[----:B------:R0:W-:Y:S04]  /*ae080*/  STS.U8 [R48+UR4+0xb40], R10 ;  /* 0x000b400a30007988 */ /* 0x0001e80008000004 */
[----:B------:R1:W-:Y:S04]  /*ae090*/  STS.U8 [R48+UR4+0xb20], R44 ;  /* 0x000b202c30007988 */ /* 0x0003e80008000004 */
[----:B------:R2:W-:Y:S04]  /*ae0a0*/  STS.U8 [R48+UR4+0xb00], R11 ;  /* 0x000b000b30007988 */ /* 0x0005e80008000004 */
[----:B------:R4:W-:Y:S04]  /*ae0b0*/  STS.U8 [R48+UR4+0xc00], R24 ;  /* 0x000c001830007988 */ /* 0x0009e80008000004 */
[----:B------:R4:W-:Y:S04]  /*ae0c0*/  STS.U8 [R48+UR4+0xc20], R33 ;  /* 0x000c202130007988 */ /* 0x0009e80008000004 */
[----:B0-----:R-:W3:Y:S04]  /*ae0d0*/  LDL.LU R10, [R1+0x80bc] ;  /* 0x0080bc00010a7983 */ /* 0x001ee80000300800 */
[----:B-1----:R-:W3:Y:S04]  /*ae0e0*/  LDL.LU R44, [R1+0x110] ;  /* 0x00011000012c7983 */ /* 0x002ee80000300800 */
[----:B--2---:R-:W2:Y:S04]  /*ae0f0*/  LDL.LU R11, [R1+0x80b8] ;  /* 0x0080b800010b7983 */ /* 0x004ea80000300800 */
[----:B----4-:R-:W4:Y:S04]  /*ae100*/  LDL.LU R24, [R1+0x224] ;  /* 0x0002240001187983 */ /* 0x010f280000300800 */
[----:B------:R-:W2:Y:S04]  /*ae110*/  LDL.LU R33, [R1+0x80b4] ;  /* 0x0080b40001217983 */ /* 0x000ea80000300800 */
[----:B---3--:R-:W-:Y:S04]  /*ae120*/  STS.U8 [R48+UR4+0xc40], R25 ;  /* 0x000c401930007988 */ /* 0x008fe80008000004 */
[----:B------:R0:W-:Y:S04]  /*ae130*/  STS.U8 [R48+UR4+0xc60], R46 ;  /* 0x000c602e30007988 */ /* 0x0001e80008000004 */
[----:B------:R1:W-:Y:S04]  /*ae140*/  STS.U8 [R48+UR4+0xd20], R23 ;  /* 0x000d201730007988 */ /* 0x0003e80008000004 */
[----:B0-----:R-:W3:Y:S04]  /*ae150*/  LDL.LU R46, [R1+0x328] ;  /* 0x00032800012e7983 */ /* 0x001ee80000300800 */
[----:B------:R-:W2:Y:S04]  /*ae160*/  LDL.LU R25, [R1+0x118] ;  /* 0x0001180001197983 */ /* 0x000ea80000300800 */
[----:B-1----:R-:W4:Y:S04]  /*ae170*/  LDL.LU R23, [R1+0x308] ;  /* 0x0003080001177983 */ /* 0x002f280000300800 */
[----:B----4-:R-:W-:Y:S04]  /*ae180*/  STS.U8 [R48+UR4+0xd00], R23 ;  /* 0x000d001730007988 */ /* 0x010fe80008000004 */
[----:B------:R-:W-:Y:S04]  /*ae190*/  STS.U8 [R48+UR4+0xd60], R32 ;  /* 0x000d602030007988 */ /* 0x000fe80008000004 */
[----:B------:R0:W-:Y:S04]  /*ae1a0*/  STS.U8 [R48+UR4+0xd40], R50 ;  /* 0x000d403230007988 */ /* 0x0001e80008000004 */
[----:B------:R1:W-:Y:S04]  /*ae1b0*/  STS.U8 [R48+UR4+0xe40], R22 ;  /* 0x000e401630007988 */ /* 0x0003e80008000004 */
[----:B------:R4:W-:Y:S04]  /*ae1c0*/  STS.U8 [R48+UR4+0xe60], R36 ;  /* 0x000e602430007988 */ /* 0x0009e80008000004 */
[----:B------:R3:W-:Y:S04]  /*ae1d0*/  STS.U8 [R48+UR4+0xe00], R52 ;  /* 0x000e003430007988 */ /* 0x0007e80008000004 */
[----:B------:R2:W-:Y:S04]  /*ae1e0*/  STS.U8 [R48+UR4+0xe20], R40 ;  /* 0x000e202830007988 */ /* 0x0005e80008000004 */
[----:B0-----:R-:W2:Y:S04]  /*ae1f0*/  LDL.LU R50, [R1+0x350] ;  /* 0x0003500001327983 */ /* 0x001ea80000300800 */
[----:B------:R-:W2:Y:S04]  /*ae200*/  LDL.LU R32, [R1+0x120] ;  /* 0x0001200001207983 */ /* 0x000ea80000300800 */
[----:B-1----:R-:W2:Y:S04]  /*ae210*/  LDL.LU R22, [R1+0x234] ;  /* 0x0002340001167983 */ /* 0x002ea80000300800 */
[----:B------:R-:W2:Y:S04]  /*ae220*/  LDL.LU R23, [R1+0x35c] ;  /* 0x00035c0001177983 */ /* 0x000ea80000300800 */
[----:B----4-:R-:W4:Y:S04]  /*ae230*/  LDL.LU R36, [R1+0x244] ;  /* 0x0002440001247983 */ /* 0x010f280000300800 */
[----:B---3--:R-:W3:Y:S04]  /*ae240*/  LDL.LU R52, [R1+0x128] ;  /* 0x0001280001347983 */ /* 0x008ee80000300800 */
[----:B--2---:R-:W2:Y:S04]  /*ae250*/  LDL.LU R40, [R1+0x370] ;  /* 0x0003700001287983 */ /* 0x004ea80000300800 */
[----:B------:R0:W-:Y:S04]  /*ae260*/  STS.U8 [R48+UR4+0xf60], R21 ;  /* 0x000f601530007988 */ /* 0x0001e80008000004 */
[----:B------:R1:W-:Y:S04]  /*ae270*/  STS.U8 [R48+UR4+0xf40], R38 ;  /* 0x000f402630007988 */ /* 0x0003e80008000004 */
[----:B------:R1:W-:Y:S04]  /*ae280*/  STS.U8 [R48+UR4+0xf20], R24 ;  /* 0x000f201830007988 */ /* 0x0003e80008000004 */
[----:B------:R1:W-:Y:S04]  /*ae290*/  STS.U8 [R48+UR4+0xf00], R42 ;  /* 0x000f002a30007988 */ /* 0x0003e80008000004 */
[----:B------:R1:W-:Y:S04]  /*ae2a0*/  STS.U8 [R48+UR4+0x1000], R20 ;  /* 0x0010001430007988 */ /* 0x0003e80008000004 */
[----:B0-----:R-:W4:Y:S04]  /*ae2b0*/  LDL.LU R21, [R1+0x22c] ;  /* 0x00022c0001157983 */ /* 0x001f280000300800 */
[----:B-1----:R-:W2:Y:S04]  /*ae2c0*/  LDL.LU R38, [R1+0x80b0] ;  /* 0x0080b00001267983 */ /* 0x002ea80000300800 */
[----:B------:R-:W2:Y:S04]  /*ae2d0*/  LDL.LU R24, [R1+0x130] ;  /* 0x0001300001187983 */ /* 0x000ea80000300800 */
[----:B------:R-:W2:Y:S04]  /*ae2e0*/  LDL.LU R42, [R1+0x80ac] ;  /* 0x0080ac00012a7983 */ /* 0x000ea80000300800 */
[----:B------:R-:W3:Y:S04]  /*ae2f0*/  LDL.LU R20, [R1+0x320] ;  /* 0x0003200001147983 */ /* 0x000ee80000300800 */
[----:B---3--:R-:W-:Y:S04]  /*ae300*/  STS.U8 [R48+UR4+0x1020], R20 ;  /* 0x0010201430007988 */ /* 0x008fe80008000004 */
[----:B----4-:R-:W-:Y:S04]  /*ae310*/  STS.U8 [R48+UR4+0x1040], R21 ;  /* 0x0010401530007988 */ /* 0x010fe80008000004 */
[----:B------:R0:W-:Y:S04]  /*ae320*/  STS.U8 [R48+UR4+0x1060], R44 ;  /* 0x0010602c30007988 */ /* 0x0001e80008000004 */
[----:B------:R1:W-:Y:S04]  /*ae330*/  STS.U8 [R48+UR4+0x1120], R19 ;  /* 0x0011201330007988 */ /* 0x0003e80008000004 */
[----:B------:R3:W-:Y:S04]  /*ae340*/  STS.U8 [R48+UR4+0x1100], R46 ;  /* 0x0011002e30007988 */ /* 0x0007e80008000004 */
[----:B------:R4:W-:Y:S04]  /*ae350*/  STS.U8 [R48+UR4+0x1160], R22 ;  /* 0x0011601630007988 */ /* 0x0009e80008000004 */
[----:B------:R2:W-:Y:S04]  /*ae360*/  STS.U8 [R48+UR4+0x1140], R25 ;  /* 0x0011401930007988 */ /* 0x0005e80008000004 */
[----:B0-----:R-:W2:Y:S04]  /*ae370*/  LDL.LU R44, [R1+0x298] ;  /* 0x00029800012c7983 */ /* 0x001ea80000300800 */
[----:B------:R-:W2:Y:S04]  /*ae380*/  LDL.LU R20, [R1+0x254] ;  /* 0x0002540001147983 */ /* 0x000ea80000300800 */
[----:B------:R-:W2:Y:S04]  /*ae390*/  LDL.LU R21, [R1+0x138] ;  /* 0x0001380001157983 */ /* 0x000ea80000300800 */
[----:B-1----:R-:W2:Y:S04]  /*ae3a0*/  LDL.LU R19, [R1+0x24c] ;  /* 0x00024c0001137983 */ /* 0x002ea80000300800 */
[----:B---3--:R-:W3:Y:S04]  /*ae3b0*/  LDL.LU R46, [R1+0x80a8] ;  /* 0x0080a800012e7983 */ /* 0x008ee80000300800 */
[----:B----4-:R-:W4:Y:S04]  /*ae3c0*/  LDL.LU R22, [R1+0x290] ;  /* 0x0002900001167983 */ /* 0x010f280000300800 */
[----:B--2---:R-:W2:Y:S04]  /*ae3d0*/  LDL.LU R25, [R1+0x25c] ;  /* 0x00025c0001197983 */ /* 0x004ea80000300800 */
[----:B------:R0:W-:Y:S04]  /*ae3e0*/  STS.U8 [R48+UR4+0x1240], R18 ;  /* 0x0012401230007988 */ /* 0x0001e80008000004 */
[----:B0-----:R-:W3:Y:S04]  /*ae3f0*/  LDL.LU R18, [R1+0x23c] ;  /* 0x00023c0001127983 */ /* 0x001ee80000300800 */
[----:B------:R0:W-:Y:S04]  /*ae400*/  STS.U8 [R48+UR4+0x1260], R50 ;  /* 0x0012603230007988 */ /* 0x0001e80008000004 */
[----:B0-----:R-:W2:Y:S04]  /*ae410*/  LDL.LU R50, [R1+0x80a4] ;  /* 0x0080a40001327983 */ /* 0x001ea80000300800 */
[----:B---3--:R-:W-:Y:S04]  /*ae420*/  STS.U8 [R48+UR4+0x1200], R18 ;  /* 0x0012001230007988 */ /* 0x008fe80008000004 */
[----:B------:R0:W-:Y:S04]  /*ae430*/  STS.U8 [R48+UR4+0x1220], R32 ;  /* 0x0012202030007988 */ /* 0x0001e80008000004 */
[----:B------:R-:W-:Y:S04]  /*ae440*/  STS.U8 [R48+UR4+0x1360], R17 ;  /* 0x0013601130007988 */ /* 0x000fe80008000004 */
[----:B------:R1:W-:Y:S04]  /*ae450*/  STS.U8 [R48+UR4+0x1340], R23 ;  /* 0x0013401730007988 */ /* 0x0003e80008000004 */
[----:B------:R-:W-:Y:S04]  /*ae460*/  STS.U8 [R48+UR4+0x1320], R36 ;  /* 0x0013202430007988 */ /* 0x000fe80008000004 */
[----:B------:R3:W-:Y:S04]  /*ae470*/  STS.U8 [R48+UR4+0x1300], R52 ;  /* 0x0013003430007988 */ /* 0x0007e80008000004 */
[----:B------:R-:W-:Y:S04]  /*ae480*/  STS.U8 [R48+UR4+0x1400], R16 ;  /* 0x0014001030007988 */ /* 0x000fe80008000004 */
[----:B0-----:R-:W2:Y:S04]  /*ae490*/  LDL.LU R32, [R1+0x140] ;  /* 0x0001400001207983 */ /* 0x001ea80000300800 */
[----:B-1----:R-:W2:Y:S04]  /*ae4a0*/  LDL.LU R23, [R1+0x288] ;  /* 0x0002880001177983 */ /* 0x002ea80000300800 */
[----:B------:R0:W-:Y:S04]  /*ae4b0*/  STS.U8 [R48+UR4+0x1420], R40 ;  /* 0x0014202830007988 */ /* 0x0001e80008000004 */
[----:B---3--:R-:W3:Y:S04]  /*ae4c0*/  LDL.LU R52, [R1+0x264] ;  /* 0x0002640001347983 */ /* 0x008ee80000300800 */
[----:B------:R-:W3:Y:S04]  /*ae4d0*/  LDL.LU R36, [R1+0x1a4] ;  /* 0x0001a40001247983 */ /* 0x000ee80000300800 */
[----:B------:R-:W-:Y:S04]  /*ae4e0*/  STS.U8 [R48+UR4+0x1440], R19 ;  /* 0x0014401330007988 */ /* 0x000fe80008000004 */
[----:B------:R1:W-:Y:S04]  /*ae4f0*/  STS.U8 [R48+UR4+0x1460], R24 ;  /* 0x0014601830007988 */ /* 0x0003e80008000004 */
[----:B------:R4:W-:Y:S04]  /*ae500*/  STS.U8 [R48+UR4+0x1520], R15 ;  /* 0x0015200f30007988 */ /* 0x0009e80008000004 */
[----:B0-----:R-:W3:Y:S04]  /*ae510*/  LDL.LU R40, [R1+0x164] ;  /* 0x0001640001287983 */ /* 0x001ee80000300800 */
[----:B------:R-:W3:Y:S04]  /*ae520*/  LDL.LU R16, [R1+0x278] ;  /* 0x0002780001107983 */ /* 0x000ee80000300800 */
[----:B------:R-:W3:Y:S04]  /*ae530*/  LDL.LU R17, [R1+0x26c] ;  /* 0x00026c0001117983 */ /* 0x000ee80000300800 */
[----:B------:R0:W-:Y:S04]  /*ae540*/  STS.U8 [R48+UR4+0x1500], R44 ;  /* 0x0015002c30007988 */ /* 0x0001e80008000004 */
[----:B-1----:R-:W3:Y:S04]  /*ae550*/  LDL.LU R24, [R1+0x16c] ;  /* 0x00016c0001187983 */ /* 0x002ee80000300800 */
[----:B----4-:R-:W4:Y:S04]  /*ae560*/  LDL.LU R15, [R1+0x280] ;  /* 0x00028000010f7983 */ /* 0x010f280000300800 */
[----:B------:R-:W-:Y:S04]  /*ae570*/  STS.U8 [R48+UR4+0x1560], R20 ;  /* 0x0015601430007988 */ /* 0x000fe80008000004 */
[----:B------:R-:W-:Y:S04]  /*ae580*/  STS.U8 [R48+UR4+0x1540], R21 ;  /* 0x0015401530007988 */ /* 0x000fe80008000004 */
[----:B------:R1:W-:Y:S04]  /*ae590*/  STS.U8 [R48+UR4+0x1640], R14 ;  /* 0x0016400e30007988 */ /* 0x0003e80008000004 */
[----:B0-----:R-:W4:Y:S04]  /*ae5a0*/  LDL.LU R44, [R1+0x1a0] ;  /* 0x0001a000012c7983 */ /* 0x001f280000300800 */
[----:B------:R-:W4:Y:S04]  /*ae5b0*/  LDL.LU R19, [R1+0x19c] ;  /* 0x00019c0001137983 */ /* 0x000f280000300800 */
[----:B------:R-:W4:Y:S04]  /*ae5c0*/  LDL.LU R18, [R1+0x174] ;  /* 0x0001740001127983 */ /* 0x000f280000300800 */
[----:B-1----:R-:W4:Y:S04]  /*ae5d0*/  LDL.LU R14, [R1+0x150] ;  /* 0x00015000010e7983 */ /* 0x002f280000300800 */
[----:B------:R-:W4:Y:S04]  /*ae5e0*/  LDL.LU R20, [R1+0x190] ;  /* 0x0001900001147983 */ /* 0x000f280000300800 */
[----:B------:R0:W-:Y:S04]  /*ae5f0*/  STS.U8 [R48+UR4+0x1660], R22 ;  /* 0x0016601630007988 */ /* 0x0001e80008000004 */
[----:B------:R-:W4:Y:S04]  /*ae600*/  LDL.LU R21, [R1+0x18c] ;  /* 0x00018c0001157983 */ /* 0x000f280000300800 */
[----:B--2---:R1:W-:Y:S04]  /*ae610*/  STS.U8 [R48+UR4+0x1600], R25 ;  /* 0x0016001930007988 */ /* 0x0043e80008000004 */
[----:B0-----:R-:W2:Y:S04]  /*ae620*/  LDL.LU R22, [R1+0x188] ;  /* 0x0001880001167983 */ /* 0x001ea80000300800 */
[----:B-1----:R-:W2:Y:S04]  /*ae630*/  LDL.LU R25, [R1+0x7c] ;  /* 0x00007c0001197983 */ /* 0x002ea80000300800 */
[----:B------:R0:W-:Y:S04]  /*ae640*/  STS.U8 [R48+UR4+0x1620], R32 ;  /* 0x0016202030007988 */ /* 0x0001e80008000004 */
[----:B------:R-:W-:Y:S04]  /*ae650*/  STS.U8 [R48+UR4+0x1760], R13 ;  /* 0x0017600d30007988 */ /* 0x000fe80008000004 */
[----:B------:R1:W-:Y:S04]  /*ae660*/  STS.U8 [R48+UR4+0x1740], R23 ;  /* 0x0017401730007988 */ /* 0x0003e80008000004 */
[----:B---3--:R3:W-:Y:S04]  /*ae670*/  STS.U8 [R48+UR4+0x1720], R52 ;  /* 0x0017203430007988 */ /* 0x0087e80008000004 */
[----:B0-----:R-:W2:Y:S04]  /*ae680*/  LDL.LU R32, [R1+0x78] ;  /* 0x0000780001207983 */ /* 0x001ea80000300800 */
[----:B-1----:R-:W2:Y:S04]  /*ae690*/  LDL.LU R23, [R1+0x74] ;  /* 0x0000740001177983 */ /* 0x002ea80000300800 */
[----:B---3--:R-:W3:Y:S04]  /*ae6a0*/  LDL.LU R52, [R1+0x64] ;  /* 0x0000640001347983 */ /* 0x008ee80000300800 */
[----:B----4-:R-:W-:Y:S04]  /*ae6b0*/  STS.U8 [R48+UR4+0x1700], R14 ;  /* 0x0017000e30007988 */ /* 0x010fe80008000004 */
[----:B------:R-:W-:Y:S04]  /*ae6c0*/  STS.U8 [R48+UR4+0x1800], R12 ;  /* 0x0018000c30007988 */ /* 0x000fe80008000004 */
[----:B------:R-:W-:Y:S04]  /*ae6d0*/  STS.U8 [R48+UR4+0x1820], R15 ;  /* 0x0018200f30007988 */ /* 0x000fe80008000004 */
[----:B------:R0:W-:Y:S04]  /*ae6e0*/  STS.U8 [R48+UR4+0x1840], R36 ;  /* 0x0018402430007988 */ /* 0x0001e80008000004 */
[----:B------:R1:W-:Y:S04]  /*ae6f0*/  STS.U8 [R48+UR4+0x1860], R40 ;  /* 0x0018602830007988 */ /* 0x0003e80008000004 */
[----:B------:R-:W-:Y:S04]  /*ae700*/  STS.U8 [R48+UR4+0x1920], R35 ;  /* 0x0019202330007988 */ /* 0x000fe80008000004 */
[----:B------:R-:W-:Y:S04]  /*ae710*/  STS.U8 [R48+UR4+0x1900], R16 ;  /* 0x0019001030007988 */ /* 0x000fe80008000004 */
[----:B------:R-:W-:Y:S04]  /*ae720*/  STS.U8 [R48+UR4+0x1960], R17 ;  /* 0x0019601130007988 */ /* 0x000fe80008000004 */
[----:B------:R4:W-:Y:S04]  /*ae730*/  STS.U8 [R48+UR4+0x1940], R24 ;  /* 0x0019401830007988 */ /* 0x0009e80008000004 */
[----:B------:R-:W-:Y:S04]  /*ae740*/  STS.U8 [R48+UR4+0x1a40], R39 ;  /* 0x001a402730007988 */ /* 0x000fe80008000004 */
[----:B------:R4:W-:Y:S04]  /*ae750*/  STS.U8 [R48+UR4+0x1a60], R44 ;  /* 0x001a602c30007988 */ /* 0x0009e80008000004 */
[----:B0-----:R-:W3:Y:S04]  /*ae760*/  LDL.LU R36, [R1+0x60] ;  /* 0x0000600001247983 */ /* 0x001ee80000300800 */
[----:B-1----:R-:W3:Y:S04]  /*ae770*/  LDL.LU R40, [R1+0x5c] ;  /* 0x00005c0001287983 */ /* 0x002ee80000300800 */
[----:B------:R-:W-:Y:S04]  /*ae780*/  STS.U8 [R48+UR4+0x1a00], R19 ;  /* 0x001a001330007988 */ /* 0x000fe80008000004 */
[----:B------:R-:W-:Y:S04]  /*ae790*/  STS.U8 [R48+UR4+0x1a20], R18 ;  /* 0x001a201230007988 */ /* 0x000fe80008000004 */
[----:B------:R0:W-:Y:S04]  /*ae7a0*/  STS.U8 [R48+UR4+0x1b60], R43 ;  /* 0x001b602b30007988 */ /* 0x0001e80008000004 */
[----:B----4-:R-:W4:Y:S04]  /*ae7b0*/  LDL.LU R24, [R1+0x4c] ;  /* 0x00004c0001187983 */ /* 0x010f280000300800 */
[----:B------:R-:W4:Y:S04]  /*ae7c0*/  LDL.LU R44, [R1+0x48] ;  /* 0x00004800012c7983 */ /* 0x000f280000300800 */
[----:B0-----:R-:W4:Y:S01]  /*ae7d0*/  LDL.LU R48, [R1+0x44] ;  /* 0x0000440001307983 */ /* 0x001f220000300800 */
[----:B------:R-:W0:Y:S02]  /*ae7e0*/  S2R R19, SR_TID.X ;  /* 0x0000000000137919 */ /* 0x000e240000002100 */
[----:B0-----:R-:W-:-:S05]  /*ae7f0*/  LOP3.LUT R43, R19, 0x1f, RZ, 0xc0, !PT ;  /* 0x0000001f132b7812 */ /* 0x001fca00078ec0ff */
[----:B------:R-:W-:Y:S04]  /*ae800*/  STS.U8 [R43+UR4+0x1b40], R20 ;  /* 0x001b40142b007988 */ /* 0x000fe80008000004 */
[----:B------:R-:W-:Y:S04]  /*ae810*/  STS.U8 [R43+UR4+0x1b20], R21 ;  /* 0x001b20152b007988 */ /* 0x000fe80008000004 */
[----:B--2---:R-:W-:Y:S04]  /*ae820*/  STS.U8 [R43+UR4+0x1b00], R22 ;  /* 0x001b00162b007988 */ /* 0x004fe80008000004 */
[----:B------:R-:W-:Y:S04]  /*ae830*/  STS.U8 [R43+UR4+0x1c00], R47 ;  /* 0x001c002f2b007988 */ /* 0x000fe80008000004 */
[----:B------:R0:W-:Y:S04]  /*ae840*/  STS.U8 [R43+UR4+0x1c20], R25 ;  /* 0x001c20192b007988 */ /* 0x0001e80008000004 */
[----:B0-----:R-:W2:Y:S04]  /*ae850*/  LDL.LU R25, [R1+0x34] ;  /* 0x0000340001197983 */ /* 0x001ea80000300800 */
[----:B------:R0:W-:Y:S04]  /*ae860*/  STS.U8 [R43+UR4+0x1c40], R32 ;  /* 0x001c40202b007988 */ /* 0x0001e80008000004 */
[----:B------:R-:W-:Y:S04]  /*ae870*/  STS.U8 [R43+UR4+0x1c60], R23 ;  /* 0x001c60172b007988 */ /* 0x000fe80008000004 */
[----:B------:R-:W-:Y:S04]  /*ae880*/  STS.U8 [R43+UR4+0x1d20], R51 ;  /* 0x001d20332b007988 */ /* 0x000fe80008000004 */
[----:B---3--:R1:W-:Y:S04]  /*ae890*/  STS.U8 [R43+UR4+0x1d00], R52 ;  /* 0x001d00342b007988 */ /* 0x0083e80008000004 */
[----:B0-----:R-:W3:Y:S04]  /*ae8a0*/  LDL.LU R32, [R1+0x30] ;  /* 0x0000300001207983 */ /* 0x001ee80000300800 */
[----:B------:R-:W3:Y:S04]  /*ae8b0*/  LDL.LU R39, [R1+0x2c] ;  /* 0x00002c0001277983 */ /* 0x000ee80000300800 */
[----:B------:R-:W3:Y:S04]  /*ae8c0*/  LDL.LU R35, [R1+0x3a0] ;  /* 0x0003a00001237983 */ /* 0x000ee80000300800 */
[----:B------:R-:W3:Y:S04]  /*ae8d0*/  LDL.LU R12, [R1+0x2a8] ;  /* 0x0002a800010c7983 */ /* 0x000ee80000300800 */
[----:B------:R-:W3:Y:S04]  /*ae8e0*/  LDL.LU R22, [R1+0x1b4] ;  /* 0x0001b40001167983 */ /* 0x000ee80000300800 */
[----:B-1----:R-:W3:Y:S04]  /*ae8f0*/  LDL.LU R52, [R1+0x18] ;  /* 0x0000180001347983 */ /* 0x002ee80000300800 */
[----:B------:R-:W3:Y:S04]  /*ae900*/  LDL.LU R23, [R1+0x398] ;  /* 0x0003980001177983 */ /* 0x000ee80000300800 */
[----:B------:R-:W3:Y:S04]  /*ae910*/  LDL.LU R13, [R1+0x2b0] ;  /* 0x0002b000010d7983 */ /* 0x000ee80000300800 */
[----:B------:R-:W3:Y:S04]  /*ae920*/  LDL.LU R14, [R1+0x1bc] ;  /* 0x0001bc00010e7983 */ /* 0x000ee80000300800 */
[----:B------:R0:W-:Y:S04]  /*ae930*/  STS.U8 [R43+UR4+0x1d60], R36 ;  /* 0x001d60242b007988 */ /* 0x0001e80008000004 */
[----:B------:R1:W-:Y:S04]  /*ae940*/  STS.U8 [R43+UR4+0x1d40], R40 ;  /* 0x001d40282b007988 */ /* 0x0003e80008000004 */
[----:B------:R-:W-:Y:S04]  /*ae950*/  STS.U8 [R43+UR4+0x1e40], R54 ;  /* 0x001e40362b007988 */ /* 0x000fe80008000004 */
[----:B----4-:R4:W-:Y:S04]  /*ae960*/  STS.U8 [R43+UR4+0x1e60], R24 ;  /* 0x001e60182b007988 */ /* 0x0109e80008000004 */
[----:B------:R-:W-:Y:S04]  /*ae970*/  STS.U8 [R43+UR4+0x1e00], R44 ;  /* 0x001e002c2b007988 */ /* 0x000fe80008000004 */
[----:B0-----:R-:W3:Y:S04]  /*ae980*/  LDL.LU R36, [R1+0x10] ;  /* 0x0000100001247983 */ /* 0x001ee80000300800 */
[----:B-1----:R-:W3:Y:S04]  /*ae990*/  LDL.LU R40, [R1+0x390] ;  /* 0x0003900001287983 */ /* 0x002ee80000300800 */
[----:B------:R-:W3:Y:S04]  /*ae9a0*/  LDL.LU R15, [R1+0x2b8] ;  /* 0x0002b800010f7983 */ /* 0x000ee80000300800 */
[----:B------:R-:W3:Y:S04]  /*ae9b0*/  LDL.LU R16, [R1+0x1c4] ;  /* 0x0001c40001107983 */ /* 0x000ee80000300800 */
[----:B------:R0:W-:Y:S04]  /*ae9c0*/  STS.U8 [R43+UR4+0x1e20], R48 ;  /* 0x001e20302b007988 */ /* 0x0001e80008000004 */
[----:B----4-:R-:W4:Y:S04]  /*ae9d0*/  LDL.LU R24, [R1+0x8] ;  /* 0x0000080001187983 */ /* 0x010f280000300800 */
[----:B0-----:R-:W4:Y:S04]  /*ae9e0*/  LDL.LU R48, [R1+0x380] ;  /* 0x0003800001307983 */ /* 0x001f280000300800 */
[----:B------:R-:W4:Y:S04]  /*ae9f0*/  LDL.LU R17, [R1+0x2c0] ;  /* 0x0002c00001117983 */ /* 0x000f280000300800 */
[----:B------:R-:W4:Y:S04]  /*aea00*/  LDL.LU R19, [R1+0x1c8] ;  /* 0x0001c80001137983 */ /* 0x000f280000300800 */
[----:B------:R-:W4:Y:S04]  /*aea10*/  LDL.LU R20, [R1+0x9c] ;  /* 0x00009c0001147983 */ /* 0x000f280000300800 */
[----:B------:R-:W-:Y:S01]  /*aea20*/  STS.U8 [R43+UR4+0x1f60], R55 ;  /* 0x001f60372b007988 */ /* 0x000fe20008000004 */
[----:B------:R-:W-:-:S03]  /*aea30*/  LOP3.LUT R44, R43, 0x10, RZ, 0x3c, !PT ;  /* 0x000000102b2c7812 */ /* 0x000fc600078e3cff */
[----:B--2---:R0:W-:Y:S04]  /*aea40*/  STS.U8 [R43+UR4+0x1f40], R25 ;  /* 0x001f40192b007988 */ /* 0x0041e80008000004 */
[----:B0-----:R-:W2:Y:S04]  /*aea50*/  LDL.LU R25, [R1] ;  /* 0x0000000001197983 */ /* 0x001ea80000300800 */
[----:B------:R-:W2:Y:S04]  /*aea60*/  LDL.LU R18, [R1+0x2c8] ;  /* 0x0002c80001127983 */ /* 0x000ea80000300800 */
[----:B------:R-:W2:Y:S04]  /*aea70*/  LDL.LU R21, [R1+0x1d0] ;  /* 0x0001d00001157983 */ /* 0x000ea80000300800 */
[----:B---3--:R0:W-:Y:S04]  /*aea80*/  STS.U8 [R43+UR4+0x1f20], R32 ;  /* 0x001f20202b007988 */ /* 0x0081e80008000004 */
[----:B------:R-:W-:Y:S04]  /*aea90*/  STS.U8 [R43+UR4+0x1f00], R39 ;  /* 0x001f00272b007988 */ /* 0x000fe80008000004 */
[----:B------:R-:W-:Y:S04]  /*aeaa0*/  STS.U8 [R44+UR4+0x80], R35 ;  /* 0x000080232c007988 */ /* 0x000fe80008000004 */
[----:B------:R-:W-:Y:S04]  /*aeab0*/  STS.U8 [R44+UR4+0xa0], R12 ;  /* 0x0000a00c2c007988 */ /* 0x000fe80008000004 */
[----:B------:R-:W-:Y:S04]  /*aeac0*/  STS.U8 [R44+UR4+0xc0], R22 ;  /* 0x0000c0162c007988 */ /* 0x000fe80008000004 */
[----:B------:R1:W-:Y:S04]  /*aead0*/  STS.U8 [R44+UR4+0xe0], R52 ;  /* 0x0000e0342c007988 */ /* 0x0003e80008000004 */
[----:B0-----:R-:W3:Y:S04]  /*aeae0*/  LDL.LU R32, [R1+0xb4] ;  /* 0x0000b40001207983 */ /* 0x001ee80000300800 */
[----:B-1----:R-:W3:Y:S04]  /*aeaf0*/  LDL.LU R52, [R1+0x2d0] ;  /* 0x0002d00001347983 */ /* 0x002ee80000300800 */
[----:B------:R0:W-:Y:S04]  /*aeb00*/  STS.U8 [R44+UR4+0x1a0], R23 ;  /* 0x0001a0172c007988 */ /* 0x0001e80008000004 */
[----:B------:R-:W-:Y:S04]  /*aeb10*/  STS.U8 [R44+UR4+0x180], R13 ;  /* 0x0001800d2c007988 */ /* 0x000fe80008000004 */
[----:B------:R-:W3:Y:S04]  /*aeb20*/  LDL.LU R22, [R1+0x1d8] ;  /* 0x0001d80001167983 */ /* 0x000ee80000300800 */
[----:B------:R-:W-:Y:S04]  /*aeb30*/  STS.U8 [R44+UR4+0x1e0], R14 ;  /* 0x0001e00e2c007988 */ /* 0x000fe80008000004 */
[----:B0-----:R-:W3:Y:S04]  /*aeb40*/  LDL.LU R23, [R1+0xb8] ;  /* 0x0000b80001177983 */ /* 0x001ee80000300800 */
[----:B------:R0:W-:Y:S04]  /*aeb50*/  STS.U8 [R44+UR4+0x1c0], R36 ;  /* 0x0001c0242c007988 */ /* 0x0001e80008000004 */
[----:B------:R1:W-:Y:S04]  /*aeb60*/  STS.U8 [R44+UR4+0x2c0], R40 ;  /* 0x0002c0282c007988 */ /* 0x0003e80008000004 */
[----:B------:R-:W-:Y:S04]  /*aeb70*/  STS.U8 [R44+UR4+0x2e0], R15 ;  /* 0x0002e00f2c007988 */ /* 0x000fe80008000004 */
[----:B------:R-:W-:Y:S04]  /*aeb80*/  STS.U8 [R44+UR4+0x280], R16 ;  /* 0x000280102c007988 */ /* 0x000fe80008000004 */
[----:B----4-:R4:W-:Y:S04]  /*aeb90*/  STS.U8 [R44+UR4+0x2a0], R24 ;  /* 0x0002a0182c007988 */ /* 0x0109e80008000004 */
[----:B0-----:R-:W3:Y:S04]  /*aeba0*/  LDL.LU R36, [R1+0x2d8] ;  /* 0x0002d80001247983 */ /* 0x001ee80000300800 */
[----:B-1----:R-:W3:Y:S04]  /*aebb0*/  LDL.LU R40, [R1+0x1e0] ;  /* 0x0001e00001287983 */ /* 0x002ee80000300800 */
[----:B------:R0:W-:Y:S04]  /*aebc0*/  STS.U8 [R44+UR4+0x3e0], R48 ;  /* 0x0003e0302c007988 */ /* 0x0001e80008000004 */
[----:B----4-:R-:W4:Y:S04]  /*aebd0*/  LDL.LU R24, [R1+0xc4] ;  /* 0x0000c40001187983 */ /* 0x010f280000300800 */
[----:B0-----:R-:W4:Y:S04]  /*aebe0*/  LDL.LU R48, [R1+0x2a0] ;  /* 0x0002a00001307983 */ /* 0x001f280000300800 */
[----:B------:R-:W-:Y:S04]  /*aebf0*/  STS.U8 [R44+UR4+0x3c0], R17 ;  /* 0x0003c0112c007988 */ /* 0x000fe80008000004 */
[----:B------:R0:W-:Y:S04]  /*aec00*/  STS.U8 [R44+UR4+0x3a0], R19 ;  /* 0x0003a0132c007988 */ /* 0x0001e80008000004 */
[----:B------:R1:W-:Y:S04]  /*aec10*/  STS.U8 [R44+UR4+0x380], R20 ;  /* 0x000380142c007988 */ /* 0x0003e80008000004 */
[----:B0-----:R-:W4:Y:S04]  /*aec20*/  LDL.LU R19, [R1+0x1e8] ;  /* 0x0001e80001137983 */ /* 0x001f280000300800 */
[----:B-1----:R-:W4:Y:S04]  /*aec30*/  LDL.LU R20, [R1+0xcc] ;  /* 0x0000cc0001147983 */ /* 0x002f280000300800 */
[----:B--2---:R0:W-:Y:S04]  /*aec40*/  STS.U8 [R44+UR4+0x480], R25 ;  /* 0x000480192c007988 */ /* 0x0041e80008000004 */
[----:B------:R-:W-:Y:S04]  /*aec50*/  STS.U8 [R44+UR4+0x4a0], R18 ;  /* 0x0004a0122c007988 */ /* 0x000fe80008000004 */
[----:B------:R1:W-:Y:S04]  /*aec60*/  STS.U8 [R44+UR4+0x4c0], R21 ;  /* 0x0004c0152c007988 */ /* 0x0003e80008000004 */
[----:B0-----:R-:W2:Y:S04]  /*aec70*/  LDL.LU R25, [R1+0x2e4] ;  /* 0x0002e40001197983 */ /* 0x001ea80000300800 */
[----:B------:R-:W2:Y:S04]  /*aec80*/  LDL.LU R14, [R1+0x1f0] ;  /* 0x0001f000010e7983 */ /* 0x000ea80000300800 */
[----:B------:R-:W2:Y:S04]  /*aec90*/  LDL.LU R15, [R1+0xd4] ;  /* 0x0000d400010f7983 */ /* 0x000ea80000300800 */
[----:B-1----:R-:W2:Y:S04]  /*aeca0*/  LDL.LU R21, [R1+0x2ec] ;  /* 0x0002ec0001157983 */ /* 0x002ea80000300800 */
[----:B---3--:R0:W-:Y:S04]  /*aecb0*/  STS.U8 [R44+UR4+0x4e0], R32 ;  /* 0x0004e0202c007988 */ /* 0x0081e80008000004 */
[----:B------:R-:W-:Y:S04]  /*aecc0*/  STS.U8 [R44+UR4+0x5a0], R50 ;  /* 0x0005a0322c007988 */ /* 0x000fe80008000004 */
[----:B------:R1:W-:Y:S04]  /*aecd0*/  STS.U8 [R44+UR4+0x580], R52 ;  /* 0x000580342c007988 */ /* 0x0003e80008000004 */
[----:B0-----:R-:W3:Y:S04]  /*aece0*/  LDL.LU R32, [R1+0x1f8] ;  /* 0x0001f80001207983 */ /* 0x001ee80000300800 */
[----:B-1----:R-:W3:Y:S04]  /*aecf0*/  LDL.LU R52, [R1+0xdc] ;  /* 0x0000dc0001347983 */ /* 0x002ee80000300800 */
[----:B------:R-:W3:Y:S04]  /*aed00*/  LDL.LU R16, [R1+0x2f4] ;  /* 0x0002f40001107983 */ /* 0x000ee80000300800 */
[----:B------:R0:W-:Y:S04]  /*aed10*/  STS.U8 [R44+UR4+0x5e0], R22 ;  /* 0x0005e0162c007988 */ /* 0x0001e80008000004 */
[----:B------:R-:W3:Y:S04]  /*aed20*/  LDL.LU R17, [R1+0x200] ;  /* 0x0002000001117983 */ /* 0x000ee80000300800 */
[----:B------:R-:W-:Y:S04]  /*aed30*/  STS.U8 [R44+UR4+0x5c0], R23 ;  /* 0x0005c0172c007988 */ /* 0x000fe80008000004 */
[----:B------:R-:W-:Y:S04]  /*aed40*/  STS.U8 [R44+UR4+0x6c0], R46 ;  /* 0x0006c02e2c007988 */ /* 0x000fe80008000004 */
[----:B0-----:R-:W3:Y:S04]  /*aed50*/  LDL.LU R22, [R1+0xe4] ;  /* 0x0000e40001167983 */ /* 0x001ee80000300800 */
[----:B------:R-:W3:Y:S04]  /*aed60*/  LDL.LU R18, [R1+0x2fc] ;  /* 0x0002fc0001127983 */ /* 0x000ee80000300800 */
[----:B------:R0:W-:Y:S04]  /*aed70*/  STS.U8 [R44+UR4+0x6e0], R36 ;  /* 0x0006e0242c007988 */ /* 0x0001e80008000004 */
[----:B------:R1:W-:Y:S04]  /*aed80*/  STS.U8 [R44+UR4+0x680], R40 ;  /* 0x000680282c007988 */ /* 0x0003e80008000004 */
[----:B----4-:R4:W-:Y:S04]  /*aed90*/  STS.U8 [R44+UR4+0x6a0], R24 ;  /* 0x0006a0182c007988 */ /* 0x0109e80008000004 */
[----:B------:R-:W-:Y:S04]  /*aeda0*/  STS.U8 [R44+UR4+0x7e0], R42 ;  /* 0x0007e02a2c007988 */ /* 0x000fe80008000004 */
[----:B0-----:R-:W3:Y:S04]  /*aedb0*/  LDL.LU R36, [R1+0x208] ;  /* 0x0002080001247983 */ /* 0x001ee80000300800 */
[----:B-1----:R-:W3:Y:S04]  /*aedc0*/  LDL.LU R40, [R1+0xec] ;  /* 0x0000ec0001287983 */ /* 0x002ee80000300800 */
[----:B------:R-:W3:Y:S04]  /*aedd0*/  LDL.LU R23, [R1+0x304] ;  /* 0x0003040001177983 */ /* 0x000ee80000300800 */
[----:B------:R0:W-:Y:S04]  /*aede0*/  STS.U8 [R44+UR4+0x7c0], R48 ;  /* 0x0007c0302c007988 */ /* 0x0001e80008000004 */
[----:B----4-:R-:W4:Y:S04]  /*aedf0*/  LDL.LU R24, [R1+0x210] ;  /* 0x0002100001187983 */ /* 0x010f280000300800 */
[----:B0-----:R-:W4:Y:S04]  /*aee00*/  LDL.LU R48, [R1+0xf4] ;  /* 0x0000f40001307983 */ /* 0x001f280000300800 */
[----:B------:R0:W-:Y:S04]  /*aee10*/  STS.U8 [R44+UR4+0x7a0], R19 ;  /* 0x0007a0132c007988 */ /* 0x0001e80008000004 */
[----:B------:R1:W-:Y:S04]  /*aee20*/  STS.U8 [R44+UR4+0x780], R20 ;  /* 0x000780142c007988 */ /* 0x0003e80008000004 */
[----:B------:R-:W-:Y:S04]  /*aee30*/  STS.U8 [R44+UR4+0x880], R38 ;  /* 0x000880262c007988 */ /* 0x000fe80008000004 */
[----:B0-----:R-:W4:Y:S04]  /*aee40*/  LDL.LU R19, [R1+0x30c] ;  /* 0x00030c0001137983 */ /* 0x001f280000300800 */
[----:B-1----:R-:W4:Y:S04]  /*aee50*/  LDL.LU R20, [R1+0x218] ;  /* 0x0002180001147983 */ /* 0x002f280000300800 */
[----:B--2---:R0:W-:Y:S04]  /*aee60*/  STS.U8 [R44+UR4+0x8a0], R25 ;  /* 0x0008a0192c007988 */ /* 0x0041e80008000004 */
[----:B------:R-:W-:Y:S04]  /*aee70*/  STS.U8 [R44+UR4+0x8c0], R14 ;  /* 0x0008c00e2c007988 */ /* 0x000fe80008000004 */
[----:B------:R-:W-:Y:S04]  /*aee80*/  STS.U8 [R44+UR4+0x8e0], R15 ;  /* 0x0008e00f2c007988 */ /* 0x000fe80008000004 */
[----:B------:R-:W-:Y:S04]  /*aee90*/  STS.U8 [R44+UR4+0x9a0], R33 ;  /* 0x0009a0212c007988 */ /* 0x000fe80008000004 */
[----:B------:R-:W-:Y:S04]  /*aeea0*/  STS.U8 [R44+UR4+0x980], R21 ;  /* 0x000980152c007988 */ /* 0x000fe80008000004 */
[----:B0-----:R-:W2:Y:S04]  /*aeeb0*/  LDL.LU R25, [R1+0xfc] ;  /* 0x0000fc0001197983 */ /* 0x001ea80000300800 */
[----:B---3--:R0:W-:Y:S04]  /*aeec0*/  STS.U8 [R44+UR4+0x9e0], R32 ;  /* 0x0009e0202c007988 */ /* 0x0081e80008000004 */
[----:B------:R1:W-:Y:S04]  /*aeed0*/  STS.U8 [R44+UR4+0x9c0], R52 ;  /* 0x0009c0342c007988 */ /* 0x0003e80008000004 */
[----:B0-----:R-:W3:Y:S04]  /*aeee0*/  LDL.LU R32, [R1+0x314] ;  /* 0x0003140001207983 */ /* 0x001ee80000300800 */
[----:B------:R-:W3:Y:S04]  /*aeef0*/  LDL.LU R21, [R1+0x220] ;  /* 0x0002200001157983 */ /* 0x000ee80000300800 */
[----:B-1----:R-:W3:Y:S04]  /*aef00*/  LDL.LU R52, [R1+0x104] ;  /* 0x0001040001347983 */ /* 0x002ee80000300800 */
[----:B------:R-:W-:Y:S04]  /*aef10*/  STS.U8 [R44+UR4+0xac0], R11 ;  /* 0x000ac00b2c007988 */ /* 0x000fe80008000004 */
[----:B------:R-:W-:Y:S04]  /*aef20*/  STS.U8 [R44+UR4+0xae0], R16 ;  /* 0x000ae0102c007988 */ /* 0x000fe80008000004 */
[----:B------:R-:W-:Y:S04]  /*aef30*/  STS.U8 [R44+UR4+0xa80], R17 ;  /* 0x000a80112c007988 */ /* 0x000fe80008000004 */
[----:B------:R0:W-:Y:S04]  /*aef40*/  STS.U8 [R44+UR4+0xaa0], R22 ;  /* 0x000aa0162c007988 */ /* 0x0001e80008000004 */
[----:B------:R-:W-:Y:S04]  /*aef50*/  STS.U8 [R44+UR4+0xbe0], R10 ;  /* 0x000be00a2c007988 */ /* 0x000fe80008000004 */
[----:B------:R-:W-:Y:S04]  /*aef60*/  STS.U8 [R44+UR4+0xbc0], R18 ;  /* 0x000bc0122c007988 */ /* 0x000fe80008000004 */
[----:B0-----:R-:W3:Y:S04]  /*aef70*/  LDL.LU R22, [R1+0x31c] ;  /* 0x00031c0001167983 */ /* 0x001ee80000300800 */
[----:B------:R0:W-:Y:S04]  /*aef80*/  STS.U8 [R44+UR4+0xba0], R36 ;  /* 0x000ba0242c007988 */ /* 0x0001e80008000004 */
[----:B------:R1:W-:Y:S04]  /*aef90*/  STS.U8 [R44+UR4+0xb80], R40 ;  /* 0x000b80282c007988 */ /* 0x0003e80008000004 */
[----:B------:R-:W-:Y:S04]  /*aefa0*/  STS.U8 [R44+UR4+0xc80], R9 ;  /* 0x000c80092c007988 */ /* 0x000fe80008000004 */
[----:B------:R1:W-:Y:S04]  /*aefb0*/  STS.U8 [R44+UR4+0xca0], R23 ;  /* 0x000ca0172c007988 */ /* 0x0003e80008000004 */
[----:B----4-:R-:W-:Y:S04]  /*aefc0*/  STS.U8 [R44+UR4+0xcc0], R24 ;  /* 0x000cc0182c007988 */ /* 0x010fe80008000004 */
[----:B0-----:R-:W4:Y:S04]  /*aefd0*/  LDL.LU R36, [R1+0x228] ;  /* 0x0002280001247983 */ /* 0x001f280000300800 */
[----:B-1----:R-:W4:Y:S04]  /*aefe0*/  LDL.LU R40, [R1+0x10c] ;  /* 0x00010c0001287983 */ /* 0x002f280000300800 */
[----:B------:R-:W4:Y:S04]  /*aeff0*/  LDL.LU R23, [R1+0x324] ;  /* 0x0003240001177983 */ /* 0x000f280000300800 */
[----:B------:R0:W-:Y:S04]  /*af000*/  STS.U8 [R44+UR4+0xce0], R48 ;  /* 0x000ce0302c007988 */ /* 0x0001e80008000004 */
[----:B0-----:R-:W4:Y:S04]  /*af010*/  LDL.LU R48, [R1+0x230] ;  /* 0x0002300001307983 */ /* 0x001f280000300800 */
[----:B------:R-:W4:Y:S04]  /*af020*/  LDL.LU R24, [R1+0x114] ;  /* 0x0001140001187983 */ /* 0x000f280000300800 */
[----:B------:R-:W-:Y:S04]  /*af030*/  STS.U8 [R44+UR4+0xda0], R8 ;  /* 0x000da0082c007988 */ /* 0x000fe80008000004 */
[----:B------:R-:W4:Y:S04]  /*af040*/  LDL.LU R13, [R1+0x32c] ;  /* 0x00032c00010d7983 */ /* 0x000f280000300800 */
[----:B------:R-:W-:Y:S04]  /*af050*/  STS.U8 [R44+UR4+0xd80], R19 ;  /* 0x000d80132c007988 */ /* 0x000fe80008000004 */
[----:B------:R-:W4:Y:S04]  /*af060*/  LDL.LU R14, [R1+0x238] ;  /* 0x00023800010e7983 */ /* 0x000f280000300800 */
[----:B------:R-:W-:Y:S04]  /*af070*/  STS.U8 [R44+UR4+0xde0], R20 ;  /* 0x000de0142c007988 */ /* 0x000fe80008000004 */
[----:B------:R-:W4:Y:S04]  /*af080*/  LDL.LU R15, [R1+0x11c] ;  /* 0x00011c00010f7983 */ /* 0x000f280000300800 */
[----:B--2---:R0:W-:Y:S04]  /*af090*/  STS.U8 [R44+UR4+0xdc0], R25 ;  /* 0x000dc0192c007988 */ /* 0x0041e80008000004 */
[----:B------:R-:W-:Y:S04]  /*af0a0*/  STS.U8 [R44+UR4+0xec0], R7 ;  /* 0x000ec0072c007988 */ /* 0x000fe80008000004 */
[----:B0-----:R-:W2:Y:S04]  /*af0b0*/  LDL.LU R25, [R1+0x354] ;  /* 0x0003540001197983 */ /* 0x001ea80000300800 */
[----:B------:R-:W2:Y:S04]  /*af0c0*/  LDL.LU R16, [R1+0x240] ;  /* 0x0002400001107983 */ /* 0x000ea80000300800 */
[----:B---3--:R0:W-:Y:S04]  /*af0d0*/  STS.U8 [R44+UR4+0xee0], R32 ;  /* 0x000ee0202c007988 */ /* 0x0081e80008000004 */
[----:B------:R-:W-:Y:S04]  /*af0e0*/  STS.U8 [R44+UR4+0xe80], R21 ;  /* 0x000e80152c007988 */ /* 0x000fe80008000004 */
[----:B------:R1:W-:Y:S04]  /*af0f0*/  STS.U8 [R44+UR4+0xea0], R52 ;  /* 0x000ea0342c007988 */ /* 0x0003e80008000004 */
[----:B0-----:R-:W3:Y:S04]  /*af100*/  LDL.LU R32, [R1+0x124] ;  /* 0x0001240001207983 */ /* 0x001ee80000300800 */
[----:B------:R-:W3:Y:S04]  /*af110*/  LDL.LU R17, [R1+0x364] ;  /* 0x0003640001117983 */ /* 0x000ee80000300800 */
[----:B------:R-:W3:Y:S04]  /*af120*/  LDL.LU R18, [R1+0x248] ;  /* 0x0002480001127983 */ /* 0x000ee80000300800 */
[----:B-1----:R-:W3:Y:S04]  /*af130*/  LDL.LU R52, [R1+0x12c] ;  /* 0x00012c0001347983 */ /* 0x002ee80000300800 */
[----:B------:R-:W3:Y:S04]  /*af140*/  LDL.LU R19, [R1+0x29c] ;  /* 0x00029c0001137983 */ /* 0x000ee80000300800 */
[----:B------:R-:W-:Y:S04]  /*af150*/  STS.U8 [R44+UR4+0xfe0], R6 ;  /* 0x000fe0062c007988 */ /* 0x000fe80008000004 */
[----:B------:R-:W3:Y:S04]  /*af160*/  LDL.LU R20, [R1+0x250] ;  /* 0x0002500001147983 */ /* 0x000ee80000300800 */
[----:B------:R-:W-:Y:S04]  /*af170*/  STS.U8 [R44+UR4+0xfc0], R22 ;  /* 0x000fc0162c007988 */ /* 0x000fe80008000004 */
[----:B------:R-:W3:Y:S04]  /*af180*/  LDL.LU R21, [R1+0x134] ;  /* 0x0001340001157983 */ /* 0x000ee80000300800 */
[----:B----4-:R0:W-:Y:S04]  /*af190*/  STS.U8 [R44+UR4+0xfa0], R36 ;  /* 0x000fa0242c007988 */ /* 0x0101e80008000004 */
[----:B------:R1:W-:Y:S04]  /*af1a0*/  STS.U8 [R44+UR4+0xf80], R40 ;  /* 0x000f80282c007988 */ /* 0x0003e80008000004 */
[----:B------:R-:W-:Y:S04]  /*af1b0*/  STS.U8 [R44+UR4+0x1080], R5 ;  /* 0x001080052c007988 */ /* 0x000fe80008000004 */
[----:B------:R-:W-:Y:S04]  /*af1c0*/  STS.U8 [R44+UR4+0x10a0], R23 ;  /* 0x0010a0172c007988 */ /* 0x000fe80008000004 */
[----:B0-----:R-:W4:Y:S04]  /*af1d0*/  LDL.LU R36, [R1+0x294] ;  /* 0x0002940001247983 */ /* 0x001f280000300800 */
[----:B------:R-:W4:Y:S04]  /*af1e0*/  LDL.LU R22, [R1+0x258] ;  /* 0x0002580001167983 */ /* 0x000f280000300800 */
[----:B-1----:R-:W4:Y:S04]  /*af1f0*/  LDL.LU R40, [R1+0x13c] ;  /* 0x00013c0001287983 */ /* 0x002f280000300800 */
[----:B------:R0:W-:Y:S04]  /*af200*/  STS.U8 [R44+UR4+0x10c0], R48 ;  /* 0x0010c0302c007988 */ /* 0x0001e80008000004 */
[----:B0-----:R-:W4:Y:S04]  /*af210*/  LDL.LU R48, [R1+0x28c] ;  /* 0x00028c0001307983 */ /* 0x001f280000300800 */
[----:B------:R0:W-:Y:S04]  /*af220*/  STS.U8 [R44+UR4+0x10e0], R24 ;  /* 0x0010e0182c007988 */ /* 0x0001e80008000004 */
[----:B------:R-:W-:Y:S04]  /*af230*/  STS.U8 [R44+UR4+0x11a0], R4 ;  /* 0x0011a0042c007988 */ /* 0x000fe80008000004 */
[----:B------:R-:W-:Y:S04]  /*af240*/  STS.U8 [R44+UR4+0x1180], R13 ;  /* 0x0011800d2c007988 */ /* 0x000fe80008000004 */
[----:B------:R-:W-:Y:S04]  /*af250*/  STS.U8 [R44+UR4+0x11e0], R14 ;  /* 0x0011e00e2c007988 */ /* 0x000fe80008000004 */
[----:B------:R-:W-:Y:S04]  /*af260*/  STS.U8 [R44+UR4+0x11c0], R15 ;  /* 0x0011c00f2c007988 */ /* 0x000fe80008000004 */
[----:B------:R-:W-:Y:S04]  /*af270*/  STS.U8 [R44+UR4+0x12c0], R3 ;  /* 0x0012c0032c007988 */ /* 0x000fe80008000004 */
[----:B------:R-:W4:Y:S04]  /*af280*/  LDL.LU R23, [R1+0x260] ;  /* 0x0002600001177983 */ /* 0x000f280000300800 */
[----:B0-----:R-:W4:Y:S04]  /*af290*/  LDL.LU R24, [R1+0x14c] ;  /* 0x00014c0001187983 */ /* 0x001f280000300800 */
[----:B--2---:R0:W-:Y:S04]  /*af2a0*/  STS.U8 [R44+UR4+0x12e0], R25 ;  /* 0x0012e0192c007988 */ /* 0x0041e80008000004 */
[----:B------:R-:W-:Y:S04]  /*af2b0*/  STS.U8 [R44+UR4+0x1280], R16 ;  /* 0x001280102c007988 */ /* 0x000fe80008000004 */
[----:B0-----:R-:W2:Y:S04]  /*af2c0*/  LDL.LU R25, [R1+0x284] ;  /* 0x0002840001197983 */ /* 0x001ea80000300800 */
[----:B---3--:R0:W-:Y:S04]  /*af2d0*/  STS.U8 [R44+UR4+0x12a0], R32 ;  /* 0x0012a0202c007988 */ /* 0x0081e80008000004 */
[----:B------:R-:W-:Y:S04]  /*af2e0*/  STS.U8 [R44+UR4+0x13e0], R2 ;  /* 0x0013e0022c007988 */ /* 0x000fe80008000004 */
[----:B------:R-:W-:Y:S04]  /*af2f0*/  STS.U8 [R44+UR4+0x13c0], R17 ;  /* 0x0013c0112c007988 */ /* 0x000fe80008000004 */
[----:B------:R-:W-:Y:S04]  /*af300*/  STS.U8 [R44+UR4+0x13a0], R18 ;  /* 0x0013a0122c007988 */ /* 0x000fe80008000004 */
[----:B------:R1:W-:Y:S04]  /*af310*/  STS.U8 [R44+UR4+0x1380], R52 ;  /* 0x001380342c007988 */ /* 0x0003e80008000004 */
[----:B0-----:R-:W3:Y:S04]  /*af320*/  LDL.LU R32, [R1+0x1a8] ;  /* 0x0001a80001207983 */ /* 0x001ee80000300800 */
[----:B-1----:R-:W3:Y:S04]  /*af330*/  LDL.LU R52, [R1+0x15c] ;  /* 0x00015c0001347983 */ /* 0x002ee80000300800 */
[----:B------:R-:W-:Y:S04]  /*af340*/  STS.U8 [R44+UR4+0x1480], R29 ;  /* 0x0014801d2c007988 */ /* 0x000fe80008000004 */
[----:B------:R-:W-:Y:S04]  /*af350*/  STS.U8 [R44+UR4+0x14a0], R19 ;  /* 0x0014a0132c007988 */ /* 0x000fe80008000004 */
[----:B------:R-:W-:Y:S04]  /*af360*/  STS.U8 [R44+UR4+0x14c0], R20 ;  /* 0x0014c0142c007988 */ /* 0x000fe80008000004 */
[----:B------:R-:W-:Y:S04]  /*af370*/  STS.U8 [R44+UR4+0x14e0], R21 ;  /* 0x0014e0152c007988 */ /* 0x000fe80008000004 */
[----:B------:R-:W-:Y:S04]  /*af380*/  STS.U8 [R44+UR4+0x15a0], R28 ;  /* 0x0015a01c2c007988 */ /* 0x000fe80008000004 */
[----:B----4-:R0:W-:Y:S04]  /*af390*/  STS.U8 [R44+UR4+0x1580], R36 ;  /* 0x001580242c007988 */ /* 0x0101e80008000004 */
[----:B------:R-:W-:Y:S04]  /*af3a0*/  STS.U8 [R44+UR4+0x15e0], R22 ;  /* 0x0015e0162c007988 */ /* 0x000fe80008000004 */
[----:B------:R1:W-:Y:S04]  /*af3b0*/  STS.U8 [R44+UR4+0x15c0], R40 ;  /* 0x0015c0282c007988 */ /* 0x0003e80008000004 */
[----:B------:R-:W-:Y:S04]  /*af3c0*/  STS.U8 [R44+UR4+0x16c0], R27 ;  /* 0x0016c01b2c007988 */ /* 0x000fe80008000004 */
[----:B0-----:R-:W4:Y:S04]  /*af3d0*/  LDL.LU R36, [R1+0x27c] ;  /* 0x00027c0001247983 */ /* 0x001f280000300800 */
[----:B------:R-:W4:Y:S04]  /*af3e0*/  LDL.LU R43, [R1+0x268] ;  /* 0x00026800012b7983 */ /* 0x000f280000300800 */
[----:B-1----:R-:W4:Y:S04]  /*af3f0*/  LDL.LU R40, [R1+0x168] ;  /* 0x0001680001287983 */ /* 0x002f280000300800 */
        /* <DEDUP_REMOVED lines=13> */
[----:B------:R0:W-:Y:S04]  /*af4d0*/  STS.U8 [R44+UR4+0x1680], R23 ;  /* 0x001680172c007988 */ /* 0x0001e80008000004 */
[----:B------:R1:W-:Y:S04]  /*af4e0*/  STS.U8 [R44+UR4+0x16a0], R24 ;  /* 0x0016a0182c007988 */ /* 0x0003e80008000004 */
[----:B------:R-:W4:Y:S04]  /*af4f0*/  LDL.LU R21, [R1+0x58] ;  /* 0x0000580001157983 */ /* 0x000f280000300800 */
[----:B------:R-:W-:Y:S04]  /*af500*/  STS.U8 [R44+UR4+0x17e0], R26 ;  /* 0x0017e01a2c007988 */ /* 0x000fe80008000004 */
[----:B------:R-:W4:Y:S04]  /*af510*/  LDL.LU R22, [R1+0x54] ;  /* 0x0000540001167983 */ /* 0x000f280000300800 */
[----:B0-----:R-:W4:Y:S04]  /*af520*/  LDL.LU R23, [R1+0x50] ;  /* 0x0000500001177983 */ /* 0x001f280000300800 */
[----:B-1----:R-:W4:Y:S04]  /*af530*/  LDL.LU R24, [R1+0x40] ;  /* 0x0000400001187983 */ /* 0x002f280000300800 */
[----:B--2---:R-:W-:Y:S04]  /*af540*/  STS.U8 [R44+UR4+0x17c0], R25 ;  /* 0x0017c0192c007988 */ /* 0x004fe80008000004 */
[----:B---3--:R-:W-:Y:S04]  /*af550*/  STS.U8 [R44+UR4+0x17a0], R32 ;  /* 0x0017a0202c007988 */ /* 0x008fe80008000004 */
[----:B------:R0:W-:Y:S04]  /*af560*/  STS.U8 [R44+UR4+0x1780], R52 ;  /* 0x001780342c007988 */ /* 0x0001e80008000004 */
[----:B0-----:R-:W2:Y:S04]  /*af570*/  LDL.LU R52, [R1+0x3c] ;  /* 0x00003c0001347983 */ /* 0x001ea80000300800 */
[----:B------:R-:W-:Y:S04]  /*af580*/  STS.U8 [R44+UR4+0x1880], R34 ;  /* 0x001880222c007988 */ /* 0x000fe80008000004 */
[----:B------:R-:W3:Y:S04]  /*af590*/  LDL.LU R25, [R1+0x38] ;  /* 0x0000380001197983 */ /* 0x000ee80000300800 */
[----:B------:R-:W3:Y:S04]  /*af5a0*/  LDL.LU R32, [R1+0x28] ;  /* 0x0000280001207983 */ /* 0x000ee80000300800 */
[----:B----4-:R0:W-:Y:S04]  /*af5b0*/  STS.U8 [R44+UR4+0x18a0], R36 ;  /* 0x0018a0242c007988 */ /* 0x0101e80008000004 */
[----:B------:R-:W-:Y:S04]  /*af5c0*/  STS.U8 [R44+UR4+0x18c0], R43 ;  /* 0x0018c02b2c007988 */ /* 0x000fe80008000004 */
[----:B------:R1:W-:Y:S04]  /*af5d0*/  STS.U8 [R44+UR4+0x18e0], R40 ;  /* 0x0018e0282c007988 */ /* 0x0003e80008000004 */
[----:B------:R-:W-:Y:S04]  /*af5e0*/  STS.U8 [R44+UR4+0x19a0], R37 ;  /* 0x0019a0252c007988 */ /* 0x000fe80008000004 */
[----:B0-----:R-:W4:Y:S04]  /*af5f0*/  LDL.LU R36, [R1+0x24] ;  /* 0x0000240001247983 */ /* 0x001f280000300800 */
[----:B-1----:R-:W4:Y:S04]  /*af600*/  LDL.LU R40, [R1+0x20] ;  /* 0x0000200001287983 */ /* 0x002f280000300800 */
[----:B------:R0:W-:Y:S04]  /*af610*/  STS.U8 [R44+UR4+0x1980], R48 ;  /* 0x001980302c007988 */ /* 0x0001e80008000004 */
        /* <DEDUP_REMOVED lines=21> */
[----:B--2---:R0:W-:Y:S02]  /*af770*/  STS.U8 [R44+UR4+0x1e80], R52 ;  /* 0x001e80342c007988 */ /* 0x0041e40008000004 */
[----:B0-----:R-:W0:Y:S02]  /*af780*/  S2R R52, SR_TID.X ;  /* 0x0000000000347919 */ /* 0x001e240000002100 */
[----:B---3--:R-:W-:Y:S04]  /*af790*/  STS.U8 [R44+UR4+0x1ea0], R25 ;  /* 0x001ea0192c007988 */ /* 0x008fe80008000004 */
[----:B------:R-:W-:Y:S04]  /*af7a0*/  STS.U8 [R44+UR4+0x1fe0], R32 ;  /* 0x001fe0202c007988 */ /* 0x000fe80008000004 */
[----:B----4-:R-:W-:Y:S04]  /*af7b0*/  STS.U8 [R44+UR4+0x1fc0], R36 ;  /* 0x001fc0242c007988 */ /* 0x010fe80008000004 */
[----:B------:R-:W-:Y:S04]  /*af7c0*/  STS.U8 [R44+UR4+0x1fa0], R40 ;  /* 0x001fa0282c007988 */ /* 0x000fe80008000004 */
[----:B------:R-:W-:Y:S01]  /*af7d0*/  STS.U8 [R44+UR4+0x1f80], R48 ;  /* 0x001f80302c007988 */ /* 0x000fe20008000004 */
[----:B------:R-:W-:Y:S01]  /*af7e0*/  BAR.SYNC.DEFER_BLOCKING 0x0 ;  /* 0x0000000000007b1d */ /* 0x000fe20000010000 */
[C---:B0-----:R-:W-:Y:S01]  /*af7f0*/  LOP3.LUT R6, R52.reuse, 0x7, RZ, 0xc0, !PT ;  /* 0x0000000734067812 */ /* 0x041fe200078ec0ff */
[----:B------:R-:W-:-:S04]  /*af800*/  IMAD.SHL.U32 R7, R52, 0x2, RZ ;  /* 0x0000000234077824 */ /* 0x000fc800078e00ff */
[----:B------:R-:W-:-:S05]  /*af810*/  IMAD R6, R6, 0x90, RZ ;  /* 0x0000009006067824 */ /* 0x000fca00078e02ff */
[----:B------:R-:W-:-:S05]  /*af820*/  LOP3.LUT R6, R6, 0x30, R7, 0x78, !PT ;  /* 0x0000003006067812 */ /* 0x000fca00078e7807 */
[----:B------:R-:W0:Y:S04]  /*af830*/  LDSM.16.M88.4 R8, [R6+UR4] ;  /* 0x000000040608783b */ /* 0x000e280008000200 */
[----:B0-----:R-:W-:Y:S01]  /*af840*/  STL.64 [R1+0x13b0], R8 ;  /* 0x0013b00801007387 */ /* 0x001fe20000100a00 */
[----:B------:R-:W-:-:S03]  /*af850*/  IMAD.MOV.U32 R7, RZ, RZ, R9 ;  /* 0x000000ffff077224 */ /* 0x000fc600078e0009 */
[----:B------:R-:W-:Y:S01]  /*af860*/  STL.64 [R1+0x13b8], R10 ;  /* 0x0013b80a01007387 */ /* 0x000fe20000100a00 */
[----:B------:R-:W-:-:S03]  /*af870*/  IMAD.MOV.U32 R5, RZ, RZ, R8 ;  /* 0x000000ffff057224 */ /* 0x000fc600078e0008 */
[----:B------:R-:W0:Y:S04]  /*af880*/  LDSM.16.M88.4 R8, [R6+UR4+0x400] ;  /* 0x000400040608783b */ /* 0x000e280008000200 */
        /* <DEDUP_REMOVED lines=24> */
[----:B------:R-:W0:Y:S01]  /*afa10*/  LDSM.16.M88.4 R8, [R6+UR4+0x1800] ;  /* 0x001800040608783b */ /* 0x000e220008000200 */
[----:B------:R-:W-:-:S05]  /*afa20*/  IMAD R4, R57, 0x100, R31 ;  /* 0x0000010039047824 */ /* 0x000fca00078e021f */
[----:B------:R-:W-:Y:S02]  /*afa30*/  F2FP.F16.E5M2.UNPACK_B R37, R4 ;  /* 0x00000004ff25723e */ /* 0x000fe400020004ff */
[C---:B------:R-:W-:Y:S02]  /*afa40*/  LOP3.LUT R4, R52.reuse, 0x7, RZ, 0xc0, !PT ;  /* 0x0000000734047812 */ /* 0x040fe400078ec0ff */
[----:B------:R-:W-:Y:S01]  /*afa50*/  F2FP.F16.E5M2.UNPACK_B R28, R5 ;  /* 0x00000005ff1c723e */ /* 0x000fe200020004ff */
[----:B------:R-:W-:Y:S01]  /*afa60*/  IMAD.SHL.U32 R5, R52, 0x2, RZ ;  /* 0x0000000234057824 */ /* 0x000fe200078e00ff */
[----:B0-----:R-:W-:Y:S01]  /*afa70*/  STL.64 [R1+0x13f0], R8 ;  /* 0x0013f00801007387 */ /* 0x001fe20000100a00 */
[----:B------:R-:W-:-:S03]  /*afa80*/  IMAD.MOV.U32 R16, RZ, RZ, R8 ;  /* 0x000000ffff107224 */ /* 0x000fc600078e0008 */
[----:B------:R-:W-:Y:S01]  /*afa90*/  STL.64 [R1+0x13f8], R10 ;  /* 0x0013f80a01007387 */ /* 0x000fe20000100a00 */
[----:B------:R-:W-:-:S03]  /*afaa0*/  IMAD.MOV.U32 R17, RZ, RZ, R9 ;  /* 0x000000ffff117224 */ /* 0x000fc600078e0009 */
[----:B------:R-:W0:Y:S01]  /*afab0*/  LDSM.16.M88.4 R8, [R6+UR4+0x1c00] ;  /* 0x001c00040608783b */ /* 0x000e220008000200 */
[----:B------:R-:W-:Y:S02]  /*afac0*/  IMAD R4, R4, 0x90, RZ ;  /* 0x0000009004047824 */ /* 0x000fe400078e02ff */
[----:B------:R-:W-:Y:S02]  /*afad0*/  IMAD R3, R59, 0x100, R58 ;  /* 0x000001003b037824 */ /* 0x000fe400078e023a */
[----:B------:R-:W-:Y:S01]  /*afae0*/  IMAD R2, R61, 0x100, R60 ;  /* 0x000001003d027824 */ /* 0x000fe200078e023c */
[----:B------:R-:W-:Y:S02]  /*afaf0*/  LOP3.LUT R4, R4, 0x30, R5, 0x78, !PT ;  /* 0x0000003004047812 */ /* 0x000fe400078e7805 */
[----:B------:R-:W-:Y:S02]  /*afb00*/  F2FP.F16.E5M2.UNPACK_B R38, R3 ;  /* 0x00000003ff26723e */ /* 0x000fe400020004ff */
[----:B------:R-:W-:-:S02]  /*afb10*/  LOP3.LUT R4, R4, 0x40, RZ, 0x3c, !PT ;  /* 0x0000004004047812 */ /* 0x000fc400078e3cff */
[----:B------:R-:W-:-:S03]  /*afb20*/  F2FP.F16.E5M2.UNPACK_B R39, R2 ;  /* 0x00000002ff27723e */ /* 0x000fc600020004ff */
[----:B------:R-:W-:Y:S04]  /*afb30*/  LDSM.16.M88.4 R32, [R4+UR4+0x400] ;  /* 0x000400040420783b */ /* 0x000fe80008000200 */
[----:B------:R-:W-:Y:S04]  /*afb40*/  LDSM.16.M88.4 R12, [R4+UR4+0x800] ;  /* 0x00080004040c783b */ /* 0x000fe80008000200 */
[----:B0-----:R-:W-:Y:S01]  /*afb50*/  STL.64 [R1+0x1400], R8 ;  /* 0x0014000801007387 */ /* 0x001fe20000100a00 */
[----:B------:R-:W-:-:S03]  /*afb60*/  IMAD.MOV.U32 R3, RZ, RZ, R9 ;  /* 0x000000ffff037224 */ /* 0x000fc600078e0009 */
[----:B------:R-:W-:Y:S01]  /*afb70*/  STL.64 [R1+0x1408], R10 ;  /* 0x0014080a01007387 */ /* 0x000fe20000100a00 */
[----:B------:R-:W-:-:S03]  /*afb80*/  IMAD.MOV.U32 R2, RZ, RZ, R8 ;  /* 0x000000ffff027224 */ /* 0x000fc600078e0008 */
[----:B------:R-:W0:Y:S04]  /*afb90*/  LDSM.16.M88.4 R8, [R4+UR4] ;  /* 0x000000040408783b */ /* 0x000e280008000200 */
[----:B0-----:R-:W-:Y:S04]  /*afba0*/  STL.64 [R1+0x19f0], R8 ;  /* 0x0019f00801007387 */ /* 0x001fe80000100a00 */
[----:B------:R-:W-:Y:S04]  /*afbb0*/  STL.64 [R1+0x19f8], R10 ;  /* 0x0019f80a01007387 */ /* 0x000fe80000100a00 */
[----:B------:R-:W0:Y:S04]  /*afbc0*/  LDSM.16.M88.4 R8, [R4+UR4+0xc00] ;  /* 0x000c00040408783b */ /* 0x000e280008000200 */
[----:B------:R-:W-:Y:S04]  /*afbd0*/  STL.64 [R1+0x1a00], R32 ;  /* 0x001a002001007387 */ /* 0x000fe80000100a00 */
[----:B------:R-:W-:Y:S04]  /*afbe0*/  STL.64 [R1+0x1a08], R34 ;  /* 0x001a082201007387 */ /* 0x000fe80000100a00 */
[----:B------:R-:W-:Y:S04]  /*afbf0*/  STL.64 [R1+0x1a10], R12 ;  /* 0x001a100c01007387 */ /* 0x000fe80000100a00 */
[----:B------:R-:W1:Y:S04]  /*afc00*/  LDSM.16.M88.4 R32, [R4+UR4+0x1000] ;  /* 0x001000040420783b */ /* 0x000e680008000200 */
[----:B------:R-:W-:Y:S04]  /*afc10*/  STL.64 [R1+0x1a18], R14 ;  /* 0x001a180e01007387 */ /* 0x000fe80000100a00 */
[----:B------:R-:W2:Y:S01]  /*afc20*/  LDSM.16.M88.4 R12, [R4+UR4+0x1400] ;  /* 0x00140004040c783b */ /* 0x000ea20008000200 */
[----:B------:R-:W-:-:S03]  /*afc30*/  F2FP.F16.E5M2.UNPACK_B R29, R7 ;  /* 0x00000007ff1d723e */ /* 0x000fc600020004ff */
[----:B0-----:R-:W-:Y:S04]  /*afc40*/  STL.64 [R1+0x1a20], R8 ;  /* 0x001a200801007387 */ /* 0x001fe80000100a00 */
[----:B------:R-:W-:Y:S04]  /*afc50*/  STL.64 [R1+0x1a28], R10 ;  /* 0x001a280a01007387 */ /* 0x000fe80000100a00 */
[----:B------:R-:W-:Y:S04]  /*afc60*/  LDSM.16.M88.4 R8, [R4+UR4+0x1800] ;  /* 0x001800040408783b */ /* 0x000fe80008000200 */
[----:B------:R-:W0:Y:S04]  /*afc70*/  LDSM.16.M88.4 R4, [R4+UR4+0x1c00] ;  /* 0x001c00040404783b */ /* 0x000e280008000200 */
[----:B-1----:R1:W-:Y:S04]  /*afc80*/  STL.64 [R1+0x1a30], R32 ;  /* 0x001a302001007387 */ /* 0x0023e80000100a00 */
[----:B------:R3:W-:Y:S04]  /*afc90*/  STL.64 [R1+0x1a38], R34 ;  /* 0x001a382201007387 */ /* 0x0007e80000100a00 */
[----:B--2---:R2:W-:Y:S04]  /*afca0*/  STL.64 [R1+0x1a40], R12 ;  /* 0x001a400c01007387 */ /* 0x0045e80000100a00 */
[----:B------:R4:W-:Y:S01]  /*afcb0*/  STL.64 [R1+0x1a48], R14 ;  /* 0x001a480e01007387 */ /* 0x0009e20000100a00 */
[----:B------:R-:W-:-:S03]  /*afcc0*/  F2FP.F16.E5M2.UNPACK_B R36, R30 ;  /* 0x0000001eff24723e */ /* 0x000fc600020004ff */
[----:B0-----:R-:W-:Y:S04]  /*afcd0*/  STL.64 [R1+0x1a60], R4 ;  /* 0x001a600401007387 */ /* 0x001fe80000100a00 */
[----:B------:R0:W-:Y:S04]  /*afce0*/  STL.64 [R1+0x1a50], R8 ;  /* 0x001a500801007387 */ /* 0x0001e80000100a00 */
[----:B------:R0:W-:Y:S04]  /*afcf0*/  STL.64 [R1+0x1a58], R10 ;  /* 0x001a580a01007387 */ /* 0x0001e80000100a00 */
[----:B------:R0:W-:Y:S04]  /*afd00*/  STL.64 [R1+0x1a68], R6 ;  /* 0x001a680601007387 */ /* 0x0001e80000100a00 */
[----:B-1----:R-:W4:Y:S04]  /*afd10*/  LDL.LU.64 R32, [R1+0xef0] ;  /* 0x000ef00001207983 */ /* 0x002f280000300a00 */
[----:B---3--:R-:W3:Y:S04]  /*afd20*/  LDL.LU.64 R34, [R1+0xef8] ;  /* 0x000ef80001227983 */ /* 0x008ee80000300a00 */
[----:B--2---:R-:W2:Y:S04]  /*afd30*/  LDL.LU.64 R12, [R1+0xf30] ;  /* 0x000f3000010c7983 */ /* 0x004ea80000300a00 */
[----:B----4-:R-:W2:Y:S04]  /*afd40*/  LDL.LU.64 R14, [R1+0xf38] ;  /* 0x000f3800010e7983 */ /* 0x010ea80000300a00 */
[----:B0-----:R-:W4:Y:S04]  /*afd50*/  LDL.LU.64 R8, [R1+0xf20] ;  /* 0x000f200001087983 */ /* 0x001f280000300a00 */
[----:B------:R-:W4:Y:S04]  /*afd60*/  LDL.LU.64 R10, [R1+0xf28] ;  /* 0x000f2800010a7983 */ /* 0x000f280000300a00 */
[----:B------:R-:W4:Y:S04]  /*afd70*/  LDL.LU.64 R4, [R1+0xf60] ;  /* 0x000f600001047983 */ /* 0x000f280000300a00 */
[----:B------:R-:W4:Y:S04]  /*afd80*/  LDL.LU.64 R6, [R1+0xf68] ;  /* 0x000f680001067983 */ /* 0x000f280000300a00 */
[----:B------:R-:W4:Y:S04]  /*afd90*/  LDL.LU.64 R40, [R1+0xf80] ;  /* 0x000f800001287983 */ /* 0x000f280000300a00 */
[----:B------:R-:W4:Y:S01]  /*afda0*/  LDL.LU.64 R42, [R1+0xf88] ;  /* 0x000f8800012a7983 */ /* 0x000f220000300a00 */
[----:B------:R-:W-:-:S02]  /*afdb0*/  F2FP.F16.E5M2.UNPACK_B R27, R27 ;  /* 0x0000001bff1b723e */ /* 0x000fc400020004ff */
[----:B------:R-:W-:Y:S01]  /*afdc0*/  F2FP.F16.E5M2.UNPACK_B R26, R26 ;  /* 0x0000001aff1a723e */ /* 0x000fe200020004ff */
[----:B------:R-:W-:Y:S01]  /*afdd0*/  STL [R1+0x80c8], R0 ;  /* 0x0080c80001007387 */ /* 0x000fe20000100800 */
[----:B------:R-:W-:Y:S02]  /*afde0*/  F2FP.F16.E5M2.UNPACK_B R24, R24 ;  /* 0x00000018ff18723e */ /* 0x000fe400020004ff */
[----:B------:R-:W-:Y:S02]  /*afdf0*/  F2FP.F16.E5M2.UNPACK_B R25, R25 ;  /* 0x00000019ff19723e */ /* 0x000fe400020004ff */
[----:B------:R-:W-:Y:S02]  /*afe00*/  F2FP.F16.E5M2.UNPACK_B R22, R22 ;  /* 0x00000016ff16723e */ /* 0x000fe400020004ff */
[----:B------:R-:W-:Y:S02]  /*afe10*/  F2FP.F16.E5M2.UNPACK_B R23, R23 ;  /* 0x00000017ff17723e */ /* 0x000fe400020004ff */
[----:B------:R-:W-:-:S02]  /*afe20*/  F2FP.F16.E5M2.UNPACK_B R20, R20 ;  /* 0x00000014ff14723e */ /* 0x000fc400020004ff */
[----:B------:R-:W-:Y:S01]  /*afe30*/  F2FP.F16.E5M2.UNPACK_B R21, R21 ;  /* 0x00000015ff15723e */ /* 0x000fe200020004ff */
[C---:B---3--:R-:W-:Y:S06]  /*afe40*/  HMMA.16816.F32 R32, R36.reuse, R28, R32 ;  /* 0x0000001c2420723c */ /* 0x048fec0000001820 */
[C---:B--2---:R-:W-:Y:S06]  /*afe50*/  HMMA.16816.F32 R12, R36.reuse, R26, R12 ;  /* 0x0000001a240c723c */ /* 0x044fec000000180c */
[C---:B----4-:R-:W-:Y:S11]  /*afe60*/  HMMA.16816.F32 R8, R36.reuse, R24, R8 ;  /* 0x000000182408723c */ /* 0x050ff60000001808 */
[----:B------:R-:W-:Y:S01]  /*afe70*/  STL.64 [R1+0xb780], R34 ;  /* 0x00b7802201007387 */ /* 0x000fe20000100a00 */
[C---:B------:R-:W-:Y:S03]  /*afe80*/  HMMA.16816.F32 R4, R36.reuse, R22, R4 ;  /* 0x000000162404723c */ /* 0x040fe60000001804 */
[----:B------:R-:W-:Y:S04]  /*afe90*/  STL.64 [R1+0xb778], R32 ;  /* 0x00b7782001007387 */ /* 0x000fe80000100a00 */
[----:B------:R-:W-:Y:S04]  /*afea0*/  STL.64 [R1+0xb790], R14 ;  /* 0x00b7900e01007387 */ /* 0x000fe80000100a00 */
[----:B------:R0:W-:Y:S04]  /*afeb0*/  STL.64 [R1+0xb788], R12 ;  /* 0x00b7880c01007387 */ /* 0x0001e80000100a00 */
[----:B------:R-:W-:Y:S04]  /*afec0*/  STL.64 [R1+0xb7a0], R10 ;  /* 0x00b7a00a01007387 */ /* 0x000fe80000100a00 */
[----:B------:R-:W-:Y:S04]  /*afed0*/  STL.64 [R1+0xb798], R8 ;  /* 0x00b7980801007387 */ /* 0x000fe80000100a00 */
[----:B0-----:R-:W2:Y:S04]  /*afee0*/  LDL.LU.64 R12, [R1+0xf10] ;  /* 0x000f1000010c7983 */ /* 0x001ea80000300a00 */
[----:B------:R-:W2:Y:S04]  /*afef0*/  LDL.LU.64 R14, [R1+0xf18] ;  /* 0x000f1800010e7983 */ /* 0x000ea80000300a00 */
[----:B------:R-:W-:Y:S04]  /*aff00*/  STL.64 [R1+0xb7b0], R6 ;  /* 0x00b7b00601007387 */ /* 0x000fe80000100a00 */
[----:B------:R0:W-:Y:S02]  /*aff10*/  STL.64 [R1+0xb7a8], R4 ;  /* 0x00b7a80401007387 */ /* 0x0001e40000100a00 */
[----:B0-----:R-:W-:-:S15]  /*aff20*/  HMMA.16816.F32 R4, R36, R20, R40 ;  /* 0x000000142404723c */ /* 0x001fde0000001828 */
[----:B------:R-:W-:-:S08]  /*aff30*/  NOP ;  /* 0x0000000000007918 */ /* 0x000fd00000000000 */
[----:B------:R0:W-:Y:S01]  /*aff40*/  STL.64 [R1+0x320], R4 ;  /* 0x0003200401007387 */ /* 0x0001e20000100a00 */
[----:B------:R-:W-:-:S03]  /*aff50*/  IMAD.MOV.U32 R0, RZ, RZ, R7 ;  /* 0x000000ffff007224 */ /* 0x000fc600078e0007 */
[----:B------:R1:W-:Y:S04]  /*aff60*/  STL [R1+0x328], R6 ;  /* 0x0003280601007387 */ /* 0x0003e80000100800 */
[----:B------:R-:W3:Y:S04]  /*aff70*/  LDL.LU.64 R8, [R1+0xf50] ;  /* 0x000f500001087983 */ /* 0x000ee80000300a00 */
[----:B------:R-:W3:Y:S04]  /*aff80*/  LDL.LU.64 R10, [R1+0xf58] ;  /* 0x000f5800010a7983 */ /* 0x000ee80000300a00 */
[----:B0-----:R-:W4:Y:S04]  /*aff90*/  LDL.LU.64 R4, [R1+0xf40] ;  /* 0x000f400001047983 */ /* 0x001f280000300a00 */
[----:B-1----:R-:W4:Y:S01]  /*affa0*/  LDL.LU.64 R6, [R1+0xf48] ;  /* 0x000f480001067983 */ /* 0x002f220000300a00 */
[----:B------:R-:W-:-:S02]  /*affb0*/  F2FP.F16.E5M2.UNPACK_B R18, R18 ;  /* 0x00000012ff12723e */ /* 0x000fc400020004ff */
[----:B------:R-:W-:Y:S01]  /*affc0*/  F2FP.F16.E5M2.UNPACK_B R19, R19 ;  /* 0x00000013ff13723e */ /* 0x000fe200020004ff */
[----:B------:R-:W4:Y:S01]  /*affd0*/  LDL.LU R53, [R1+0xb0] ;  /* 0x0000b00001357983 */ /* 0x000f220000300800 */
[----:B------:R-:W-:Y:S02]  /*affe0*/  F2FP.F16.E5M2.UNPACK_B R16, R16 ;  /* 0x00000010ff10723e */ /* 0x000fe400020004ff */
[----:B------:R-:W-:Y:S01]  /*afff0*/  F2FP.F16.E5M2.UNPACK_B R17, R17 ;  /* 0x00000011ff11723e */ /* 0x000fe200020004ff */
[----:B------:R-:W4:Y:S01]  /*b0000*/  LDL.LU R49, [R1+0xa8] ;  /* 0x0000a80001317983 */ /* 0x000f220000300800 */
[----:B------:R-:W-:Y:S02]  /*b0010*/  F2FP.F16.E5M2.UNPACK_B R3, R3 ;  /* 0x00000003ff03723e */ /* 0x000fe400020004ff */
[----:B------:R-:W-:Y:S01]  /*b0020*/  F2FP.F16.E5M2.UNPACK_B R2, R2 ;  /* 0x00000002ff02723e */ /* 0x000fe200020004ff */
[----:B------:R-:W4:Y:S04]  /*b0030*/  LDL.LU R45, [R1+0xa4] ;  /* 0x0000a400012d7983 */ /* 0x000f280000300800 */
[----:B------:R-:W4:Y:S04]  /*b0040*/  LDL.LU R41, [R1+0xa0] ;  /* 0x0000a00001297983 */ /* 0x000f280000300800 */
[----:B------:R-:W4:Y:S04]  /*b0050*/  LDL.LU R42, [R1+0x98] ;  /* 0x00009800012a7983 */ /* 0x000f280000300800 */
[----:B------:R-:W4:Y:S04]  /*b0060*/  LDL.LU R46, [R1+0x94] ;  /* 0x00009400012e7983 */ /* 0x000f280000300800 */
[----:B------:R-:W4:Y:S04]  /*b0070*/  LDL.LU R50, [R1+0x90] ;  /* 0x0000900001327983 */ /* 0x000f280000300800 */
[----:B------:R-:W4:Y:S04]  /*b0080*/  LDL.LU R55, [R1+0x8c] ;  /* 0x00008c0001377983 */ /* 0x000f280000300800 */
[----:B------:R0:W-:Y:S01]  /*b0090*/  STL [R1+0xb768], R0 ;  /* 0x00b7680001007387 */ /* 0x0001e20000100800 */
[----:B--2---:R-:W-:-:S15]  /*b00a0*/  HMMA.16816.F32 R12, R36, R18, R12 ;  /* 0x00000012240c723c */ /* 0x004fde000000180c */
[----:B------:R-:W-:-:S08]  /*b00b0*/  NOP ;  /* 0x0000000000007918 */ /* 0x000fd00000000000 */
[----:B------:R-:W-:Y:S01]  /*b00c0*/  STL [R1+0x310], R12 ;  /* 0x0003100c01007387 */ /* 0x000fe20000100800 */
[----:B0-----:R-:W-:-:S03]  /*b00d0*/  IMAD.MOV.U32 R0, RZ, RZ, R13 ;  /* 0x000000ffff007224 */ /* 0x001fc600078e000d */
[----:B------:R-:W-:Y:S04]  /*b00e0*/  STL.64 [R1+0x318], R14 ;  /* 0x0003180e01007387 */ /* 0x000fe80000100a00 */
[----:B------:R0:W-:Y:S04]  /*b00f0*/  STL [R1+0xb76c], R0 ;  /* 0x00b76c0001007387 */ /* 0x0001e80000100800 */
[----:B------:R-:W2:Y:S04]  /*b0100*/  LDL.LU.64 R32, [R1+0xf70] ;  /* 0x000f700001207983 */ /* 0x000ea80000300a00 */
[----:B------:R-:W2:Y:S01]  /*b0110*/  LDL.LU.64 R34, [R1+0xf78] ;  /* 0x000f780001227983 */ /* 0x000ea20000300a00 */
[C---:B---3--:R-:W-:Y:S06]  /*b0120*/  HMMA.16816.F32 R8, R36.reuse, R16, R8 ;  /* 0x000000102408723c */ /* 0x048fec0000001808 */
[----:B----4-:R-:W-:-:S15]  /*b0130*/  HMMA.16816.F32 R4, R36, R2, R4 ;  /* 0x000000022404723c */ /* 0x010fde0000001804 */
[----:B------:R-:W-:-:S02]  /*b0140*/  NOP ;  /* 0x0000000000007918 */ /* 0x000fc40000000000 */
[----:B------:R1:W-:Y:S04]  /*b0150*/  STL.64 [R1+0x300], R8 ;  /* 0x0003000801007387 */ /* 0x0003e80000100a00 */
[----:B------:R3:W-:Y:S04]  /*b0160*/  STL.64 [R1+0x308], R10 ;  /* 0x0003080a01007387 */ /* 0x0007e80000100a00 */
[----:B------:R-:W-:Y:S04]  /*b0170*/  STL.64 [R1+0xb8f8], R18 ;  /* 0x00b8f81201007387 */ /* 0x000fe80000100a00 */
[----:B------:R-:W-:Y:S04]  /*b0180*/  STL.64 [R1+0xb8f0], R16 ;  /* 0x00b8f01001007387 */ /* 0x000fe80000100a00 */
[----:B------:R4:W-:Y:S04]  /*b0190*/  STL.64 [R1+0x20], R4 ;  /* 0x0000200401007387 */ /* 0x0009e80000100a00 */
[----:B------:R4:W-:Y:S04]  /*b01a0*/  STL [R1+0x28], R6 ;  /* 0x0000280601007387 */ /* 0x0009e80000100800 */
[----:B------:R-:W2:Y:S04]  /*b01b0*/  LDL.LU R54, [R1+0x148] ;  /* 0x0001480001367983 */ /* 0x000ea80000300800 */
[----:B------:R-:W2:Y:S04]  /*b01c0*/  LDL.LU R51, [R1+0x144] ;  /* 0x0001440001337983 */ /* 0x000ea80000300800 */
[----:B------:R-:W2:Y:S04]  /*b01d0*/  LDL.LU R47, [R1+0x158] ;  /* 0x00015800012f7983 */ /* 0x000ea80000300800 */
[----:B------:R-:W3:Y:S04]  /*b01e0*/  LDL.LU R43, [R1+0x154] ;  /* 0x00015400012b7983 */ /* 0x000ee80000300800 */
[----:B------:R-:W4:Y:S01]  /*b01f0*/  LDL.LU R40, [R1+0x178] ;  /* 0x0001780001287983 */ /* 0x000f220000300800 */
[----:B0-----:R-:W-:-:S02]  /*b0200*/  IMAD.MOV.U32 R0, RZ, RZ, R7 ;  /* 0x000000ffff007224 */ /* 0x001fc400078e0007 */
[----:B------:R-:W-:Y:S02]  /*b0210*/  IMAD R30, R49, 0x100, R53 ;  /* 0x00000100311e7824 */ /* 0x000fe400078e0235 */
[----:B------:R-:W-:Y:S01]  /*b0220*/  IMAD R31, R41, 0x100, R45 ;  /* 0x00000100291f7824 */ /* 0x000fe200078e022d */
[----:B---3--:R-:W-:Y:S04]  /*b0230*/  STL [R1+0xb8ec], R43 ;  /* 0x00b8ec2b01007387 */ /* 0x008fe80000100800 */
[----:B----4-:R0:W-:Y:S04]  /*b0240*/  STL [R1+0xb8e8], R40 ;  /* 0x00b8e82801007387 */ /* 0x0101e80000100800 */
[----:B------:R-:W3:Y:S04]  /*b0250*/  LDL.LU R44, [R1+0x160] ;  /* 0x00016000012c7983 */ /* 0x000ee80000300800 */
[----:B------:R-:W4:Y:S04]  /*b0260*/  LDL.LU R48, [R1+0x184] ;  /* 0x0001840001307983 */ /* 0x000f280000300800 */
[----:B------:R-:W4:Y:S04]  /*b0270*/  LDL.LU R52, [R1+0x180] ;  /* 0x0001800001347983 */ /* 0x000f280000300800 */
[----:B------:R-:W-:Y:S04]  /*b0280*/  STL [R1+0xb770], R0 ;  /* 0x00b7700001007387 */ /* 0x000fe80000100800 */
[----:B------:R-:W3:Y:S04]  /*b0290*/  LDL.LU.64 R12, [R1+0xf00] ;  /* 0x000f0000010c7983 */ /* 0x000ee80000300a00 */
[----:B------:R-:W3:Y:S04]  /*b02a0*/  LDL.LU.64 R14, [R1+0xf08] ;  /* 0x000f0800010e7983 */ /* 0x000ee80000300a00 */
[----:B-1----:R-:W4:Y:S04]  /*b02b0*/  LDL.LU.64 R8, [R1+0xee0] ;  /* 0x000ee00001087983 */ /* 0x002f280000300a00 */
[----:B------:R-:W4:Y:S04]  /*b02c0*/  LDL.LU.64 R10, [R1+0xee8] ;  /* 0x000ee800010a7983 */ /* 0x000f280000300a00 */
[----:B------:R-:W4:Y:S04]  /*b02d0*/  LDL.LU.64 R4, [R1+0xed0] ;  /* 0x000ed00001047983 */ /* 0x000f280000300a00 */
[----:B------:R-:W4:Y:S04]  /*b02e0*/  LDL.LU.64 R6, [R1+0xed8] ;  /* 0x000ed80001067983 */ /* 0x000f280000300a00 */
[----:B------:R-:W4:Y:S04]  /*b02f0*/  LDL.LU.64 R16, [R1+0xec0] ;  /* 0x000ec00001107983 */ /* 0x000f280000300a00 */
[----:B------:R-:W4:Y:S01]  /*b0300*/  LDL.LU.64 R18, [R1+0xec8] ;  /* 0x000ec80001127983 */ /* 0x000f220000300a00 */
[----:B------:R-:W-:-:S02]  /*b0310*/  IMAD R38, R46, 0x100, R42 ;  /* 0x000001002e267824 */ /* 0x000fc400078e022a */
[----:B------:R-:W-:Y:S01]  /*b0320*/  IMAD R39, R55, 0x100, R50 ;  /* 0x0000010037277824 */ /* 0x000fe200078e0232 */
[----:B------:R-:W-:Y:S02]  /*b0330*/  F2FP.F16.E5M2.UNPACK_B R36, R30 ;  /* 0x0000001eff24723e */ /* 0x000fe400020004ff */
[----:B------:R-:W-:Y:S02]  /*b0340*/  F2FP.F16.E5M2.UNPACK_B R37, R31 ;  /* 0x0000001fff25723e */ /* 0x000fe400020004ff */
[----:B------:R-:W-:Y:S02]  /*b0350*/  F2FP.F16.E5M2.UNPACK_B R38, R38 ;  /* 0x00000026ff26723e */ /* 0x000fe400020004ff */
[----:B------:R-:W-:-:S07]  /*b0360*/  F2FP.F16.E5M2.UNPACK_B R39, R39 ;  /* 0x00000027ff27723e */ /* 0x000fce00020004ff */
[----:B--2---:R-:W-:-:S15]  /*b0370*/  HMMA.16816.F32 R32, R36, R28, R32 ;  /* 0x0000001c2420723c */ /* 0x004fde0000001820 */
[----:B------:R-:W-:-:S08]  /*b0380*/  NOP ;  /* 0x0000000000007918 */ /* 0x000fd00000000000 */
[----:B------:R1:W-:Y:S04]  /*b0390*/  STL.64 [R1+0x2f0], R32 ;  /* 0x0002f02001007387 */ /* 0x0003e80000100a00 */
[----:B------:R2:W-:Y:S04]  /*b03a0*/  STL.64 [R1+0x2f8], R34 ;  /* 0x0002f82201007387 */ /* 0x0005e80000100a00 */
[----:B0-----:R-:W4:Y:S04]  /*b03b0*/  LDL.LU.64 R40, [R1+0xeb0] ;  /* 0x000eb00001287983 */ /* 0x001f280000300a00 */
[----:B------:R-:W4:Y:S04]  /*b03c0*/  LDL.LU.64 R42, [R1+0xeb8] ;  /* 0x000eb800012a7983 */ /* 0x000f280000300a00 */
[----:B------:R-:W4:Y:S04]  /*b03d0*/  LDL.LU.64 R56, [R1+0xe90] ;  /* 0x000e900001387983 */ /* 0x000f280000300a00 */
[----:B------:R-:W4:Y:S04]  /*b03e0*/  LDL.LU.64 R58, [R1+0xe98] ;  /* 0x000e9800013a7983 */ /* 0x000f280000300a00 */
[----:B-1----:R-:W4:Y:S04]  /*b03f0*/  LDL.LU.64 R32, [R1+0xe80] ;  /* 0x000e800001207983 */ /* 0x002f280000300a00 */
[----:B--2---:R-:W2:Y:S01]  /*b0400*/  LDL.LU.64 R34, [R1+0xe88] ;  /* 0x000e880001227983 */ /* 0x004ea20000300a00 */
[C---:B---3--:R-:W-:Y:S06]  /*b0410*/  HMMA.16816.F32 R12, R36.reuse, R26, R12 ;  /* 0x0000001a240c723c */ /* 0x048fec000000180c */
[C---:B----4-:R-:W-:Y:S06]  /*b0420*/  HMMA.16816.F32 R8, R36.reuse, R24, R8 ;  /* 0x000000182408723c */ /* 0x050fec0000001808 */
[C---:B------:R-:W-:Y:S06]  /*b0430*/  HMMA.16816.F32 R4, R36.reuse, R22, R4 ;  /* 0x000000162404723c */ /* 0x040fec0000001804 */
[----:B------:R-:W-:Y:S11]  /*b0440*/  HMMA.16816.F32 R16, R36, R20, R16 ;  /* 0x000000142410723c */ /* 0x000ff60000001810 */
[----:B------:R-:W-:Y:S01]  /*b0450*/  STL.64 [R1+0x2d0], R8 ;  /* 0x0002d00801007387 */ /* 0x000fe20000100a00 */
[----:B------:R-:W-:-:S03]  /*b0460*/  IMAD.MOV.U32 R0, RZ, RZ, R10 ;  /* 0x000000ffff007224 */ /* 0x000fc600078e000a */
[----:B------:R0:W-:Y:S04]  /*b0470*/  STL.64 [R1+0x2e0], R12 ;  /* 0x0002e00c01007387 */ /* 0x0001e80000100a00 */
[----:B------:R1:W-:Y:S04]  /*b0480*/  STL.64 [R1+0x2e8], R14 ;  /* 0x0002e80e01007387 */ /* 0x0003e80000100a00 */
[----:B------:R3:W-:Y:S04]  /*b0490*/  STL [R1+0x2dc], R11 ;  /* 0x0002dc0b01007387 */ /* 0x0007e80000100800 */
[----:B------:R-:W-:Y:S04]  /*b04a0*/  STL [R1+0xb774], R0 ;  /* 0x00b7740001007387 */ /* 0x000fe80000100800 */
[----:B0-----:R-:W4:Y:S04]  /*b04b0*/  LDL.LU.64 R12, [R1+0xea0] ;  /* 0x000ea000010c7983 */ /* 0x001f280000300a00 */
[----:B-1----:R-:W4:Y:S04]  /*b04c0*/  LDL.LU.64 R14, [R1+0xea8] ;  /* 0x000ea800010e7983 */ /* 0x002f280000300a00 */
[----:B------:R0:W-:Y:S04]  /*b04d0*/  STL.64 [R1+0x2c0], R4 ;  /* 0x0002c00401007387 */ /* 0x0001e80000100a00 */
[----:B------:R1:W-:Y:S04]  /*b04e0*/  STL.64 [R1+0x2c8], R6 ;  /* 0x0002c80601007387 */ /* 0x0003e80000100a00 */
[----:B------:R-:W4:Y:S04]  /*b04f0*/  LDL.LU.64 R8, [R1+0xe70] ;  /* 0x000e700001087983 */ /* 0x000f280000300a00 */
[----:B---3--:R-:W3:Y:S04]  /*b0500*/  LDL.LU.64 R10, [R1+0xe78] ;  /* 0x000e7800010a7983 */ /* 0x008ee80000300a00 */
[----:B0-----:R-:W3:Y:S04]  /*b0510*/  LDL.LU.64 R4, [R1+0xe60] ;  /* 0x000e600001047983 */ /* 0x001ee80000300a00 */
[----:B-1----:R-:W3:Y:S04]  /*b0520*/  LDL.LU.64 R6, [R1+0xe68] ;  /* 0x000e680001067983 */ /* 0x002ee80000300a00 */
[----:B------:R-:W-:Y:S04]  /*b0530*/  STL.64 [R1+0x2b0], R16 ;  /* 0x0002b01001007387 */ /* 0x000fe80000100a00 */
[----:B------:R0:W-:Y:S04]  /*b0540*/  STL.64 [R1+0x2b8], R18 ;  /* 0x0002b81201007387 */ /* 0x0001e80000100a00 */
[----:B0-----:R-:W2:Y:S04]  /*b0550*/  LDL.LU.64 R18, [R1+0xb8f8] ;  /* 0x00b8f80001127983 */ /* 0x001ea80000300a00 */
[----:B------:R-:W4:Y:S01]  /*b0560*/  LDL.LU.64 R16, [R1+0xb8f0] ;  /* 0x00b8f00001107983 */ /* 0x000f220000300a00 */
[----:B--2---:R-:W-:-:S15]  /*b0570*/  HMMA.16816.F32 R40, R36, R18, R40 ;  /* 0x000000122428723c */ /* 0x004fde0000001828 */
[----:B------:R-:W-:-:S08]  /*b0580*/  NOP ;  /* 0x0000000000007918 */ /* 0x000fd00000000000 */
[----:B------:R-:W-:Y:S04]  /*b0590*/  STL [R1+0x2a0], R40 ;  /* 0x0002a02801007387 */ /* 0x000fe80000100800 */
[----:B------:R0:W-:Y:S04]  /*b05a0*/  STL.64 [R1+0x2a8], R42 ;  /* 0x0002a82a01007387 */ /* 0x0001e80000100a00 */
[----:B0-----:R-:W2:Y:S04]  /*b05b0*/  LDL.LU R43, [R1+0xb8ec] ;  /* 0x00b8ec00012b7983 */ /* 0x001ea80000300800 */
[----:B------:R-:W3:Y:S01]  /*b05c0*/  LDL.LU R40, [R1+0xb8e8] ;  /* 0x00b8e80001287983 */ /* 0x000ee20000300800 */
[----:B----4-:R-:W-:Y:S01]  /*b05d0*/  HMMA.16816.F32 R56, R36, R16, R56 ;  /* 0x000000102438723c */ /* 0x010fe20000001838 */
[----:B------:R-:W-:-:S05]  /*b05e0*/  IMAD R30, R51, 0x100, R54 ;  /* 0x00000100331e7824 */ /* 0x000fca00078e0236 */
[----:B------:R-:W-:Y:S07]  /*b05f0*/  HMMA.16816.F32 R32, R36, R2, R32 ;  /* 0x000000022420723c */ /* 0x000fee0000001820 */
[----:B------:R-:W-:Y:S01]  /*b0600*/  IMAD R39, R52, 0x100, R48 ;  /* 0x0000010034277824 */ /* 0x000fe200078e0230 */
[----:B------:R-:W-:-:S04]  /*b0610*/  F2FP.F16.E5M2.UNPACK_B R36, R30 ;  /* 0x0000001eff24723e */ /* 0x000fc800020004ff */
[----:B------:R-:W-:Y:S01]  /*b0620*/  F2FP.F16.E5M2.UNPACK_B R39, R39 ;  /* 0x00000027ff27723e */ /* 0x000fe200020004ff */
[----:B------:R-:W-:-:S05]  /*b0630*/  IMAD.MOV.U32 R0, RZ, RZ, R41 ;  /* 0x000000ffff007224 */ /* 0x000fca00078e0029 */
[----:B------:R-:W-:Y:S04]  /*b0640*/  STL [R1+0xb828], R0 ;  /* 0x00b8280001007387 */ /* 0x000fe80000100800 */
[----:B------:R-:W-:Y:S04]  /*b0650*/  STL.64 [R1+0x290], R56 ;  /* 0x0002903801007387 */ /* 0x000fe80000100a00 */
[----:B------:R-:W-:Y:S04]  /*b0660*/  STL.64 [R1+0x298], R58 ;  /* 0x0002983a01007387 */ /* 0x000fe80000100a00 */
[----:B------:R0:W-:Y:S04]  /*b0670*/  STL.64 [R1+0x10], R32 ;  /* 0x0000102001007387 */ /* 0x0001e80000100a00 */
[----:B------:R1:W-:Y:S01]  /*b0680*/  STL.64 [R1+0x18], R34 ;  /* 0x0000182201007387 */ /* 0x0003e20000100a00 */
[----:B--2---:R-:W-:-:S02]  /*b0690*/  IMAD R31, R43, 0x100, R47 ;  /* 0x000001002b1f7824 */ /* 0x004fc400078e022f */
[----:B---3--:R-:W-:-:S03]  /*b06a0*/  IMAD R38, R44, 0x100, R40 ;  /* 0x000001002c267824 */ /* 0x008fc600078e0228 */
[----:B------:R-:W-:Y:S02]  /*b06b0*/  F2FP.F16.E5M2.UNPACK_B R37, R31 ;  /* 0x0000001fff25723e */ /* 0x000fe400020004ff */
[----:B------:R-:W-:-:S07]  /*b06c0*/  F2FP.F16.E5M2.UNPACK_B R38, R38 ;  /* 0x00000026ff26723e */ /* 0x000fce00020004ff */
[C---:B------:R-:W-:Y:S06]  /*b06d0*/  HMMA.16816.F32 R12, R36.reuse, R28, R12 ;  /* 0x0000001c240c723c */ /* 0x040fec000000180c */
[C---:B------:R-:W-:Y:S06]  /*b06e0*/  HMMA.16816.F32 R8, R36.reuse, R26, R8 ;  /* 0x0000001a2408723c */ /* 0x040fec0000001808 */
[C---:B------:R-:W-:Y:S11]  /*b06f0*/  HMMA.16816.F32 R4, R36.reuse, R24, R4 ;  /* 0x000000182404723c */ /* 0x040ff60000001804 */
[----:B------:R2:W-:Y:S04]  /*b0700*/  STL.64 [R1+0x280], R12 ;  /* 0x0002800c01007387 */ /* 0x0005e80000100a00 */
[----:B------:R3:W-:Y:S04]  /*b0710*/  STL.64 [R1+0x288], R14 ;  /* 0x0002880e01007387 */ /* 0x0007e80000100a00 */
[----:B0-----:R-:W4:Y:S04]  /*b0720*/  LDL.LU.64 R32, [R1+0xe40] ;  /* 0x000e400001207983 */ /* 0x001f280000300a00 */
[----:B------:R0:W-:Y:S04]  /*b0730*/  STL.64 [R1+0x270], R8 ;  /* 0x0002700801007387 */ /* 0x0001e80000100a00 */
[----:B------:R0:W-:Y:S04]  /*b0740*/  STL.64 [R1+0x278], R10 ;  /* 0x0002780a01007387 */ /* 0x0001e80000100a00 */
[----:B-1----:R-:W4:Y:S04]  /*b0750*/  LDL.LU.64 R34, [R1+0xe48] ;  /* 0x000e480001227983 */ /* 0x002f280000300a00 */
[----:B------:R1:W-:Y:S04]  /*b0760*/  STL.64 [R1+0x260], R4 ;  /* 0x0002600401007387 */ /* 0x0003e80000100a00 */
[----:B------:R1:W-:Y:S04]  /*b0770*/  STL.64 [R1+0x268], R6 ;  /* 0x0002680601007387 */ /* 0x0003e80000100a00 */
[----:B--2---:R-:W2:Y:S04]  /*b0780*/  LDL.LU.64 R12, [R1+0xe30] ;  /* 0x000e3000010c7983 */ /* 0x004ea80000300a00 */
[----:B---3--:R-:W2:Y:S04]  /*b0790*/  LDL.LU.64 R14, [R1+0xe38] ;  /* 0x000e3800010e7983 */ /* 0x008ea80000300a00 */
[----:B0-----:R-:W3:Y:S04]  /*b07a0*/  LDL.LU.64 R8, [R1+0xe10] ;  /* 0x000e100001087983 */ /* 0x001ee80000300a00 */
[----:B------:R-:W3:Y:S04]  /*b07b0*/  LDL.LU.64 R10, [R1+0xe18] ;  /* 0x000e1800010a7983 */ /* 0x000ee80000300a00 */
[----:B-1----:R-:W3:Y:S04]  /*b07c0*/  LDL.LU.64 R4, [R1+0xe00] ;  /* 0x000e000001047983 */ /* 0x002ee80000300a00 */
[----:B------:R-:W3:Y:S04]  /*b07d0*/  LDL.LU.64 R6, [R1+0xe08] ;  /* 0x000e080001067983 */ /* 0x000ee80000300a00 */
        /* <DEDUP_REMOVED lines=8> */
[----:B------:R-:W-:Y:S04]  /*b0860*/  STL.64 [R1+0xb8e0], R26 ;  /* 0x00b8e01a01007387 */ /* 0x000fe80000100a00 */
[----:B------:R0:W-:Y:S04]  /*b0870*/  STL.64 [R1+0xb8d8], R24 ;  /* 0x00b8d81801007387 */ /* 0x0001e80000100a00 */
[----:B0-----:R-:W4:Y:S04]  /*b0880*/  LDL.LU.64 R24, [R1+0xe50] ;  /* 0x000e500001187983 */ /* 0x001f280000300a00 */
[----:B------:R-:W4:Y:S04]  /*b0890*/  LDL.LU.64 R26, [R1+0xe58] ;  /* 0x000e5800011a7983 */ /* 0x000f280000300a00 */
[----:B------:R-:W3:Y:S04]  /*b08a0*/  LDL.LU R54, [R1+0x360] ;  /* 0x0003600001367983 */ /* 0x000ee80000300800 */
[----:B------:R-:W3:Y:S04]  /*b08b0*/  LDL.LU R51, [R1+0x358] ;  /* 0x0003580001337983 */ /* 0x000ee80000300800 */
[----:B------:R-:W3:Y:S04]  /*b08c0*/  LDL.LU R47, [R1+0x36c] ;  /* 0x00036c00012f7983 */ /* 0x000ee80000300800 */
[----:B------:R-:W2:Y:S04]  /*b08d0*/  LDL.LU R43, [R1+0x368] ;  /* 0x00036800012b7983 */ /* 0x000ea80000300800 */
[----:B------:R-:W4:Y:S04]  /*b08e0*/  LDL.LU R40, [R1+0x37c] ;  /* 0x00037c0001287983 */ /* 0x000f280000300800 */
[----:B--2---:R-:W-:Y:S04]  /*b08f0*/  STL [R1+0xb8cc], R43 ;  /* 0x00b8cc2b01007387 */ /* 0x004fe80000100800 */
[----:B----4-:R0:W-:Y:S04]  /*b0900*/  STL [R1+0xb8c8], R40 ;  /* 0x00b8c82801007387 */ /* 0x0101e80000100800 */
[----:B------:R-:W2:Y:S01]  /*b0910*/  LDL.LU R44, [R1+0x378] ;  /* 0x00037800012c7983 */ /* 0x000ea20000300800 */
[C---:B------:R-:W-:Y:S06]  /*b0920*/  HMMA.16816.F32 R12, R36.reuse, R18, R12 ;  /* 0x00000012240c723c */ /* 0x040fec000000180c */
[C---:B0-----:R-:W-:Y:S06]  /*b0930*/  HMMA.16816.F32 R40, R36.reuse, R22, R24 ;  /* 0x000000162428723c */ /* 0x041fec0000001818 */
[C---:B------:R-:W-:Y:S06]  /*b0940*/  HMMA.16816.F32 R24, R36.reuse, R20, R32 ;  /* 0x000000142418723c */ /* 0x040fec0000001820 */
[C---:B---3--:R-:W-:Y:S01]  /*b0950*/  HMMA.16816.F32 R8, R36.reuse, R16, R8 ;  /* 0x000000102408723c */ /* 0x048fe20000001808 */
[----:B------:R-:W-:Y:S04]  /*b0960*/  STL [R1+0xb8d4], R47 ;  /* 0x00b8d42f01007387 */ /* 0x000fe80000100800 */
[----:B--2---:R-:W-:Y:S04]  /*b0970*/  STL [R1+0xb8d0], R44 ;  /* 0x00b8d02c01007387 */ /* 0x004fe80000100800 */
[----:B------:R-:W2:Y:S04]  /*b0980*/  LDL.LU R48, [R1+0x38c] ;  /* 0x00038c0001307983 */ /* 0x000ea80000300800 */
[----:B------:R-:W2:Y:S04]  /*b0990*/  LDL.LU R52, [R1+0x384] ;  /* 0x0003840001347983 */ /* 0x000ea80000300800 */
[----:B------:R-:W-:Y:S04]  /*b09a0*/  STL.64 [R1+0x250], R40 ;  /* 0x0002502801007387 */ /* 0x000fe80000100a00 */
[----:B------:R-:W-:Y:S04]  /*b09b0*/  STL.64 [R1+0x258], R42 ;  /* 0x0002582a01007387 */ /* 0x000fe80000100a00 */
[----:B------:R0:W-:Y:S04]  /*b09c0*/  STL.64 [R1+0x240], R24 ;  /* 0x0002401801007387 */ /* 0x0001e80000100a00 */
[----:B------:R1:W-:Y:S04]  /*b09d0*/  STL.64 [R1+0x248], R26 ;  /* 0x0002481a01007387 */ /* 0x0003e80000100a00 */
[----:B------:R3:W-:Y:S04]  /*b09e0*/  STL.64 [R1+0x230], R12 ;  /* 0x0002300c01007387 */ /* 0x0007e80000100a00 */
[----:B------:R4:W-:Y:S04]  /*b09f0*/  STL.64 [R1+0x238], R14 ;  /* 0x0002380e01007387 */ /* 0x0009e80000100a00 */
[----:B0-----:R-:W2:Y:S04]  /*b0a00*/  LDL.LU.64 R24, [R1+0xe20] ;  /* 0x000e200001187983 */ /* 0x001ea80000300a00 */
[----:B------:R0:W-:Y:S04]  /*b0a10*/  STL.64 [R1+0x220], R8 ;  /* 0x0002200801007387 */ /* 0x0001e80000100a00 */
[----:B------:R0:W-:Y:S04]  /*b0a20*/  STL.64 [R1+0x228], R10 ;  /* 0x0002280a01007387 */ /* 0x0001e80000100a00 */
[----:B-1----:R-:W2:Y:S01]  /*b0a30*/  LDL.LU.64 R26, [R1+0xe28] ;  /* 0x000e2800011a7983 */ /* 0x002ea20000300a00 */
[----:B------:R-:W-:Y:S01]  /*b0a40*/  HMMA.16816.F32 R4, R36, R2, R4 ;  /* 0x000000022404723c */ /* 0x000fe20000001804 */
[----:B------:R-:W-:-:S02]  /*b0a50*/  IMAD R30, R58, 0x100, R59 ;  /* 0x000001003a1e7824 */ /* 0x000fc400078e023b */
[----:B------:R-:W-:-:S04]  /*b0a60*/  IMAD R31, R56, 0x100, R57 ;  /* 0x00000100381f7824 */ /* 0x000fc800078e0239 */
[----:B------:R-:W-:Y:S02]  /*b0a70*/  IMAD R36, R49, 0x100, R53 ;  /* 0x0000010031247824 */ /* 0x000fe400078e0235 */
[----:B------:R-:W-:Y:S01]  /*b0a80*/  IMAD R37, R55, 0x100, R50 ;  /* 0x0000010037257824 */ /* 0x000fe200078e0232 */
[----:B------:R-:W-:Y:S02]  /*b0a90*/  F2FP.F16.E5M2.UNPACK_B R56, R30 ;  /* 0x0000001eff38723e */ /* 0x000fe400020004ff */
[----:B------:R-:W-:Y:S02]  /*b0aa0*/  F2FP.F16.E5M2.UNPACK_B R57, R31 ;  /* 0x0000001fff39723e */ /* 0x000fe400020004ff */
[----:B------:R-:W-:Y:S02]  /*b0ab0*/  F2FP.F16.E5M2.UNPACK_B R58, R36 ;  /* 0x00000024ff3a723e */ /* 0x000fe400020004ff */
[----:B------:R-:W-:-:S07]  /*b0ac0*/  F2FP.F16.E5M2.UNPACK_B R59, R37 ;  /* 0x00000025ff3b723e */ /* 0x000fce00020004ff */
[----:B------:R1:W-:Y:S04]  /*b0ad0*/  STL.64 [R1], R4 ;  /* 0x0000000401007387 */ /* 0x0003e80000100a00 */
[----:B------:R1:W-:Y:S04]  /*b0ae0*/  STL.64 [R1+0x8], R6 ;  /* 0x0000080601007387 */ /* 0x0003e80000100a00 */
[----:B------:R-:W2:Y:S04]  /*b0af0*/  LDL.LU.64 R44, [R1+0xdf0] ;  /* 0x000df000012c7983 */ /* 0x000ea80000300a00 */
[----:B------:R-:W2:Y:S04]  /*b0b00*/  LDL.LU.64 R46, [R1+0xdf8] ;  /* 0x000df800012e7983 */ /* 0x000ea80000300a00 */
[----:B------:R-:W2:Y:S04]  /*b0b10*/  LDL.LU.64 R40, [R1+0xde0] ;  /* 0x000de00001287983 */ /* 0x000ea80000300a00 */
[----:B------:R-:W2:Y:S04]  /*b0b20*/  LDL.LU.64 R42, [R1+0xde8] ;  /* 0x000de800012a7983 */ /* 0x000ea80000300a00 */
[----:B------:R-:W2:Y:S04]  /*b0b30*/  LDL.LU.64 R32, [R1+0xdc0] ;  /* 0x000dc00001207983 */ /* 0x000ea80000300a00 */
[----:B------:R-:W2:Y:S04]  /*b0b40*/  LDL.LU.64 R34, [R1+0xdc8] ;  /* 0x000dc80001227983 */ /* 0x000ea80000300a00 */
[----:B---3--:R-:W3:Y:S04]  /*b0b50*/  LDL.LU.64 R12, [R1+0xdb0] ;  /* 0x000db000010c7983 */ /* 0x008ee80000300a00 */
[----:B----4-:R-:W3:Y:S04]  /*b0b60*/  LDL.LU.64 R14, [R1+0xdb8] ;  /* 0x000db800010e7983 */ /* 0x010ee80000300a00 */
[----:B0-----:R-:W4:Y:S04]  /*b0b70*/  LDL.LU.64 R8, [R1+0xd90] ;  /* 0x000d900001087983 */ /* 0x001f280000300a00 */
[----:B------:R-:W4:Y:S04]  /*b0b80*/  LDL.LU.64 R10, [R1+0xd98] ;  /* 0x000d9800010a7983 */ /* 0x000f280000300a00 */
[----:B-1----:R-:W3:Y:S04]  /*b0b90*/  LDL.LU.64 R4, [R1+0xd80] ;  /* 0x000d800001047983 */ /* 0x002ee80000300a00 */
[----:B------:R-:W3:Y:S04]  /*b0ba0*/  LDL.LU.64 R6, [R1+0xd88] ;  /* 0x000d880001067983 */ /* 0x000ee80000300a00 */
[----:B------:R-:W4:Y:S04]  /*b0bb0*/  LDL.LU.64 R36, [R1+0xdd0] ;  /* 0x000dd00001247983 */ /* 0x000f280000300a00 */
[----:B------:R-:W4:Y:S01]  /*b0bc0*/  LDL.LU.64 R38, [R1+0xdd8] ;  /* 0x000dd80001267983 */ /* 0x000f220000300a00 */
[----:B--2---:R-:W-:-:S15]  /*b0bd0*/  HMMA.16816.F32 R24, R56, R28, R24 ;  /* 0x0000001c3818723c */ /* 0x004fde0000001818 */
[----:B------:R-:W-:-:S08]  /*b0be0*/  NOP ;  /* 0x0000000000007918 */ /* 0x000fd00000000000 */
[----:B------:R-:W-:Y:S04]  /*b0bf0*/  STL.64 [R1+0x210], R24 ;  /* 0x0002101801007387 */ /* 0x000fe80000100a00 */
[----:B------:R0:W-:Y:S04]  /*b0c00*/  STL.64 [R1+0x218], R26 ;  /* 0x0002181a01007387 */ /* 0x0001e80000100a00 */
[----:B0-----:R-:W2:Y:S04]  /*b0c10*/  LDL.LU.64 R26, [R1+0xb8e0] ;  /* 0x00b8e000011a7983 */ /* 0x001ea80000300a00 */
[----:B------:R-:W3:Y:S01]  /*b0c20*/  LDL.LU.64 R24, [R1+0xb8d8] ;  /* 0x00b8d80001187983 */ /* 0x000ee20000300a00 */
[C---:B----4-:R-:W-:Y:S06]  /*b0c30*/  HMMA.16816.F32 R36, R56.reuse, R22, R36 ;  /* 0x000000163824723c */ /* 0x050fec0000001824 */
[C---:B------:R-:W-:Y:S06]  /*b0c40*/  HMMA.16816.F32 R8, R56.reuse, R16, R8 ;  /* 0x000000103808723c */ /* 0x040fec0000001808 */
[C---:B--2---:R-:W-:Y:S06]  /*b0c50*/  HMMA.16816.F32 R44, R56.reuse, R26, R44 ;  /* 0x0000001a382c723c */ /* 0x044fec000000182c */
[----:B---3--:R-:W-:-:S15]  /*b0c60*/  HMMA.16816.F32 R40, R56, R24, R40 ;  /* 0x000000183828723c */ /* 0x008fde0000001828 */
[----:B------:R-:W-:-:S02]  /*b0c70*/  NOP ;  /* 0x0000000000007918 */ /* 0x000fc40000000000 */
[----:B------:R-:W-:Y:S04]  /*b0c80*/  STL.64 [R1+0x200], R44 ;  /* 0x0002002c01007387 */ /* 0x000fe80000100a00 */
[----:B------:R0:W-:Y:S04]  /*b0c90*/  STL.64 [R1+0x208], R46 ;  /* 0x0002082e01007387 */ /* 0x0001e80000100a00 */
[----:B0-----:R-:W2:Y:S04]  /*b0ca0*/  LDL.LU R47, [R1+0xb8d4] ;  /* 0x00b8d400012f7983 */ /* 0x001ea80000300800 */
[----:B------:R-:W3:Y:S04]  /*b0cb0*/  LDL.LU R44, [R1+0xb8d0] ;  /* 0x00b8d000012c7983 */ /* 0x000ee80000300800 */
[----:B------:R-:W-:Y:S04]  /*b0cc0*/  STL.64 [R1+0x1f0], R40 ;  /* 0x0001f02801007387 */ /* 0x000fe80000100a00 */
[----:B------:R0:W-:Y:S04]  /*b0cd0*/  STL.64 [R1+0x1f8], R42 ;  /* 0x0001f82a01007387 */ /* 0x0001e80000100a00 */
[----:B0-----:R-:W2:Y:S04]  /*b0ce0*/  LDL.LU R43, [R1+0xb8cc] ;  /* 0x00b8cc00012b7983 */ /* 0x001ea80000300800 */
[----:B------:R-:W3:Y:S04]  /*b0cf0*/  LDL.LU R40, [R1+0xb8c8] ;  /* 0x00b8c80001287983 */ /* 0x000ee80000300800 */
[----:B------:R-:W-:Y:S04]  /*b0d00*/  STL.64 [R1+0x1e0], R36 ;  /* 0x0001e02401007387 */ /* 0x000fe80000100a00 */
[----:B------:R0:W-:Y:S02]  /*b0d10*/  STL.64 [R1+0x1e8], R38 ;  /* 0x0001e82601007387 */ /* 0x0001e40000100a00 */
[C---:B0-----:R-:W-:Y:S06]  /*b0d20*/  HMMA.16816.F32 R36, R56.reuse, R20, R32 ;  /* 0x000000143824723c */ /* 0x041fec0000001820 */
[----:B------:R-:W-:-:S15]  /*b0d30*/  HMMA.16816.F32 R32, R56, R18, R12 ;  /* 0x000000123820723c */ /* 0x000fde000000180c */
[----:B------:R-:W-:-:S02]  /*b0d40*/  NOP ;  /* 0x0000000000007918 */ /* 0x000fc40000000000 */
[----:B------:R-:W-:Y:S04]  /*b0d50*/  STL.64 [R1+0x1d0], R36 ;  /* 0x0001d02401007387 */ /* 0x000fe80000100a00 */
[----:B------:R-:W-:Y:S04]  /*b0d60*/  STL.64 [R1+0x1d8], R38 ;  /* 0x0001d82601007387 */ /* 0x000fe80000100a00 */
[----:B------:R-:W4:Y:S04]  /*b0d70*/  LDL.LU.64 R12, [R1+0xda0] ;  /* 0x000da000010c7983 */ /* 0x000f280000300a00 */
[----:B------:R-:W-:Y:S04]  /*b0d80*/  STL.64 [R1+0x1c0], R32 ;  /* 0x0001c02001007387 */ /* 0x000fe80000100a00 */
[----:B------:R-:W-:Y:S04]  /*b0d90*/  STL.64 [R1+0x1c8], R34 ;  /* 0x0001c82201007387 */ /* 0x000fe80000100a00 */
[----:B------:R-:W4:Y:S04]  /*b0da0*/  LDL.LU.64 R14, [R1+0xda8] ;  /* 0x000da800010e7983 */ /* 0x000f280000300a00 */
[----:B------:R0:W-:Y:S04]  /*b0db0*/  STL.64 [R1+0x1b0], R8 ;  /* 0x0001b00801007387 */ /* 0x0001e80000100a00 */
[----:B------:R1:W-:Y:S01]  /*b0dc0*/  STL.64 [R1+0x1b8], R10 ;  /* 0x0001b80a01007387 */ /* 0x0003e20000100a00 */
[----:B------:R-:W-:Y:S03]  /*b0dd0*/  HMMA.16816.F32 R56, R56, R2, R4 ;  /* 0x000000023838723c */ /* 0x000fe60000001804 */
[----:B0-----:R-:W4:Y:S04]  /*b0de0*/  LDL.LU.64 R8, [R1+0xd70] ;  /* 0x000d700001087983 */ /* 0x001f280000300a00 */
[----:B-1----:R-:W4:-:S15]  /*b0df0*/  LDL.LU.64 R10, [R1+0xd78] ;  /* 0x000d7800010a7983 */ /* 0x002f1e0000300a00 */
[----:B------:R-:W-:-:S01]  /*b0e00*/  NOP ;  /* 0x0000000000007918 */ /* 0x000fc20000000000 */
[----:B------:R-:W-:Y:S04]  /*b0e10*/  STL.64 [R1+0xb6a8], R58 ;  /* 0x00b6a83a01007387 */ /* 0x000fe80000100a00 */
[----:B------:R-:W-:Y:S04]  /*b0e20*/  STL.64 [R1+0xb6a0], R56 ;  /* 0x00b6a03801007387 */ /* 0x000fe80000100a00 */
[----:B------:R-:W4:Y:S04]  /*b0e30*/  LDL.LU.64 R4, [R1+0xd60] ;  /* 0x000d600001047983 */ /* 0x000f280000300a00 */
[----:B------:R-:W4:Y:S01]  /*b0e40*/  LDL.LU.64 R6, [R1+0xd68] ;  /* 0x000d680001067983 */ /* 0x000f220000300a00 */
[----:B------:R-:W-:-:S02]  /*b0e50*/  IMAD R30, R51, 0x100, R54 ;  /* 0x00000100331e7824 */ /* 0x000fc400078e0236 */
[----:B------:R-:W-:-:S03]  /*b0e60*/  IMAD R37, R52, 0x100, R48 ;  /* 0x0000010034257824 */ /* 0x000fc600078e0230 */
[----:B------:R-:W-:Y:S02]  /*b0e70*/  F2FP.F16.E5M2.UNPACK_B R52, R30 ;  /* 0x0000001eff34723e */ /* 0x000fe400020004ff */
[----:B------:R-:W-:Y:S01]  /*b0e80*/  F2FP.F16.E5M2.UNPACK_B R55, R37 ;  /* 0x00000025ff37723e */ /* 0x000fe200020004ff */
[----:B--2---:R-:W-:Y:S02]  /*b0e90*/  IMAD R31, R43, 0x100, R47 ;  /* 0x000001002b1f7824 */ /* 0x004fe400078e022f */
[----:B---3--:R-:W-:-:S03]  /*b0ea0*/  IMAD R36, R44, 0x100, R40 ;  /* 0x000001002c247824 */ /* 0x008fc600078e0228 */
[----:B------:R-:W-:Y:S01]  /*b0eb0*/  F2FP.F16.E5M2.UNPACK_B R53, R31 ;  /* 0x0000001fff35723e */ /* 0x000fe200020004ff */
[----:B------:R-:W2:Y:S01]  /*b0ec0*/  LDL.LU R44, [R1+0x3b0] ;  /* 0x0003b000012c7983 */ /* 0x000ea20000300800 */
[----:B------:R-:W-:-:S03]  /*b0ed0*/  F2FP.F16.E5M2.UNPACK_B R54, R36 ;  /* 0x00000024ff36723e */ /* 0x000fc600020004ff */
[----:B------:R-:W2:Y:S04]  /*b0ee0*/  LDL.LU R48, [R1+0x3ac] ;  /* 0x0003ac0001307983 */ /* 0x000ea80000300800 */
[----:B------:R-:W3:Y:S04]  /*b0ef0*/  LDL.LU.64 R36, [R1+0xd50] ;  /* 0x000d500001247983 */ /* 0x000ee80000300a00 */
[----:B------:R-:W3:Y:S01]  /*b0f00*/  LDL.LU.64 R38, [R1+0xd58] ;  /* 0x000d580001267983 */ /* 0x000ee20000300a00 */
[C---:B----4-:R-:W-:Y:S06]  /*b0f10*/  HMMA.16816.F32 R12, R52.reuse, R28, R12 ;  /* 0x0000001c340c723c */ /* 0x050fec000000180c */
[----:B------:R-:W-:-:S15]  /*b0f20*/  HMMA.16816.F32 R8, R52, R26, R8 ;  /* 0x0000001a3408723c */ /* 0x000fde0000001808 */
[----:B------:R-:W-:-:S02]  /*b0f30*/  NOP ;  /* 0x0000000000007918 */ /* 0x000fc40000000000 */
[----:B------:R0:W-:Y:S04]  /*b0f40*/  STL.64 [R1+0x1a0], R12 ;  /* 0x0001a00c01007387 */ /* 0x0001e80000100a00 */
[----:B------:R1:W-:Y:S04]  /*b0f50*/  STL.64 [R1+0x1a8], R14 ;  /* 0x0001a80e01007387 */ /* 0x0003e80000100a00 */
[----:B------:R-:W4:Y:S04]  /*b0f60*/  LDL.LU.64 R32, [R1+0xd40] ;  /* 0x000d400001207983 */ /* 0x000f280000300a00 */
[----:B------:R-:W4:Y:S04]  /*b0f70*/  LDL.LU.64 R34, [R1+0xd48] ;  /* 0x000d480001227983 */ /* 0x000f280000300a00 */
[----:B------:R1:W-:Y:S04]  /*b0f80*/  STL.64 [R1+0x190], R8 ;  /* 0x0001900801007387 */ /* 0x0003e80000100a00 */
[----:B------:R1:W-:Y:S04]  /*b0f90*/  STL.64 [R1+0x198], R10 ;  /* 0x0001980a01007387 */ /* 0x0003e80000100a00 */
[----:B0-----:R-:W4:Y:S04]  /*b0fa0*/  LDL.LU.64 R12, [R1+0xd30] ;  /* 0x000d3000010c7983 */ /* 0x001f280000300a00 */
[----:B-1----:R-:W4:Y:S04]  /*b0fb0*/  LDL.LU.64 R14, [R1+0xd38] ;  /* 0x000d3800010e7983 */ /* 0x002f280000300a00 */
[----:B------:R-:W4:Y:S04]  /*b0fc0*/  LDL.LU.64 R8, [R1+0xd10] ;  /* 0x000d100001087983 */ /* 0x000f280000300a00 */
[----:B------:R-:W4:Y:S01]  /*b0fd0*/  LDL.LU.64 R10, [R1+0xd18] ;  /* 0x000d1800010a7983 */ /* 0x000f220000300a00 */
[C---:B------:R-:W-:Y:S03]  /*b0fe0*/  HMMA.16816.F32 R40, R52.reuse, R24, R4 ;  /* 0x000000183428723c */ /* 0x040fe60000001804 */
[----:B------:R-:W4:Y:S04]  /*b0ff0*/  LDL.LU R61, [R1+0x3b8] ;  /* 0x0003b800013d7983 */ /* 0x000f280000300800 */
[----:B------:R-:W4:Y:S04]  /*b1000*/  LDL.LU R60, [R1+0x3b4] ;  /* 0x0003b400013c7983 */ /* 0x000f280000300800 */
[----:B------:R-:W4:Y:S04]  /*b1010*/  LDL.LU R49, [R1+0x3c0] ;  /* 0x0003c00001317983 */ /* 0x000f280000300800 */
[----:B------:R-:W4:Y:S04]  /*b1020*/  LDL.LU R45, [R1+0x3bc] ;  /* 0x0003bc00012d7983 */ /* 0x000f280000300800 */
[----:B------:R-:W4:Y:S04]  /*b1030*/  LDL.LU.64 R4, [R1+0xd00] ;  /* 0x000d000001047983 */ /* 0x000f280000300a00 */
[----:B------:R-:W4:Y:S04]  /*b1040*/  LDL.LU.64 R6, [R1+0xd08] ;  /* 0x000d080001067983 */ /* 0x000f280000300a00 */
[----:B------:R0:W-:Y:S04]  /*b1050*/  STL.64 [R1+0x180], R40 ;  /* 0x0001802801007387 */ /* 0x0001e80000100a00 */
[----:B------:R1:W-:Y:S04]  /*b1060*/  STL.64 [R1+0x188], R42 ;  /* 0x0001882a01007387 */ /* 0x0003e80000100a00 */
[----:B0-----:R-:W4:Y:S04]  /*b1070*/  LDL.LU R41, [R1+0x3c8] ;  /* 0x0003c80001297983 */ /* 0x001f280000300800 */
[----:B-1----:R-:W4:Y:S01]  /*b1080*/  LDL.LU R42, [R1+0x3c4] ;  /* 0x0003c400012a7983 */ /* 0x002f220000300800 */
[----:B---3--:R-:W-:-:S15]  /*b1090*/  HMMA.16816.F32 R36, R52, R22, R36 ;  /* 0x000000163424723c */ /* 0x008fde0000001824 */
[----:B------:R-:W-:-:S09]  /*b10a0*/  NOP ;  /* 0x0000000000007918 */ /* 0x000fd20000000000 */
[----:B------:R-:W-:Y:S02]  /*b10b0*/  IMAD.MOV.U32 R59, RZ, RZ, R36 ;  /* 0x000000ffff3b7224 */ /* 0x000fe400078e0024 */
[----:B------:R-:W-:Y:S02]  /*b10c0*/  IMAD.MOV.U32 R58, RZ, RZ, R37 ;  /* 0x000000ffff3a7224 */ /* 0x000fe400078e0025 */
[----:B------:R-:W-:Y:S02]  /*b10d0*/  IMAD.MOV.U32 R57, RZ, RZ, R38 ;  /* 0x000000ffff397224 */ /* 0x000fe400078e0026 */
[----:B------:R-:W-:Y:S01]  /*b10e0*/  IMAD.MOV.U32 R56, RZ, RZ, R39 ;  /* 0x000000ffff387224 */ /* 0x000fe200078e0027 */
[----:B------:R-:W-:Y:S04]  /*b10f0*/  STL.64 [R1+0xb720], R58 ;  /* 0x00b7203a01007387 */ /* 0x000fe80000100a00 */
[----:B------:R-:W-:Y:S04]  /*b1100*/  STL.64 [R1+0xb718], R56 ;  /* 0x00b7183801007387 */ /* 0x000fe80000100a00 */
[----:B------:R-:W-:Y:S04]  /*b1110*/  STL.64 [R1+0xb8c0], R22 ;  /* 0x00b8c01601007387 */ /* 0x000fe80000100a00 */
[----:B------:R0:W-:Y:S01]  /*b1120*/  STL.64 [R1+0xb8b8], R20 ;  /* 0x00b8b81401007387 */ /* 0x0001e20000100a00 */
[----:B--2---:R-:W-:Y:S01]  /*b1130*/  IMAD R30, R48, 0x100, R44 ;  /* 0x00000100301e7824 */ /* 0x004fe200078e022c */
[C---:B----4-:R-:W-:Y:S06]  /*b1140*/  HMMA.16816.F32 R32, R52.reuse, R20, R32 ;  /* 0x000000143420723c */ /* 0x050fec0000001820 */
[C---:B0-----:R-:W-:Y:S06]  /*b1150*/  HMMA.16816.F32 R20, R52.reuse, R18, R12 ;  /* 0x000000123414723c */ /* 0x041fec000000180c */
[C---:B------:R-:W-:Y:S11]  /*b1160*/  HMMA.16816.F32 R12, R52.reuse, R16, R8 ;  /* 0x00000010340c723c */ /* 0x040ff60000001808 */
[----:B------:R-:W-:Y:S04]  /*b1170*/  STL.64 [R1+0x160], R32 ;  /* 0x0001602001007387 */ /* 0x000fe80000100a00 */
[----:B------:R-:W-:Y:S04]  /*b1180*/  STL.64 [R1+0x168], R34 ;  /* 0x0001682201007387 */ /* 0x000fe80000100a00 */
[----:B------:R-:W2:Y:S01]  /*b1190*/  LDL.LU.64 R8, [R1+0xcf0] ;  /* 0x000cf00001087983 */ /* 0x000ea20000300a00 */
[----:B------:R-:W-:Y:S03]  /*b11a0*/  HMMA.16816.F32 R52, R52, R2, R4 ;  /* 0x000000023434723c */ /* 0x000fe60000001804 */
[----:B------:R0:W-:Y:S04]  /*b11b0*/  STL.64 [R1+0x150], R20 ;  /* 0x0001501401007387 */ /* 0x0001e80000100a00 */
[----:B------:R1:W-:Y:S04]  /*b11c0*/  STL.64 [R1+0x158], R22 ;  /* 0x0001581601007387 */ /* 0x0003e80000100a00 */
[----:B------:R-:W2:Y:S04]  /*b11d0*/  LDL.LU.64 R10, [R1+0xcf8] ;  /* 0x000cf800010a7983 */ /* 0x000ea80000300a00 */
[----:B------:R-:W-:Y:S04]  /*b11e0*/  STL.64 [R1+0x140], R12 ;  /* 0x0001400c01007387 */ /* 0x000fe80000100a00 */
[----:B------:R-:W-:Y:S04]  /*b11f0*/  STL.64 [R1+0x148], R14 ;  /* 0x0001480e01007387 */ /* 0x000fe80000100a00 */
[----:B------:R-:W-:Y:S04]  /*b1200*/  STL.64 [R1+0xb698], R54 ;  /* 0x00b6983601007387 */ /* 0x000fe80000100a00 */
[----:B------:R3:W-:Y:S04]  /*b1210*/  STL.64 [R1+0xb690], R52 ;  /* 0x00b6903401007387 */ /* 0x0007e80000100a00 */
        /* <DEDUP_REMOVED lines=8> */
[----:B0-----:R-:W4:Y:S04]  /*b12a0*/  LDL.LU.64 R20, [R1+0xce0] ;  /* 0x000ce00001147983 */ /* 0x001f280000300a00 */
[----:B-1----:R-:W4:Y:S01]  /*b12b0*/  LDL.LU.64 R22, [R1+0xce8] ;  /* 0x000ce80001167983 */ /* 0x002f220000300a00 */
[----:B------:R-:W-:-:S02]  /*b12c0*/  IMAD R31, R60, 0x100, R61 ;  /* 0x000001003c1f7824 */ /* 0x000fc400078e023d */
[----:B------:R-:W-:Y:S02]  /*b12d0*/  IMAD R38, R45, 0x100, R49 ;  /* 0x000001002d267824 */ /* 0x000fe400078e0231 */
[----:B------:R-:W-:Y:S01]  /*b12e0*/  IMAD R39, R42, 0x100, R41 ;  /* 0x000001002a277824 */ /* 0x000fe200078e0229 */
[----:B------:R-:W-:Y:S01]  /*b12f0*/  F2FP.F16.E5M2.UNPACK_B R36, R30 ;  /* 0x0000001eff24723e */ /* 0x000fe200020004ff */
[----:B---3--:R-:W3:Y:S01]  /*b1300*/  LDL.LU.64 R52, [R1+0xcd0] ;  /* 0x000cd00001347983 */ /* 0x008ee20000300a00 */
[----:B------:R-:W-:Y:S02]  /*b1310*/  F2FP.F16.E5M2.UNPACK_B R37, R31 ;  /* 0x0000001fff25723e */ /* 0x000fe400020004ff */
[----:B------:R-:W-:Y:S01]  /*b1320*/  F2FP.F16.E5M2.UNPACK_B R38, R38 ;  /* 0x00000026ff26723e */ /* 0x000fe200020004ff */
[----:B------:R-:W3:Y:S01]  /*b1330*/  LDL.LU.64 R54, [R1+0xcd8] ;  /* 0x000cd80001367983 */ /* 0x000ee20000300a00 */
[----:B------:R-:W-:-:S03]  /*b1340*/  F2FP.F16.E5M2.UNPACK_B R39, R39 ;  /* 0x00000027ff27723e */ /* 0x000fc600020004ff */
[----:B------:R-:W3:Y:S04]  /*b1350*/  LDL.LU.64 R4, [R1+0xcc0] ;  /* 0x000cc00001047983 */ /* 0x000ee80000300a00 */
[----:B------:R-:W3:Y:S04]  /*b1360*/  LDL.LU.64 R6, [R1+0xcc8] ;  /* 0x000cc80001067983 */ /* 0x000ee80000300a00 */
[----:B------:R-:W3:Y:S04]  /*b1370*/  LDL.LU.64 R56, [R1+0xfa0] ;  /* 0x000fa00001387983 */ /* 0x000ee80000300a00 */
[----:B------:R-:W3:Y:S01]  /*b1380*/  LDL.LU.64 R58, [R1+0xfa8] ;  /* 0x000fa800013a7983 */ /* 0x000ee20000300a00 */
[----:B--2---:R-:W-:-:S15]  /*b1390*/  HMMA.16816.F32 R8, R36, R28, R8 ;  /* 0x0000001c2408723c */ /* 0x004fde0000001808 */
[----:B------:R-:W-:-:S08]  /*b13a0*/  NOP ;  /* 0x0000000000007918 */ /* 0x000fd00000000000 */
[----:B------:R0:W-:Y:S04]  /*b13b0*/  STL.64 [R1+0x130], R8 ;  /* 0x0001300801007387 */ /* 0x0001e80000100a00 */
[----:B------:R1:W-:Y:S04]  /*b13c0*/  STL.64 [R1+0x138], R10 ;  /* 0x0001380a01007387 */ /* 0x0003e80000100a00 */
[----:B------:R-:W2:Y:S04]  /*b13d0*/  LDL.LU.64 R32, [R1+0xcb0] ;  /* 0x000cb00001207983 */ /* 0x000ea80000300a00 */
[----:B------:R-:W2:Y:S04]  /*b13e0*/  LDL.LU.64 R34, [R1+0xcb8] ;  /* 0x000cb80001227983 */ /* 0x000ea80000300a00 */
[----:B------:R-:W2:Y:S04]  /*b13f0*/  LDL.LU.64 R12, [R1+0xc90] ;  /* 0x000c9000010c7983 */ /* 0x000ea80000300a00 */
[----:B------:R-:W2:Y:S04]  /*b1400*/  LDL.LU.64 R14, [R1+0xc98] ;  /* 0x000c9800010e7983 */ /* 0x000ea80000300a00 */
[----:B0-----:R-:W2:Y:S04]  /*b1410*/  LDL.LU.64 R8, [R1+0xc80] ;  /* 0x000c800001087983 */ /* 0x001ea80000300a00 */
[----:B-1----:R-:W2:Y:S01]  /*b1420*/  LDL.LU.64 R10, [R1+0xc88] ;  /* 0x000c8800010a7983 */ /* 0x002ea20000300a00 */
[----:B----4-:R-:W-:-:S15]  /*b1430*/  HMMA.16816.F32 R20, R36, R26, R20 ;  /* 0x0000001a2414723c */ /* 0x010fde0000001814 */
[----:B------:R-:W-:-:S08]  /*b1440*/  NOP ;  /* 0x0000000000007918 */ /* 0x000fd00000000000 */
[----:B------:R-:W-:Y:S04]  /*b1450*/  STL.64 [R1+0x120], R20 ;  /* 0x0001201401007387 */ /* 0x000fe80000100a00 */
[----:B------:R0:W-:Y:S04]  /*b1460*/  STL.64 [R1+0x128], R22 ;  /* 0x0001281601007387 */ /* 0x0001e80000100a00 */
[----:B0-----:R-:W4:Y:S01]  /*b1470*/  LDL.LU.64 R22, [R1+0xb8c0] ;  /* 0x00b8c00001167983 */ /* 0x001f220000300a00 */
[----:B---3--:R-:W-:Y:S03]  /*b1480*/  HMMA.16816.F32 R52, R36, R24, R52 ;  /* 0x000000182434723c */ /* 0x008fe60000001834 */
[----:B------:R-:W3:-:S15]  /*b1490*/  LDL.LU.64 R20, [R1+0xb8b8] ;  /* 0x00b8b80001147983 */ /* 0x000ede0000300a00 */
[----:B------:R-:W-:-:S05]  /*b14a0*/  NOP ;  /* 0x0000000000007918 */ /* 0x000fca0000000000 */
[----:B------:R-:W-:Y:S04]  /*b14b0*/  STL.64 [R1+0x110], R52 ;  /* 0x0001103401007387 */ /* 0x000fe80000100a00 */
[----:B------:R0:W-:Y:S01]  /*b14c0*/  STL.64 [R1+0x118], R54 ;  /* 0x0001183601007387 */ /* 0x0001e20000100a00 */
[----:B----4-:R-:W-:-:S15]  /*b14d0*/  HMMA.16816.F32 R4, R36, R22, R4 ;  /* 0x000000162404723c */ /* 0x010fde0000001804 */
[----:B------:R-:W-:-:S09]  /*b14e0*/  NOP ;  /* 0x0000000000007918 */ /* 0x000fd20000000000 */
[----:B0-----:R-:W-:Y:S02]  /*b14f0*/  IMAD.MOV.U32 R55, RZ, RZ, R4 ;  /* 0x000000ffff377224 */ /* 0x001fe400078e0004 */
[----:B------:R-:W-:Y:S02]  /*b1500*/  IMAD.MOV.U32 R54, RZ, RZ, R5 ;  /* 0x000000ffff367224 */ /* 0x000fe400078e0005 */
[----:B------:R-:W-:Y:S01]  /*b1510*/  IMAD.MOV.U32 R53, RZ, RZ, R6 ;  /* 0x000000ffff357224 */ /* 0x000fe200078e0006 */
[----:B------:R-:W4:Y:S01]  /*b1520*/  LDL.LU.64 R4, [R1+0xc50] ;  /* 0x000c500001047983 */ /* 0x000f220000300a00 */
[----:B------:R-:W-:-:S03]  /*b1530*/  IMAD.MOV.U32 R52, RZ, RZ, R7 ;  /* 0x000000ffff347224 */ /* 0x000fc600078e0007 */
[----:B------:R-:W4:Y:S04]  /*b1540*/  LDL.LU.64 R6, [R1+0xc58] ;  /* 0x000c580001067983 */ /* 0x000f280000300a00 */
[----:B------:R-:W-:Y:S01]  /*b1550*/  STL.64 [R1+0xb6b8], R54 ;  /* 0x00b6b83601007387 */ /* 0x000fe20000100a00 */
[----:B--2---:R-:W-:Y:S03]  /*b1560*/  HMMA.16816.F32 R12, R36, R16, R12 ;  /* 0x00000010240c723c */ /* 0x004fe6000000180c */
[----:B------:R0:W-:Y:S01]  /*b1570*/  STL.64 [R1+0xb6b0], R52 ;  /* 0x00b6b03401007387 */ /* 0x0001e20000100a00 */
[----:B------:R-:W-:-:S03]  /*b1580*/  IMAD R30, R50, 0x100, R46 ;  /* 0x00000100321e7824 */ /* 0x000fc600078e022e */
[----:B------:R-:W-:Y:S01]  /*b1590*/  STL.64 [R1+0xb8b0], R22 ;  /* 0x00b8b01601007387 */ /* 0x000fe20000100a00 */
[C---:B------:R-:W-:Y:S01]  /*b15a0*/  HMMA.16816.F32 R8, R36.reuse, R2, R8 ;  /* 0x000000022408723c */ /* 0x040fe20000001808 */
[----:B------:R-:W-:Y:S02]  /*b15b0*/  IMAD R31, R47, 0x100, R51 ;  /* 0x000001002f1f7824 */ /* 0x000fe400078e0233 */
[----:B---3--:R1:W-:Y:S03]  /*b15c0*/  STL.64 [R1+0xb8a8], R20 ;  /* 0x00b8a81401007387 */ /* 0x0083e60000100a00 */
[C---:B0-----:R-:W-:Y:S06]  /*b15d0*/  HMMA.16816.F32 R52, R36.reuse, R20, R56 ;  /* 0x000000142434723c */ /* 0x041fec0000001838 */
[----:B-1----:R-:W-:Y:S07]  /*b15e0*/  HMMA.16816.F32 R20, R36, R18, R32 ;  /* 0x000000122414723c */ /* 0x002fee0000001820 */
[----:B------:R-:W-:-:S02]  /*b15f0*/  IMAD R38, R40, 0x100, R43 ;  /* 0x0000010028267824 */ /* 0x000fc400078e022b */
[----:B------:R-:W-:Y:S01]  /*b1600*/  IMAD R39, R48, 0x100, R44 ;  /* 0x0000010030277824 */ /* 0x000fe200078e022c */
[----:B------:R-:W-:Y:S02]  /*b1610*/  F2FP.F16.E5M2.UNPACK_B R36, R30 ;  /* 0x0000001eff24723e */ /* 0x000fe400020004ff */
[----:B------:R-:W-:Y:S02]  /*b1620*/  F2FP.F16.E5M2.UNPACK_B R37, R31 ;  /* 0x0000001fff25723e */ /* 0x000fe400020004ff */
[----:B------:R-:W-:Y:S02]  /*b1630*/  F2FP.F16.E5M2.UNPACK_B R38, R38 ;  /* 0x00000026ff26723e */ /* 0x000fe400020004ff */
[----:B------:R-:W-:Y:S01]  /*b1640*/  F2FP.F16.E5M2.UNPACK_B R39, R39 ;  /* 0x00000027ff27723e */ /* 0x000fe200020004ff */
[----:B------:R-:W-:Y:S04]  /*b1650*/  STL.64 [R1+0xf0], R52 ;  /* 0x0000f03401007387 */ /* 0x000fe80000100a00 */
[----:B------:R-:W-:Y:S04]  /*b1660*/  STL.64 [R1+0xf8], R54 ;  /* 0x0000f83601007387 */ /* 0x000fe80000100a00 */
[----:B------:R0:W-:Y:S04]  /*b1670*/  STL.64 [R1+0x380], R20 ;  /* 0x0003801401007387 */ /* 0x0001e80000100a00 */
[----:B------:R1:W-:Y:S04]  /*b1680*/  STL.64 [R1+0x388], R22 ;  /* 0x0003881601007387 */ /* 0x0003e80000100a00 */
[----:B------:R2:W-:Y:S04]  /*b1690*/  STL.64 [R1+0x370], R12 ;  /* 0x0003700c01007387 */ /* 0x0005e80000100a00 */
[----:B------:R3:W-:Y:S04]  /*b16a0*/  STL.64 [R1+0x378], R14 ;  /* 0x0003780e01007387 */ /* 0x0007e80000100a00 */
[----:B------:R3:W-:Y:S04]  /*b16b0*/  STL.64 [R1+0xe0], R8 ;  /* 0x0000e00801007387 */ /* 0x0007e80000100a00 */
[----:B------:R3:W-:Y:S04]  /*b16c0*/  STL.64 [R1+0xe8], R10 ;  /* 0x0000e80a01007387 */ /* 0x0007e80000100a00 */
[----:B------:R-:W3:Y:S04]  /*b16d0*/  LDL.LU R34, [R1+0x3f0] ;  /* 0x0003f00001227983 */ /* 0x000ee80000300800 */
[----:B------:R-:W3:Y:S04]  /*b16e0*/  LDL.LU R35, [R1+0x3ec] ;  /* 0x0003ec0001237983 */ /* 0x000ee80000300800 */
[----:B0-----:R-:W3:Y:S04]  /*b16f0*/  LDL.LU.64 R20, [R1+0xf90] ;  /* 0x000f900001147983 */ /* 0x001ee80000300a00 */
[----:B-1----:R-:W3:Y:S01]  /*b1700*/  LDL.LU.64 R22, [R1+0xf98] ;  /* 0x000f980001167983 */ /* 0x002ee20000300a00 */
[----:B----4-:R-:W-:-:S15]  /*b1710*/  HMMA.16816.F32 R4, R36, R28, R4 ;  /* 0x0000001c2404723c */ /* 0x010fde0000001804 */
[----:B------:R-:W-:-:S08]  /*b1720*/  NOP ;  /* 0x0000000000007918 */ /* 0x000fd00000000000 */
[----:B------:R0:W-:Y:S04]  /*b1730*/  STL.64 [R1+0xd0], R4 ;  /* 0x0000d00401007387 */ /* 0x0001e80000100a00 */
[----:B------:R1:W-:Y:S04]  /*b1740*/  STL.64 [R1+0xd8], R6 ;  /* 0x0000d80601007387 */ /* 0x0003e80000100a00 */
[----:B------:R-:W4:Y:S04]  /*b1750*/  LDL.LU.64 R56, [R1+0xca0] ;  /* 0x000ca00001387983 */ /* 0x000f280000300a00 */
[----:B------:R-:W4:Y:S04]  /*b1760*/  LDL.LU.64 R58, [R1+0xca8] ;  /* 0x000ca800013a7983 */ /* 0x000f280000300a00 */
[----:B------:R-:W4:Y:S04]  /*b1770*/  LDL.LU.64 R52, [R1+0xc30] ;  /* 0x000c300001347983 */ /* 0x000f280000300a00 */
[----:B------:R-:W4:Y:S04]  /*b1780*/  LDL.LU.64 R54, [R1+0xc38] ;  /* 0x000c380001367983 */ /* 0x000f280000300a00 */
[----:B--2---:R-:W2:Y:S04]  /*b1790*/  LDL.LU.64 R12, [R1+0xc00] ;  /* 0x000c0000010c7983 */ /* 0x004ea80000300a00 */
[----:B---3--:R-:W2:Y:S04]  /*b17a0*/  LDL.LU.64 R14, [R1+0xc08] ;  /* 0x000c0800010e7983 */ /* 0x008ea80000300a00 */
[----:B------:R-:W3:Y:S04]  /*b17b0*/  LDL.LU.64 R8, [R1+0xbc0] ;  /* 0x000bc00001087983 */ /* 0x000ee80000300a00 */
[----:B------:R-:W3:Y:S04]  /*b17c0*/  LDL.LU.64 R10, [R1+0xbc8] ;  /* 0x000bc800010a7983 */ /* 0x000ee80000300a00 */
[----:B0-----:R-:W4:Y:S04]  /*b17d0*/  LDL.LU.64 R4, [R1+0xb50] ;  /* 0x000b500001047983 */ /* 0x001f280000300a00 */
[----:B-1----:R-:W4:Y:S04]  /*b17e0*/  LDL.LU.64 R6, [R1+0xb58] ;  /* 0x000b580001067983 */ /* 0x002f280000300a00 */
[----:B------:R-:W4:Y:S04]  /*b17f0*/  LDL.LU R61, [R1+0x3f8] ;  /* 0x0003f800013d7983 */ /* 0x000f280000300800 */
[----:B------:R-:W4:Y:S04]  /*b1800*/  LDL.LU R60, [R1+0x3f4] ;  /* 0x0003f400013c7983 */ /* 0x000f280000300800 */
[----:B------:R-:W4:Y:S04]  /*b1810*/  LDL.LU R49, [R1+0x400] ;  /* 0x0004000001317983 */ /* 0x000f280000300800 */
[----:B------:R-:W4:Y:S04]  /*b1820*/  LDL.LU R50, [R1+0x3fc] ;  /* 0x0003fc0001327983 */ /* 0x000f280000300800 */
[----:B------:R-:W4:Y:S04]  /*b1830*/  LDL.LU R51, [R1+0x408] ;  /* 0x0004080001337983 */ /* 0x000f280000300800 */
[----:B------:R-:W4:Y:S04]  /*b1840*/  LDL.LU R48, [R1+0x404] ;  /* 0x0004040001307983 */ /* 0x000f280000300800 */
[----:B------:R-:W4:Y:S04]  /*b1850*/  LDL.LU R45, [R1+0x410] ;  /* 0x00041000012d7983 */ /* 0x000f280000300800 */
[----:B------:R-:W2:Y:S04]  /*b1860*/  LDL.LU R41, [R1+0x40c] ;  /* 0x00040c0001297983 */ /* 0x000ea80000300800 */
[----:B------:R-:W3:Y:S04]  /*b1870*/  LDL.LU R42, [R1+0x418] ;  /* 0x00041800012a7983 */ /* 0x000ee80000300800 */
[----:B------:R-:W4:Y:S04]  /*b1880*/  LDL.LU R46, [R1+0x414] ;  /* 0x00041400012e7983 */ /* 0x000f280000300800 */
[----:B------:R-:W4:Y:S04]  /*b1890*/  LDL.LU R47, [R1+0x420] ;  /* 0x00042000012f7983 */ /* 0x000f280000300800 */
[----:B------:R-:W3:Y:S04]  /*b18a0*/  LDL.LU R43, [R1+0x41c] ;  /* 0x00041c00012b7983 */ /* 0x000ee80000300800 */
[----:B------:R-:W2:Y:S01]  /*b18b0*/  LDL.LU R40, [R1+0x428] ;  /* 0x0004280001287983 */ /* 0x000ea20000300800 */
[C---:B------:R-:W-:Y:S03]  /*b18c0*/  HMMA.16816.F32 R20, R36.reuse, R26, R20 ;  /* 0x0000001a2414723c */ /* 0x040fe60000001814 */
[----:B---3--:R-:W-:Y:S04]  /*b18d0*/  STL.64 [R1+0xb8a0], R42 ;  /* 0x00b8a02a01007387 */ /* 0x008fe80000100a00 */
[----:B--2---:R0:W-:Y:S04]  /*b18e0*/  STL.64 [R1+0xb898], R40 ;  /* 0x00b8982801007387 */ /* 0x0041e80000100a00 */
[----:B0-----:R-:W2:Y:S04]  /*b18f0*/  LDL.LU.64 R40, [R1+0xd20] ;  /* 0x000d200001287983 */ /* 0x001ea80000300a00 */
[----:B------:R-:W2:Y:S04]  /*b1900*/  LDL.LU.64 R42, [R1+0xd28] ;  /* 0x000d2800012a7983 */ /* 0x000ea80000300a00 */
[----:B------:R-:W3:Y:S04]  /*b1910*/  LDL.LU R44, [R1+0x424] ;  /* 0x00042400012c7983 */ /* 0x000ee80000300800 */
[----:B------:R-:W-:Y:S04]  /*b1920*/  STL.64 [R1+0xc0], R20 ;  /* 0x0000c01401007387 */ /* 0x000fe80000100a00 */
[----:B------:R0:W-:Y:S04]  /*b1930*/  STL.64 [R1+0xc8], R22 ;  /* 0x0000c81601007387 */ /* 0x0001e80000100a00 */
[----:B0-----:R-:W3:Y:S04]  /*b1940*/  LDL.LU.64 R22, [R1+0xb8b0] ;  /* 0x00b8b00001167983 */ /* 0x001ee80000300a00 */
[----:B------:R-:W3:Y:S01]  /*b1950*/  LDL.LU.64 R20, [R1+0xb8a8] ;  /* 0x00b8a80001147983 */ /* 0x000ee20000300a00 */
[C---:B------:R-:W-:Y:S06]  /*b1960*/  HMMA.16816.F32 R12, R36.reuse, R18, R12 ;  /* 0x00000012240c723c */ /* 0x040fec000000180c */
[C---:B------:R-:W-:Y:S06]  /*b1970*/  HMMA.16816.F32 R8, R36.reuse, R16, R8 ;  /* 0x000000102408723c */ /* 0x040fec0000001808 */
[C---:B----4-:R-:W-:Y:S06]  /*b1980*/  HMMA.16816.F32 R4, R36.reuse, R2, R4 ;  /* 0x000000022404723c */ /* 0x050fec0000001804 */
[----:B--2---:R-:W-:-:S15]  /*b1990*/  HMMA.16816.F32 R40, R36, R24, R40 ;  /* 0x000000182428723c */ /* 0x004fde0000001828 */
[----:B------:R-:W-:-:S08]  /*b19a0*/  NOP ;  /* 0x0000000000007918 */ /* 0x000fd00000000000 */
[----:B------:R-:W-:Y:S01]  /*b19b0*/  STL.64 [R1+0xb0], R40 ;  /* 0x0000b02801007387 */ /* 0x000fe20000100a00 */
[C---:B---3--:R-:W-:Y:S03]  /*b19c0*/  HMMA.16816.F32 R56, R36.reuse, R22, R56 ;  /* 0x000000162438723c */ /* 0x048fe60000001838 */
[----:B------:R0:W-:Y:S03]  /*b19d0*/  STL.64 [R1+0xb8], R42 ;  /* 0x0000b82a01007387 */ /* 0x0001e60000100a00 */
[----:B0-----:R-:W-:-:S15]  /*b19e0*/  HMMA.16816.F32 R40, R36, R20, R52 ;  /* 0x000000142428723c */ /* 0x001fde0000001834 */
[----:B------:R-:W-:-:S02]  /*b19f0*/  NOP ;  /* 0x0000000000007918 */ /* 0x000fc40000000000 */
[----:B------:R-:W-:Y:S04]  /*b1a00*/  STL.64 [R1+0xa0], R56 ;  /* 0x0000a03801007387 */ /* 0x000fe80000100a00 */
[----:B------:R-:W-:Y:S04]  /*b1a10*/  STL.64 [R1+0xa8], R58 ;  /* 0x0000a83a01007387 */ /* 0x000fe80000100a00 */
[----:B------:R0:W-:Y:S04]  /*b1a20*/  STL.64 [R1+0x90], R40 ;  /* 0x0000902801007387 */ /* 0x0001e80000100a00 */
[----:B------:R1:W-:Y:S04]  /*b1a30*/  STL.64 [R1+0x98], R42 ;  /* 0x0000982a01007387 */ /* 0x0003e80000100a00 */
[----:B------:R-:W-:Y:S04]  /*b1a40*/  STL.64 [R1+0x360], R12 ;  /* 0x0003600c01007387 */ /* 0x000fe80000100a00 */
[----:B------:R-:W-:Y:S04]  /*b1a50*/  STL.64 [R1+0x368], R14 ;  /* 0x0003680e01007387 */ /* 0x000fe80000100a00 */
[----:B------:R-:W-:Y:S04]  /*b1a60*/  STL.64 [R1+0x350], R8 ;  /* 0x0003500801007387 */ /* 0x000fe80000100a00 */
[----:B------:R-:W-:Y:S04]  /*b1a70*/  STL.64 [R1+0x358], R10 ;  /* 0x0003580a01007387 */ /* 0x000fe80000100a00 */
[----:B0-----:R-:W2:Y:S04]  /*b1a80*/  LDL.LU.64 R40, [R1+0xb40] ;  /* 0x000b400001287983 */ /* 0x001ea80000300a00 */
[----:B------:R0:W-:Y:S04]  /*b1a90*/  STL.64 [R1+0x80], R4 ;  /* 0x0000800401007387 */ /* 0x0001e80000100a00 */
[----:B------:R3:W-:Y:S04]  /*b1aa0*/  STL.64 [R1+0x88], R6 ;  /* 0x0000880601007387 */ /* 0x0007e80000100a00 */
[----:B-1----:R-:W2:Y:S04]  /*b1ab0*/  LDL.LU.64 R42, [R1+0xb48] ;  /* 0x000b4800012a7983 */ /* 0x002ea80000300a00 */
[----:B0-----:R-:W4:Y:S04]  /*b1ac0*/  LDL.LU.64 R4, [R1+0x1060] ;  /* 0x0010600001047983 */ /* 0x001f280000300a00 */
[----:B---3--:R-:W4:Y:S04]  /*b1ad0*/  LDL.LU.64 R6, [R1+0x1068] ;  /* 0x0010680001067983 */ /* 0x008f280000300a00 */
[----:B------:R-:W3:Y:S01]  /*b1ae0*/  LDL.LU.64 R56, [R1+0x1040] ;  /* 0x0010400001387983 */ /* 0x000ee20000300a00 */
[----:B------:R-:W-:-:S03]  /*b1af0*/  IMAD R30, R35, 0x100, R34 ;  /* 0x00000100231e7824 */ /* 0x000fc600078e0222 */
[----:B------:R-:W3:Y:S01]  /*b1b00*/  LDL.LU.64 R58, [R1+0x1048] ;  /* 0x00104800013a7983 */ /* 0x000ee20000300a00 */
[----:B------:R-:W-:-:S03]  /*b1b10*/  IMAD R36, R50, 0x100, R49 ;  /* 0x0000010032247824 */ /* 0x000fc600078e0231 */
[----:B------:R-:W3:Y:S01]  /*b1b20*/  LDL.LU.64 R52, [R1+0x1030] ;  /* 0x0010300001347983 */ /* 0x000ee20000300a00 */
[----:B------:R-:W-:-:S03]  /*b1b30*/  IMAD R37, R48, 0x100, R51 ;  /* 0x0000010030257824 */ /* 0x000fc600078e0233 */
[----:B------:R-:W3:Y:S04]  /*b1b40*/  LDL.LU.64 R54, [R1+0x1038] ;  /* 0x0010380001367983 */ /* 0x000ee80000300a00 */
[----:B------:R-:W3:Y:S04]  /*b1b50*/  LDL.LU.64 R32, [R1+0xb00] ;  /* 0x000b000001207983 */ /* 0x000ee80000300a00 */
[----:B------:R-:W3:Y:S01]  /*b1b60*/  LDL.LU.64 R34, [R1+0xb08] ;  /* 0x000b080001227983 */ /* 0x000ee20000300a00 */
[----:B------:R-:W-:-:S03]  /*b1b70*/  F2FP.F16.E5M2.UNPACK_B R50, R36 ;  /* 0x00000024ff32723e */ /* 0x000fc600020004ff */
[----:B------:R-:W3:Y:S01]  /*b1b80*/  LDL.LU.64 R12, [R1+0xa90] ;  /* 0x000a9000010c7983 */ /* 0x000ee20000300a00 */
[----:B------:R-:W-:-:S03]  /*b1b90*/  F2FP.F16.E5M2.UNPACK_B R51, R37 ;  /* 0x00000025ff33723e */ /* 0x000fc600020004ff */
[----:B------:R-:W3:Y:S04]  /*b1ba0*/  LDL.LU.64 R14, [R1+0xa98] ;  /* 0x000a9800010e7983 */ /* 0x000ee80000300a00 */
[----:B------:R-:W3:Y:S04]  /*b1bb0*/  LDL.LU.64 R8, [R1+0xa80] ;  /* 0x000a800001087983 */ /* 0x000ee80000300a00 */
[----:B------:R-:W3:Y:S04]  /*b1bc0*/  LDL.LU.64 R10, [R1+0xa88] ;  /* 0x000a8800010a7983 */ /* 0x000ee80000300a00 */
[----:B------:R-:W3:Y:S04]  /*b1bd0*/  LDL.LU.64 R36, [R1+0x1050] ;  /* 0x0010500001247983 */ /* 0x000ee80000300a00 */
[----:B------:R-:W3:Y:S01]  /*b1be0*/  LDL.LU.64 R38, [R1+0x1058] ;  /* 0x0010580001267983 */ /* 0x000ee20000300a00 */
[----:B------:R-:W-:Y:S01]  /*b1bf0*/  IMAD R31, R60, 0x100, R61 ;  /* 0x000001003c1f7824 */ /* 0x000fe200078e023d */
[----:B------:R-:W-:-:S04]  /*b1c00*/  F2FP.F16.E5M2.UNPACK_B R48, R30 ;  /* 0x0000001eff30723e */ /* 0x000fc800020004ff */
[----:B------:R-:W-:-:S07]  /*b1c10*/  F2FP.F16.E5M2.UNPACK_B R49, R31 ;  /* 0x0000001fff31723e */ /* 0x000fce00020004ff */
[C---:B--2---:R-:W-:Y:S06]  /*b1c20*/  HMMA.16816.F32 R40, R48.reuse, R28, R40 ;  /* 0x0000001c3028723c */ /* 0x044fec0000001828 */
[----:B----4-:R-:W-:-:S15]  /*b1c30*/  HMMA.16816.F32 R4, R48, R26, R4 ;  /* 0x0000001a3004723c */ /* 0x010fde0000001804 */
[----:B------:R-:W-:-:S02]  /*b1c40*/  NOP ;  /* 0x0000000000007918 */ /* 0x000fc40000000000 */
[----:B------:R-:W-:Y:S04]  /*b1c50*/  STL.64 [R1+0x70], R40 ;  /* 0x0000702801007387 */ /* 0x000fe80000100a00 */
[----:B------:R0:W-:Y:S04]  /*b1c60*/  STL.64 [R1+0x78], R42 ;  /* 0x0000782a01007387 */ /* 0x0001e80000100a00 */
[----:B0-----:R-:W2:Y:S04]  /*b1c70*/  LDL.LU.64 R42, [R1+0xb8a0] ;  /* 0x00b8a000012a7983 */ /* 0x001ea80000300a00 */
[----:B------:R-:W4:Y:S04]  /*b1c80*/  LDL.LU.64 R40, [R1+0xb898] ;  /* 0x00b8980001287983 */ /* 0x000f280000300a00 */
[----:B------:R0:W-:Y:S04]  /*b1c90*/  STL.64 [R1+0x60], R4 ;  /* 0x0000600401007387 */ /* 0x0001e80000100a00 */
[----:B------:R1:W-:Y:S04]  /*b1ca0*/  STL.64 [R1+0x68], R6 ;  /* 0x0000680601007387 */ /* 0x0003e80000100a00 */
[----:B0-----:R-:W4:Y:S04]  /*b1cb0*/  LDL.LU.64 R4, [R1+0x1020] ;  /* 0x0010200001047983 */ /* 0x001f280000300a00 */
[----:B-1----:R-:W4:Y:S01]  /*b1cc0*/  LDL.LU.64 R6, [R1+0x1028] ;  /* 0x0010280001067983 */ /* 0x002f220000300a00 */
[C---:B---3--:R-:W-:Y:S06]  /*b1cd0*/  HMMA.16816.F32 R36, R48.reuse, R24, R36 ;  /* 0x000000183024723c */ /* 0x048fec0000001824 */
[----:B------:R-:W-:-:S15]  /*b1ce0*/  HMMA.16816.F32 R56, R48, R22, R56 ;  /* 0x000000163038723c */ /* 0x000fde0000001838 */
[----:B------:R-:W-:-:S02]  /*b1cf0*/  NOP ;  /* 0x0000000000007918 */ /* 0x000fc40000000000 */
[----:B------:R-:W-:Y:S04]  /*b1d00*/  STL.64 [R1+0x50], R36 ;  /* 0x0000502401007387 */ /* 0x000fe80000100a00 */
[----:B------:R0:W-:Y:S01]  /*b1d10*/  STL.64 [R1+0x58], R38 ;  /* 0x0000582601007387 */ /* 0x0001e20000100a00 */
[C---:B------:R-:W-:Y:S06]  /*b1d20*/  HMMA.16816.F32 R32, R48.reuse, R18, R32 ;  /* 0x000000123020723c */ /* 0x040fec0000001820 */
[C---:B0-----:R-:W-:Y:S06]  /*b1d30*/  HMMA.16816.F32 R36, R48.reuse, R20, R52 ;  /* 0x000000143024723c */ /* 0x041fec0000001834 */
[C---:B------:R-:W-:Y:S06]  /*b1d40*/  HMMA.16816.F32 R12, R48.reuse, R16, R12 ;  /* 0x00000010300c723c */ /* 0x040fec000000180c */
[----:B------:R-:W-:Y:S01]  /*b1d50*/  HMMA.16816.F32 R48, R48, R2, R8 ;  /* 0x000000023030723c */ /* 0x000fe20000001808 */
[----:B------:R-:W-:Y:S04]  /*b1d60*/  STL.64 [R1+0x40], R56 ;  /* 0x0000403801007387 */ /* 0x000fe80000100a00 */
[----:B------:R-:W-:Y:S06]  /*b1d70*/  STL.64 [R1+0x48], R58 ;  /* 0x0000483a01007387 */ /* 0x000fec0000100a00 */
[----:B------:R-:W-:Y:S04]  /*b1d80*/  STL.64 [R1+0x30], R36 ;  /* 0x0000302401007387 */ /* 0x000fe80000100a00 */
[----:B------:R0:W-:Y:S04]  /*b1d90*/  STL.64 [R1+0x38], R38 ;  /* 0x0000382601007387 */ /* 0x0001e80000100a00 */
[----:B------:R-:W-:Y:S04]  /*b1da0*/  STL.64 [R1+0x340], R32 ;  /* 0x0003402001007387 */ /* 0x000fe80000100a00 */
[----:B------:R-:W-:Y:S04]  /*b1db0*/  STL.64 [R1+0x348], R34 ;  /* 0x0003482201007387 */ /* 0x000fe80000100a00 */
[----:B------:R-:W-:Y:S04]  /*b1dc0*/  STL.64 [R1+0xb5a8], R50 ;  /* 0x00b5a83201007387 */ /* 0x000fe80000100a00 */
[----:B------:R-:W-:Y:S04]  /*b1dd0*/  STL.64 [R1+0x330], R12 ;  /* 0x0003300c01007387 */ /* 0x000fe80000100a00 */
[----:B------:R-:W-:Y:S04]  /*b1de0*/  STL.64 [R1+0x338], R14 ;  /* 0x0003380e01007387 */ /* 0x000fe80000100a00 */
[----:B------:R1:W-:Y:S01]  /*b1df0*/  STL.64 [R1+0xb5a0], R48 ;  /* 0x00b5a03001007387 */ /* 0x0003e20000100a00 */
[----:B--2---:R-:W-:-:S02]  /*b1e00*/  IMAD R31, R46, 0x100, R42 ;  /* 0x000001002e1f7824 */ /* 0x004fc400078e022a */
[----:B0-----:R-:W-:Y:S02]  /*b1e10*/  IMAD R38, R43, 0x100, R47 ;  /* 0x000001002b267824 */ /* 0x001fe400078e022f */
[----:B----4-:R-:W-:Y:S02]  /*b1e20*/  IMAD R30, R41, 0x100, R45 ;  /* 0x00000100291e7824 */ /* 0x010fe400078e022d */
[----:B------:R-:W-:Y:S01]  /*b1e30*/  IMAD R39, R44, 0x100, R40 ;  /* 0x000001002c277824 */ /* 0x000fe200078e0228 */
[----:B------:R-:W-:Y:S01]  /*b1e40*/  F2FP.F16.E5M2.UNPACK_B R37, R31 ;  /* 0x0000001fff25723e */ /* 0x000fe200020004ff */
[----:B------:R-:W2:Y:S01]  /*b1e50*/  LDL.LU.64 R40, [R1+0x1010] ;  /* 0x0010100001287983 */ /* 0x000ea20000300a00 */
[----:B------:R-:W-:Y:S02]  /*b1e60*/  F2FP.F16.E5M2.UNPACK_B R36, R30 ;  /* 0x0000001eff24723e */ /* 0x000fe400020004ff */
[----:B------:R-:W-:Y:S01]  /*b1e70*/  F2FP.F16.E5M2.UNPACK_B R38, R38 ;  /* 0x00000026ff26723e */ /* 0x000fe200020004ff */
[----:B------:R-:W2:Y:S01]  /*b1e80*/  LDL.LU.64 R42, [R1+0x1018] ;  /* 0x00101800012a7983 */ /* 0x000ea20000300a00 */
[----:B------:R-:W-:-:S03]  /*b1e90*/  F2FP.F16.E5M2.UNPACK_B R39, R39 ;  /* 0x00000027ff27723e */ /* 0x000fc600020004ff */
[----:B------:R-:W3:Y:S04]  /*b1ea0*/  LDL.LU.64 R56, [R1+0xff0] ;  /* 0x000ff00001387983 */ /* 0x000ee80000300a00 */
[----:B------:R-:W3:Y:S01]  /*b1eb0*/  LDL.LU.64 R58, [R1+0xff8] ;  /* 0x000ff800013a7983 */ /* 0x000ee20000300a00 */
[C---:B------:R-:W-:Y:S03]  /*b1ec0*/  HMMA.16816.F32 R44, R36.reuse, R28, R4 ;  /* 0x0000001c242c723c */ /* 0x040fe60000001804 */
[----:B------:R-:W4:Y:S04]  /*b1ed0*/  LDL.LU.64 R52, [R1+0xfe0] ;  /* 0x000fe00001347983 */ /* 0x000f280000300a00 */
[----:B------:R-:W4:Y:S04]  /*b1ee0*/  LDL.LU.64 R54, [R1+0xfe8] ;  /* 0x000fe80001367983 */ /* 0x000f280000300a00 */
[----:B-1----:R-:W3:Y:S04]  /*b1ef0*/  LDL.LU.64 R48, [R1+0xaa0] ;  /* 0x000aa00001307983 */ /* 0x002ee80000300a00 */
[----:B------:R-:W3:Y:S04]  /*b1f00*/  LDL.LU.64 R50, [R1+0xaa8] ;  /* 0x000aa80001327983 */ /* 0x000ee80000300a00 */
[----:B------:R-:W3:Y:S04]  /*b1f10*/  LDL.LU.64 R4, [R1+0xa70] ;  /* 0x000a700001047983 */ /* 0x000ee80000300a00 */
[----:B------:R-:W3:Y:S04]  /*b1f20*/  LDL.LU.64 R6, [R1+0xa78] ;  /* 0x000a780001067983 */ /* 0x000ee80000300a00 */
[----:B------:R-:W3:Y:S04]  /*b1f30*/  LDL.LU.64 R8, [R1+0xa60] ;  /* 0x000a600001087983 */ /* 0x000ee80000300a00 */
        /* <DEDUP_REMOVED lines=9> */
[----:B------:R-:W-:Y:S04]  /*b1fd0*/  STL [R1+0xb5bc], R44 ;  /* 0x00b5bc2c01007387 */ /* 0x000fe80000100800 */
[----:B------:R0:W-:Y:S04]  /*b1fe0*/  STL [R1+0xb5b8], R45 ;  /* 0x00b5b82d01007387 */ /* 0x0001e80000100800 */
[----:B------:R-:W-:Y:S04]  /*b1ff0*/  STL [R1+0xb5b4], R46 ;  /* 0x00b5b42e01007387 */ /* 0x000fe80000100800 */
[----:B------:R1:W-:Y:S04]  /*b2000*/  STL [R1+0xb5b0], R47 ;  /* 0x00b5b02f01007387 */ /* 0x0003e80000100800 */
[----:B0-----:R-:W3:Y:S04]  /*b2010*/  LDL.LU.64 R44, [R1+0x1000] ;  /* 0x00100000012c7983 */ /* 0x001ee80000300a00 */
[----:B-1----:R-:W3:Y:S01]  /*b2020*/  LDL.LU.64 R46, [R1+0x1008] ;  /* 0x00100800012e7983 */ /* 0x002ee20000300a00 */
[C---:B--2---:R-:W-:Y:S06]  /*b2030*/  HMMA.16816.F32 R40, R36.reuse, R26, R40 ;  /* 0x0000001a2428723c */ /* 0x044fec0000001828 */
[----:B----4-:R-:W-:-:S15]  /*b2040*/  HMMA.16816.F32 R52, R36, R20, R52 ;  /* 0x000000142434723c */ /* 0x010fde0000001834 */
[----:B------:R-:W-:-:S02]  /*b2050*/  NOP ;  /* 0x0000000000007918 */ /* 0x000fc40000000000 */
[----:B------:R-:W-:Y:S04]  /*b2060*/  STL [R1+0xb59c], R40 ;  /* 0x00b59c2801007387 */ /* 0x000fe80000100800 */
[----:B------:R-:W-:Y:S04]  /*b2070*/  STL [R1+0xb598], R41 ;  /* 0x00b5982901007387 */ /* 0x000fe80000100800 */
[----:B------:R-:W-:Y:S04]  /*b2080*/  STL [R1+0xb594], R42 ;  /* 0x00b5942a01007387 */ /* 0x000fe80000100800 */
[----:B------:R3:W-:Y:S02]  /*b2090*/  STL [R1+0xb590], R43 ;  /* 0x00b5902b01007387 */ /* 0x0007e40000100800 */
[C---:B---3--:R-:W-:Y:S06]  /*b20a0*/  HMMA.16816.F32 R40, R36.reuse, R22, R56 ;  /* 0x000000162428723c */ /* 0x048fec0000001838 */
[----:B------:R-:W-:-:S15]  /*b20b0*/  HMMA.16816.F32 R44, R36, R24, R44 ;  /* 0x00000018242c723c */ /* 0x000fde000000182c */
[----:B------:R-:W-:-:S08]  /*b20c0*/  NOP ;  /* 0x0000000000007918 */ /* 0x000fd00000000000 */
[----:B------:R-:W-:Y:S04]  /*b20d0*/  STL.64 [R1+0x390], R44 ;  /* 0x0003902c01007387 */ /* 0x000fe80000100a00 */
[----:B------:R0:W-:Y:S02]  /*b20e0*/  STL.64 [R1+0x398], R46 ;  /* 0x0003982e01007387 */ /* 0x0001e40000100a00 */
[C---:B0-----:R-:W-:Y:S02]  /*b20f0*/  HMMA.16816.F32 R44, R36.reuse, R18, R48 ;  /* 0x00000012242c723c */ /* 0x041fe40000001830 */
[----:B------:R-:W-:Y:S04]  /*b2100*/  STL.64 [R1+0x3b0], R40 ;  /* 0x0003b02801007387 */ /* 0x000fe80000100a00 */
[----:B------:R0:W-:Y:S04]  /*b2110*/  STL.64 [R1+0x3b8], R42 ;  /* 0x0003b82a01007387 */ /* 0x0001e80000100a00 */
[----:B------:R-:W-:Y:S04]  /*b2120*/  STL.64 [R1+0x3c0], R52 ;  /* 0x0003c03401007387 */ /* 0x000fe80000100a00 */
[----:B------:R-:W-:Y:S01]  /*b2130*/  STL.64 [R1+0x3c8], R54 ;  /* 0x0003c83601007387 */ /* 0x000fe20000100a00 */
[C---:B0-----:R-:W-:Y:S03]  /*b2140*/  HMMA.16816.F32 R40, R36.reuse, R16, R4 ;  /* 0x000000102428723c */ /* 0x041fe60000001804 */
[----:B------:R-:W2:Y:S05]  /*b2150*/  LDL.LU.64 R4, [R1+0x1130] ;  /* 0x0011300001047983 */ /* 0x000eaa0000300a00 */
[----:B------:R-:W-:Y:S04]  /*b2160*/  STL.64 [R1+0x3e0], R44 ;  /* 0x0003e02c01007387 */ /* 0x000fe80000100a00 */
[----:B------:R-:W-:Y:S04]  /*b2170*/  STL.64 [R1+0x3e8], R46 ;  /* 0x0003e82e01007387 */ /* 0x000fe80000100a00 */
[----:B------:R-:W2:Y:S01]  /*b2180*/  LDL.LU.64 R6, [R1+0x1138] ;  /* 0x0011380001067983 */ /* 0x000ea20000300a00 */
[----:B------:R-:W-:Y:S01]  /*b2190*/  HMMA.16816.F32 R8, R36, R2, R8 ;  /* 0x000000022408723c */ /* 0x000fe20000001808 */
[----:B------:R-:W-:-:S02]  /*b21a0*/  IMAD R30, R15, 0x100, R14 ;  /* 0x000001000f1e7824 */ /* 0x000fc400078e020e */
[----:B------:R-:W-:-:S04]  /*b21b0*/  IMAD R31, R33, 0x100, R32 ;  /* 0x00000100211f7824 */ /* 0x000fc800078e0220 */
[----:B------:R-:W-:Y:S02]  /*b21c0*/  IMAD R38, R35, 0x100, R34 ;  /* 0x0000010023267824 */ /* 0x000fe400078e0222 */
[----:B------:R-:W-:Y:S01]  /*b21d0*/  IMAD R39, R60, 0x100, R61 ;  /* 0x000001003c277824 */ /* 0x000fe200078e023d */
[----:B------:R0:W-:Y:S01]  /*b21e0*/  STL.64 [R1+0x400], R40 ;  /* 0x0004002801007387 */ /* 0x0001e20000100a00 */
[----:B------:R-:W-:Y:S02]  /*b21f0*/  F2FP.F16.E5M2.UNPACK_B R36, R30 ;  /* 0x0000001eff24723e */ /* 0x000fe400020004ff */
[----:B------:R-:W-:Y:S01]  /*b2200*/  F2FP.F16.E5M2.UNPACK_B R37, R31 ;  /* 0x0000001fff25723e */ /* 0x000fe200020004ff */
[----:B------:R1:W-:Y:S01]  /*b2210*/  STL.64 [R1+0x408], R42 ;  /* 0x0004082a01007387 */ /* 0x0003e20000100a00 */
[----:B------:R-:W-:Y:S02]  /*b2220*/  F2FP.F16.E5M2.UNPACK_B R38, R38 ;  /* 0x00000026ff26723e */ /* 0x000fe400020004ff */
[----:B------:R-:W-:-:S07]  /*b2230*/  F2FP.F16.E5M2.UNPACK_B R39, R39 ;  /* 0x00000027ff27723e */ /* 0x000fce00020004ff */
[----:B0-----:R-:W-:Y:S02]  /*b2240*/  IMAD.MOV.U32 R41, RZ, RZ, R9 ;  /* 0x000000ffff297224 */ /* 0x001fe400078e0009 */
[----:B-1----:R-:W-:Y:S02]  /*b2250*/  IMAD.MOV.U32 R43, RZ, RZ, R11 ;  /* 0x000000ffff2b7224 */ /* 0x002fe400078e000b */
[----:B------:R-:W-:Y:S02]  /*b2260*/  IMAD.MOV.U32 R42, RZ, RZ, R10 ;  /* 0x000000ffff2a7224 */ /* 0x000fe400078e000a */
[----:B------:R-:W-:Y:S01]  /*b2270*/  IMAD.MOV.U32 R40, RZ, RZ, R8 ;  /* 0x000000ffff287224 */ /* 0x000fe200078e0008 */
[----:B------:R0:W-:Y:S04]  /*b2280*/  STL [R1+0xb5cc], R43 ;  /* 0x00b5cc2b01007387 */ /* 0x0001e80000100800 */
[----:B------:R1:W-:Y:S04]  /*b2290*/  STL [R1+0xb5c8], R42 ;  /* 0x00b5c82a01007387 */ /* 0x0003e80000100800 */
[----:B------:R3:W-:Y:S04]  /*b22a0*/  STL [R1+0xb5c4], R41 ;  /* 0x00b5c42901007387 */ /* 0x0007e80000100800 */
[----:B------:R4:W-:Y:S04]  /*b22b0*/  STL [R1+0xb5c0], R40 ;  /* 0x00b5c02801007387 */ /* 0x0009e80000100800 */
[----:B------:R-:W3:Y:S04]  /*b22c0*/  LDL.LU.64 R12, [R1+0x1120] ;  /* 0x00112000010c7983 */ /* 0x000ee80000300a00 */
[----:B------:R-:W3:Y:S04]  /*b22d0*/  LDL.LU.64 R14, [R1+0x1128] ;  /* 0x00112800010e7983 */ /* 0x000ee80000300a00 */
[----:B------:R-:W4:Y:S04]  /*b22e0*/  LDL.LU.64 R8, [R1+0x1110] ;  /* 0x0011100001087983 */ /* 0x000f280000300a00 */
[----:B------:R-:W4:Y:S01]  /*b22f0*/  LDL.LU.64 R10, [R1+0x1118] ;  /* 0x00111800010a7983 */ /* 0x000f220000300a00 */
[----:B--2---:R-:W-:-:S15]  /*b2300*/  HMMA.16816.F32 R4, R36, R28, R4 ;  /* 0x0000001c2404723c */ /* 0x004fde0000001804 */
[----:B------:R-:W-:-:S09]  /*b2310*/  NOP ;  /* 0x0000000000007918 */ /* 0x000fd20000000000 */
[----:B------:R-:W-:Y:S02]  /*b2320*/  IMAD.MOV.U32 R51, RZ, RZ, R4 ;  /* 0x000000ffff337224 */ /* 0x000fe400078e0004 */
[----:B------:R-:W-:Y:S02]  /*b2330*/  IMAD.MOV.U32 R50, RZ, RZ, R5 ;  /* 0x000000ffff327224 */ /* 0x000fe400078e0005 */
[----:B------:R-:W-:Y:S01]  /*b2340*/  IMAD.MOV.U32 R49, RZ, RZ, R6 ;  /* 0x000000ffff317224 */ /* 0x000fe200078e0006 */
[----:B------:R-:W2:Y:S01]  /*b2350*/  LDL.LU.64 R4, [R1+0x1100] ;  /* 0x0011000001047983 */ /* 0x000ea20000300a00 */
[----:B------:R-:W-:-:S03]  /*b2360*/  IMAD.MOV.U32 R48, RZ, RZ, R7 ;  /* 0x000000ffff307224 */ /* 0x000fc600078e0007 */
[----:B------:R-:W2:Y:S01]  /*b2370*/  LDL.LU.64 R6, [R1+0x1108] ;  /* 0x0011080001067983 */ /* 0x000ea20000300a00 */
[C---:B---3--:R-:W-:Y:S06]  /*b2380*/  HMMA.16816.F32 R12, R36.reuse, R26, R12 ;  /* 0x0000001a240c723c */ /* 0x048fec000000180c */
[----:B----4-:R-:W-:Y:S01]  /*b2390*/  HMMA.16816.F32 R8, R36, R24, R8 ;  /* 0x000000182408723c */ /* 0x010fe20000001808 */
[----:B------:R-:W-:Y:S04]  /*b23a0*/  STL [R1+0xb5dc], R48 ;  /* 0x00b5dc3001007387 */ /* 0x000fe80000100800 */
[----:B------:R-:W-:Y:S04]  /*b23b0*/  STL [R1+0xb5d8], R49 ;  /* 0x00b5d83101007387 */ /* 0x000fe80000100800 */
[----:B------:R-:W-:Y:S04]  /*b23c0*/  STL [R1+0xb5d4], R50 ;  /* 0x00b5d43201007387 */ /* 0x000fe80000100800 */
[----:B------:R-:W-:Y:S04]  /*b23d0*/  STL [R1+0xb5d0], R51 ;  /* 0x00b5d03301007387 */ /* 0x000fe80000100800 */
[----:B------:R-:W-:Y:S04]  /*b23e0*/  STL.64 [R1+0x440], R12 ;  /* 0x0004400c01007387 */ /* 0x000fe80000100a00 */
[----:B------:R-:W-:Y:S03]  /*b23f0*/  STL.64 [R1+0x448], R14 ;  /* 0x0004480e01007387 */ /* 0x000fe60000100a00 */
[----:B0-----:R-:W-:Y:S01]  /*b2400*/  IMAD.MOV.U32 R43, RZ, RZ, R8 ;  /* 0x000000ffff2b7224 */ /* 0x001fe200078e0008 */
[----:B------:R-:W3:Y:S01]  /*b2410*/  LDL.LU.64 R44, [R1+0x10f0] ;  /* 0x0010f000012c7983 */ /* 0x000ee20000300a00 */
[----:B-1----:R-:W-:-:S02]  /*b2420*/  IMAD.MOV.U32 R42, RZ, RZ, R9 ;  /* 0x000000ffff2a7224 */ /* 0x002fc400078e0009 */
[----:B------:R-:W-:Y:S01]  /*b2430*/  IMAD.MOV.U32 R41, RZ, RZ, R10 ;  /* 0x000000ffff297224 */ /* 0x000fe200078e000a */
[----:B------:R-:W3:Y:S01]  /*b2440*/  LDL.LU.64 R46, [R1+0x10f8] ;  /* 0x0010f800012e7983 */ /* 0x000ee20000300a00 */
[----:B------:R-:W-:-:S03]  /*b2450*/  IMAD.MOV.U32 R40, RZ, RZ, R11 ;  /* 0x000000ffff287224 */ /* 0x000fc600078e000b */
[----:B------:R-:W4:Y:S04]  /*b2460*/  LDL.LU R10, [R1+0x484] ;  /* 0x00048400010a7983 */ /* 0x000f280000300800 */
[----:B------:R-:W4:Y:S04]  /*b2470*/  LDL.LU R11, [R1+0x480] ;  /* 0x00048000010b7983 */ /* 0x000f280000300800 */
[----:B------:R-:W-:Y:S04]  /*b2480*/  STL.64 [R1+0xb890], R26 ;  /* 0x00b8901a01007387 */ /* 0x000fe80000100a00 */
[----:B------:R-:W-:Y:S04]  /*b2490*/  STL.64 [R1+0xb888], R24 ;  /* 0x00b8881801007387 */ /* 0x000fe80000100a00 */
[----:B------:R-:W-:Y:S04]  /*b24a0*/  STL.64 [R1+0xb5e8], R42 ;  /* 0x00b5e82a01007387 */ /* 0x000fe80000100a00 */
[----:B------:R0:W-:Y:S04]  /*b24b0*/  STL.64 [R1+0xb5e0], R40 ;  /* 0x00b5e02801007387 */ /* 0x0001e80000100a00 */
[----:B0-----:R-:W4:Y:S04]  /*b24c0*/  LDL.LU.64 R40, [R1+0xbf0] ;  /* 0x000bf00001287983 */ /* 0x001f280000300a00 */
[----:B------:R-:W4:Y:S04]  /*b24d0*/  LDL.LU.64 R42, [R1+0xbf8] ;  /* 0x000bf800012a7983 */ /* 0x000f280000300a00 */
        /* <DEDUP_REMOVED lines=9> */
[----:B------:R-:W2:Y:S04]  /*b2570*/  LDL.LU.64 R6, [R1+0xa48] ;  /* 0x000a480001067983 */ /* 0x000ea80000300a00 */
[----:B------:R-:W2:Y:S04]  /*b2580*/  LDL.LU R31, [R1+0x488] ;  /* 0x00048800011f7983 */ /* 0x000ea80000300800 */
[----:B------:R-:W2:Y:S04]  /*b2590*/  LDL.LU R0, [R1+0x4b0] ;  /* 0x0004b00001007983 */ /* 0x000ea80000300800 */
[----:B------:R-:W2:Y:S04]  /*b25a0*/  LDL.LU R12, [R1+0x4bc] ;  /* 0x0004bc00010c7983 */ /* 0x000ea80000300800 */
[----:B------:R-:W2:Y:S04]  /*b25b0*/  LDL.LU R13, [R1+0x4b8] ;  /* 0x0004b800010d7983 */ /* 0x000ea80000300800 */
[----:B------:R-:W2:Y:S01]  /*b25c0*/  LDL.LU R14, [R1+0x4f4] ;  /* 0x0004f400010e7983 */ /* 0x000ea20000300800 */
[----:B---3--:R-:W-:Y:S03]  /*b25d0*/  HMMA.16816.F32 R52, R36, R20, R44 ;  /* 0x000000142434723c */ /* 0x008fe6000000182c */
[----:B------:R-:W3:Y:S04]  /*b25e0*/  LDL.LU R15, [R1+0x4f0] ;  /* 0x0004f000010f7983 */ /* 0x000ee80000300800 */
[----:B------:R-:W3:Y:S04]  /*b25f0*/  LDL.LU R32, [R1+0x4fc] ;  /* 0x0004fc0001207983 */ /* 0x000ee80000300800 */
[----:B------:R-:W3:Y:S04]  /*b2600*/  LDL.LU R33, [R1+0x4f8] ;  /* 0x0004f80001217983 */ /* 0x000ee80000300800 */
[----:B------:R-:W3:Y:S04]  /*b2610*/  LDL.LU R34, [R1+0x534] ;  /* 0x0005340001227983 */ /* 0x000ee80000300800 */
[----:B------:R-:W3:Y:S04]  /*b2620*/  LDL.LU R35, [R1+0x530] ;  /* 0x0005300001237983 */ /* 0x000ee80000300800 */
[----:B------:R-:W3:Y:S01]  /*b2630*/  LDL.LU R61, [R1+0x53c] ;  /* 0x00053c00013d7983 */ /* 0x000ee20000300800 */
[----:B------:R-:W-:-:S03]  /*b2640*/  IMAD.MOV.U32 R46, RZ, RZ, R54 ;  /* 0x000000ffff2e7224 */ /* 0x000fc600078e0036 */
[----:B------:R-:W3:Y:S01]  /*b2650*/  LDL.LU R60, [R1+0x538] ;  /* 0x00053800013c7983 */ /* 0x000ee20000300800 */
[C---:B----4-:R-:W-:Y:S06]  /*b2660*/  HMMA.16816.F32 R40, R36.reuse, R18, R40 ;  /* 0x000000122428723c */ /* 0x050fec0000001828 */
[----:B------:R-:W-:Y:S01]  /*b2670*/  HMMA.16816.F32 R24, R36, R16, R24 ;  /* 0x000000102418723c */ /* 0x000fe20000001818 */
[----:B------:R-:W-:Y:S02]  /*b2680*/  IMAD.MOV.U32 R47, RZ, RZ, R55 ;  /* 0x000000ffff2f7224 */ /* 0x000fe400078e0037 */
[----:B------:R-:W-:-:S02]  /*b2690*/  IMAD.MOV.U32 R44, RZ, RZ, R52 ;  /* 0x000000ffff2c7224 */ /* 0x000fc400078e0034 */
[----:B------:R-:W-:Y:S01]  /*b26a0*/  IMAD.MOV.U32 R45, RZ, RZ, R53 ;  /* 0x000000ffff2d7224 */ /* 0x000fe200078e0035 */
[----:B------:R-:W-:Y:S04]  /*b26b0*/  STL.64 [R1+0xb5f8], R50 ;  /* 0x00b5f83201007387 */ /* 0x000fe80000100a00 */
[----:B------:R-:W-:Y:S04]  /*b26c0*/  STL.64 [R1+0xb5f0], R48 ;  /* 0x00b5f03001007387 */ /* 0x000fe80000100a00 */
[----:B------:R-:W-:Y:S04]  /*b26d0*/  STL.64 [R1+0xb608], R46 ;  /* 0x00b6082e01007387 */ /* 0x000fe80000100a00 */
[----:B------:R-:W-:Y:S04]  /*b26e0*/  STL.64 [R1+0xb600], R44 ;  /* 0x00b6002c01007387 */ /* 0x000fe80000100a00 */
[----:B------:R-:W-:Y:S04]  /*b26f0*/  STL.64 [R1+0x490], R40 ;  /* 0x0004902801007387 */ /* 0x000fe80000100a00 */
[----:B------:R-:W-:Y:S01]  /*b2700*/  STL.64 [R1+0x498], R42 ;  /* 0x0004982a01007387 */ /* 0x000fe20000100a00 */
[----:B--2---:R-:W-:Y:S03]  /*b2710*/  HMMA.16816.F32 R4, R36, R2, R4 ;  /* 0x000000022404723c */ /* 0x004fe60000001804 */
[----:B------:R-:W2:Y:S04]  /*b2720*/  LDL.LU R38, [R1+0x48c] ;  /* 0x00048c0001267983 */ /* 0x000ea80000300800 */
[----:B------:R0:W-:Y:S04]  /*b2730*/  STL.64 [R1+0x4c0], R24 ;  /* 0x0004c01801007387 */ /* 0x0001e80000100a00 */
[----:B------:R1:W-:Y:S04]  /*b2740*/  STL.64 [R1+0x4c8], R26 ;  /* 0x0004c81a01007387 */ /* 0x0003e80000100a00 */
[----:B------:R-:W4:Y:S08]  /*b2750*/  LDL.LU R39, [R1+0x4b4] ;  /* 0x0004b40001277983 */ /* 0x000f300000300800 */
[----:B------:R1:W-:Y:S04]  /*b2760*/  STL.64 [R1+0x4a0], R4 ;  /* 0x0004a00401007387 */ /* 0x0003e80000100a00 */
[----:B------:R1:W-:Y:S04]  /*b2770*/  STL.64 [R1+0x4a8], R6 ;  /* 0x0004a80601007387 */ /* 0x0003e80000100a00 */
[----:B0-----:R-:W3:Y:S04]  /*b2780*/  LDL.LU.64 R24, [R1+0x10e0] ;  /* 0x0010e00001187983 */ /* 0x001ee80000300a00 */
[----:B-1----:R-:W3:Y:S01]  /*b2790*/  LDL.LU.64 R26, [R1+0x10e8] ;  /* 0x0010e800011a7983 */ /* 0x002ee20000300a00 */
[----:B------:R-:W-:-:S03]  /*b27a0*/  IMAD R30, R11, 0x100, R10 ;  /* 0x000001000b1e7824 */ /* 0x000fc600078e020a */
[----:B------:R-:W3:Y:S02]  /*b27b0*/  LDL.LU.64 R4, [R1+0x10d0] ;  /* 0x0010d00001047983 */ /* 0x000ee40000300a00 */
[----:B------:R-:W-:Y:S02]  /*b27c0*/  F2FP.F16.E5M2.UNPACK_B R36, R30 ;  /* 0x0000001eff24723e */ /* 0x000fe400020004ff */
[----:B------:R-:W3:Y:S04]  /*b27d0*/  LDL.LU.64 R6, [R1+0x10d8] ;  /* 0x0010d80001067983 */ /* 0x000ee80000300a00 */
        /* <DEDUP_REMOVED lines=11> */
[----:B------:R-:W3:Y:S01]  /*b2890*/  LDL.LU.64 R10, [R1+0xa28] ;  /* 0x000a2800010a7983 */ /* 0x000ee20000300a00 */
[----:B--2---:R-:W-:-:S05]  /*b28a0*/  IMAD R31, R31, 0x100, R38 ;  /* 0x000001001f1f7824 */ /* 0x004fca00078e0226 */
[----:B------:R-:W-:Y:S01]  /*b28b0*/  F2FP.F16.E5M2.UNPACK_B R37, R31 ;  /* 0x0000001fff25723e */ /* 0x000fe200020004ff */
[----:B----4-:R-:W-:Y:S02]  /*b28c0*/  IMAD R38, R0, 0x100, R39 ;  /* 0x0000010000267824 */ /* 0x010fe400078e0227 */
[----:B------:R-:W-:-:S03]  /*b28d0*/  IMAD R39, R13, 0x100, R12 ;  /* 0x000001000d277824 */ /* 0x000fc600078e020c */
[----:B------:R-:W-:Y:S02]  /*b28e0*/  F2FP.F16.E5M2.UNPACK_B R38, R38 ;  /* 0x00000026ff26723e */ /* 0x000fe400020004ff */
[----:B------:R-:W-:-:S07]  /*b28f0*/  F2FP.F16.E5M2.UNPACK_B R39, R39 ;  /* 0x00000027ff27723e */ /* 0x000fce00020004ff */
[----:B---3--:R-:W-:-:S15]  /*b2900*/  HMMA.16816.F32 R24, R36, R28, R24 ;  /* 0x0000001c2418723c */ /* 0x008fde0000001818 */
[----:B------:R-:W-:-:S08]  /*b2910*/  NOP ;  /* 0x0000000000007918 */ /* 0x000fd00000000000 */
[----:B------:R-:W-:Y:S04]  /*b2920*/  STL.64 [R1+0x4d0], R24 ;  /* 0x0004d01801007387 */ /* 0x000fe80000100a00 */
[----:B------:R0:W-:Y:S04]  /*b2930*/  STL.64 [R1+0x4d8], R26 ;  /* 0x0004d81a01007387 */ /* 0x0001e80000100a00 */
[----:B0-----:R-:W2:Y:S04]  /*b2940*/  LDL.LU.64 R26, [R1+0xb890] ;  /* 0x00b89000011a7983 */ /* 0x001ea80000300a00 */
[----:B------:R-:W3:Y:S01]  /*b2950*/  LDL.LU.64 R24, [R1+0xb888] ;  /* 0x00b8880001187983 */ /* 0x000ee20000300a00 */
[----:B--2---:R-:W-:-:S15]  /*b2960*/  HMMA.16816.F32 R4, R36, R26, R4 ;  /* 0x0000001a2404723c */ /* 0x004fde0000001804 */
[----:B------:R-:W-:-:S08]  /*b2970*/  NOP ;  /* 0x0000000000007918 */ /* 0x000fd00000000000 */
[----:B------:R0:W-:Y:S04]  /*b2980*/  STL.64 [R1+0x4e0], R4 ;  /* 0x0004e00401007387 */ /* 0x0001e80000100a00 */
[----:B------:R1:W-:Y:S04]  /*b2990*/  STL.64 [R1+0x4e8], R6 ;  /* 0x0004e80601007387 */ /* 0x0003e80000100a00 */
[----:B0-----:R-:W2:Y:S04]  /*b29a0*/  LDL.LU.64 R4, [R1+0x1220] ;  /* 0x0012200001047983 */ /* 0x001ea80000300a00 */
[----:B-1----:R-:W2:Y:S01]  /*b29b0*/  LDL.LU.64 R6, [R1+0x1228] ;  /* 0x0012280001067983 */ /* 0x002ea20000300a00 */
[----:B---3--:R-:W-:Y:S01]  /*b29c0*/  HMMA.16816.F32 R56, R36, R24, R56 ;  /* 0x000000182438723c */ /* 0x008fe20000001838 */
[----:B------:R-:W-:-:S02]  /*b29d0*/  IMAD R30, R15, 0x100, R14 ;  /* 0x000001000f1e7824 */ /* 0x000fc400078e020e */
[----:B------:R-:W-:-:S03]  /*b29e0*/  IMAD R31, R33, 0x100, R32 ;  /* 0x00000100211f7824 */ /* 0x000fc600078e0220 */
[C---:B------:R-:W-:Y:S06]  /*b29f0*/  HMMA.16816.F32 R52, R36.reuse, R22, R52 ;  /* 0x000000162434723c */ /* 0x040fec0000001834 */
[C---:B------:R-:W-:Y:S06]  /*b2a00*/  HMMA.16816.F32 R48, R36.reuse, R20, R48 ;  /* 0x000000142430723c */ /* 0x040fec0000001830 */
[C---:B------:R-:W-:Y:S06]  /*b2a10*/  HMMA.16816.F32 R44, R36.reuse, R18, R44 ;  /* 0x00000012242c723c */ /* 0x040fec000000182c */
[C---:B------:R-:W-:Y:S06]  /*b2a20*/  HMMA.16816.F32 R40, R36.reuse, R16, R40 ;  /* 0x000000102428723c */ /* 0x040fec0000001828 */
[----:B------:R-:W-:Y:S07]  /*b2a30*/  HMMA.16816.F32 R8, R36, R2, R8 ;  /* 0x000000022408723c */ /* 0x000fee0000001808 */
[----:B------:R-:W-:-:S02]  /*b2a40*/  IMAD R38, R35, 0x100, R34 ;  /* 0x0000010023267824 */ /* 0x000fc400078e0222 */
[----:B------:R-:W-:Y:S01]  /*b2a50*/  IMAD R39, R60, 0x100, R61 ;  /* 0x000001003c277824 */ /* 0x000fe200078e023d */
[----:B------:R-:W-:Y:S02]  /*b2a60*/  F2FP.F16.E5M2.UNPACK_B R36, R30 ;  /* 0x0000001eff24723e */ /* 0x000fe400020004ff */
[----:B------:R-:W-:Y:S02]  /*b2a70*/  F2FP.F16.E5M2.UNPACK_B R37, R31 ;  /* 0x0000001fff25723e */ /* 0x000fe400020004ff */
[----:B------:R-:W-:Y:S02]  /*b2a80*/  F2FP.F16.E5M2.UNPACK_B R38, R38 ;  /* 0x00000026ff26723e */ /* 0x000fe400020004ff */
[----:B------:R-:W-:Y:S01]  /*b2a90*/  F2FP.F16.E5M2.UNPACK_B R39, R39 ;  /* 0x00000027ff27723e */ /* 0x000fe200020004ff */
[----:B------:R0:W-:Y:S04]  /*b2aa0*/  STL.64 [R1+0x500], R56 ;  /* 0x0005003801007387 */ /* 0x0001e80000100a00 */
        /* <DEDUP_REMOVED lines=9> */
[----:B------:R-:W4:Y:S04]  /*b2b40*/  LDL.LU R12, [R1+0x5b4] ;  /* 0x0005b400010c7983 */ /* 0x000f280000300800 */
[----:B------:R4:W-:Y:S04]  /*b2b50*/  STL.64 [R1+0x550], R8 ;  /* 0x0005500801007387 */ /* 0x0009e80000100a00 */
[----:B------:R4:W-:Y:S04]  /*b2b60*/  STL.64 [R1+0x558], R10 ;  /* 0x0005580a01007387 */ /* 0x0009e80000100a00 */
[----:B------:R-:W4:Y:S04]  /*b2b70*/  LDL.LU R13, [R1+0x5b0] ;  /* 0x0005b000010d7983 */ /* 0x000f280000300800 */
[----:B0-----:R-:W4:Y:S04]  /*b2b80*/  LDL.LU.64 R56, [R1+0x1210] ;  /* 0x0012100001387983 */ /* 0x001f280000300a00 */
[----:B-1----:R-:W4:Y:S01]  /*b2b90*/  LDL.LU.64 R58, [R1+0x1218] ;  /* 0x00121800013a7983 */ /* 0x002f220000300a00 */
[----:B--2---:R-:W-:-:S15]  /*b2ba0*/  HMMA.16816.F32 R4, R36, R28, R4 ;  /* 0x0000001c2404723c */ /* 0x004fde0000001804 */
[----:B------:R-:W-:-:S08]  /*b2bb0*/  NOP ;  /* 0x0000000000007918 */ /* 0x000fd00000000000 */
[----:B------:R0:W-:Y:S04]  /*b2bc0*/  STL.64 [R1+0x570], R4 ;  /* 0x0005700401007387 */ /* 0x0001e80000100a00 */
[----:B------:R1:W-:Y:S04]  /*b2bd0*/  STL.64 [R1+0x578], R6 ;  /* 0x0005780601007387 */ /* 0x0003e80000100a00 */
[----:B---3--:R-:W2:Y:S04]  /*b2be0*/  LDL.LU.64 R52, [R1+0x1200] ;  /* 0x0012000001347983 */ /* 0x008ea80000300a00 */
[----:B----4-:R-:W2:Y:S04]  /*b2bf0*/  LDL.LU.64 R54, [R1+0x1208] ;  /* 0x0012080001367983 */ /* 0x010ea80000300a00 */
[----:B------:R-:W3:Y:S04]  /*b2c00*/  LDL.LU.64 R48, [R1+0x11f0] ;  /* 0x0011f00001307983 */ /* 0x000ee80000300a00 */
[----:B------:R-:W3:Y:S04]  /*b2c10*/  LDL.LU.64 R50, [R1+0x11f8] ;  /* 0x0011f80001327983 */ /* 0x000ee80000300a00 */
[----:B------:R-:W4:Y:S04]  /*b2c20*/  LDL.LU.64 R44, [R1+0x11e0] ;  /* 0x0011e000012c7983 */ /* 0x000f280000300a00 */
[----:B------:R-:W4:Y:S04]  /*b2c30*/  LDL.LU.64 R46, [R1+0x11e8] ;  /* 0x0011e800012e7983 */ /* 0x000f280000300a00 */
[----:B------:R-:W4:Y:S04]  /*b2c40*/  LDL.LU.64 R40, [R1+0xc20] ;  /* 0x000c200001287983 */ /* 0x000f280000300a00 */
[----:B------:R-:W4:Y:S04]  /*b2c50*/  LDL.LU.64 R42, [R1+0xc28] ;  /* 0x000c2800012a7983 */ /* 0x000f280000300a00 */
[----:B------:R-:W4:Y:S04]  /*b2c60*/  LDL.LU.64 R8, [R1+0xa10] ;  /* 0x000a100001087983 */ /* 0x000f280000300a00 */
[----:B------:R-:W4:Y:S04]  /*b2c70*/  LDL.LU.64 R10, [R1+0xa18] ;  /* 0x000a1800010a7983 */ /* 0x000f280000300a00 */
[----:B0-----:R-:W4:Y:S04]  /*b2c80*/  LDL.LU.64 R4, [R1+0xa00] ;  /* 0x000a000001047983 */ /* 0x001f280000300a00 */
[----:B-1----:R-:W4:Y:S04]  /*b2c90*/  LDL.LU.64 R6, [R1+0xa08] ;  /* 0x000a080001067983 */ /* 0x002f280000300a00 */
[----:B------:R-:W4:Y:S04]  /*b2ca0*/  LDL.LU R31, [R1+0x5b8] ;  /* 0x0005b800011f7983 */ /* 0x000f280000300800 */
[----:B------:R-:W4:Y:S04]  /*b2cb0*/  LDL.LU R0, [R1+0x608] ;  /* 0x0006080001007983 */ /* 0x000f280000300800 */
[----:B------:R-:W4:Y:S04]  /*b2cc0*/  LDL.LU R14, [R1+0x644] ;  /* 0x00064400010e7983 */ /* 0x000f280000300800 */
[----:B------:R-:W4:Y:S01]  /*b2cd0*/  LDL.LU R15, [R1+0x640] ;  /* 0x00064000010f7983 */ /* 0x000f220000300800 */
[----:B------:R-:W-:Y:S01]  /*b2ce0*/  HMMA.16816.F32 R56, R36, R26, R56 ;  /* 0x0000001a2438723c */ /* 0x000fe20000001838 */
[----:B------:R-:W-:-:S05]  /*b2cf0*/  IMAD R30, R13, 0x100, R12 ;  /* 0x000001000d1e7824 */ /* 0x000fca00078e020c */
[C---:B--2---:R-:W-:Y:S06]  /*b2d00*/  HMMA.16816.F32 R52, R36.reuse, R24, R52 ;  /* 0x000000182434723c */ /* 0x044fec0000001834 */
[C---:B---3--:R-:W-:Y:S06]  /*b2d10*/  HMMA.16816.F32 R48, R36.reuse, R22, R48 ;  /* 0x000000162430723c */ /* 0x048fec0000001830 */
[C---:B----4-:R-:W-:Y:S06]  /*b2d20*/  HMMA.16816.F32 R44, R36.reuse, R20, R44 ;  /* 0x00000014242c723c */ /* 0x050fec000000182c */
[C---:B------:R-:W-:Y:S06]  /*b2d30*/  HMMA.16816.F32 R40, R36.reuse, R18, R40 ;  /* 0x000000122428723c */ /* 0x040fec0000001828 */
[C---:B------:R-:W-:Y:S06]  /*b2d40*/  HMMA.16816.F32 R8, R36.reuse, R16, R8 ;  /* 0x000000102408723c */ /* 0x040fec0000001808 */
[----:B------:R-:W-:Y:S01]  /*b2d50*/  HMMA.16816.F32 R4, R36, R2, R4 ;  /* 0x000000022404723c */ /* 0x000fe20000001804 */
[----:B------:R0:W-:Y:S04]  /*b2d60*/  STL.64 [R1+0xb880], R14 ;  /* 0x00b8800e01007387 */ /* 0x0001e80000100a00 */
[----:B------:R-:W2:Y:S04]  /*b2d70*/  LDL.LU R32, [R1+0x64c] ;  /* 0x00064c0001207983 */ /* 0x000ea80000300800 */
[----:B------:R-:W2:Y:S04]  /*b2d80*/  LDL.LU R33, [R1+0x648] ;  /* 0x0006480001217983 */ /* 0x000ea80000300800 */
[----:B------:R-:W3:Y:S04]  /*b2d90*/  LDL.LU R34, [R1+0x654] ;  /* 0x0006540001227983 */ /* 0x000ee80000300800 */
[----:B------:R-:W3:Y:S04]  /*b2da0*/  LDL.LU R35, [R1+0x650] ;  /* 0x0006500001237983 */ /* 0x000ee80000300800 */
[----:B------:R-:W4:Y:S04]  /*b2db0*/  LDL.LU R61, [R1+0x65c] ;  /* 0x00065c00013d7983 */ /* 0x000f280000300800 */
[----:B------:R-:W4:Y:S04]  /*b2dc0*/  LDL.LU R60, [R1+0x658] ;  /* 0x00065800013c7983 */ /* 0x000f280000300800 */
[----:B------:R-:W-:Y:S04]  /*b2dd0*/  STL.64 [R1+0x580], R56 ;  /* 0x0005803801007387 */ /* 0x000fe80000100a00 */
        /* <DEDUP_REMOVED lines=9> */
[----:B------:R-:W2:Y:S04]  /*b2e70*/  LDL.LU R36, [R1+0x5bc] ;  /* 0x0005bc0001247983 */ /* 0x000ea80000300800 */
[----:B------:R-:W-:Y:S04]  /*b2e80*/  STL.64 [R1+0x5f0], R8 ;  /* 0x0005f00801007387 */ /* 0x000fe80000100a00 */
[----:B------:R-:W-:Y:S04]  /*b2e90*/  STL.64 [R1+0x5f8], R10 ;  /* 0x0005f80a01007387 */ /* 0x000fe80000100a00 */
[----:B------:R-:W3:Y:S04]  /*b2ea0*/  LDL.LU R37, [R1+0x604] ;  /* 0x0006040001257983 */ /* 0x000ee80000300800 */
[----:B------:R1:W-:Y:S04]  /*b2eb0*/  STL.64 [R1+0x5e0], R4 ;  /* 0x0005e00401007387 */ /* 0x0003e80000100a00 */
[----:B------:R1:W-:Y:S04]  /*b2ec0*/  STL.64 [R1+0x5e8], R6 ;  /* 0x0005e80601007387 */ /* 0x0003e80000100a00 */
[----:B------:R-:W3:Y:S04]  /*b2ed0*/  LDL.LU R38, [R1+0x600] ;  /* 0x0006000001267983 */ /* 0x000ee80000300800 */
[----:B------:R-:W4:Y:S04]  /*b2ee0*/  LDL.LU R39, [R1+0x60c] ;  /* 0x00060c0001277983 */ /* 0x000f280000300800 */
[----:B------:R-:W4:Y:S04]  /*b2ef0*/  LDL.LU.64 R12, [R1+0x11d0] ;  /* 0x0011d000010c7983 */ /* 0x000f280000300a00 */
[----:B0-----:R-:W4:Y:S04]  /*b2f00*/  LDL.LU.64 R14, [R1+0x11d8] ;  /* 0x0011d800010e7983 */ /* 0x001f280000300a00 */
[----:B-1----:R-:W4:Y:S04]  /*b2f10*/  LDL.LU.64 R4, [R1+0x11c0] ;  /* 0x0011c00001047983 */ /* 0x002f280000300a00 */
[----:B------:R-:W4:Y:S04]  /*b2f20*/  LDL.LU.64 R6, [R1+0x11c8] ;  /* 0x0011c80001067983 */ /* 0x000f280000300a00 */
        /* <DEDUP_REMOVED lines=11> */
[----:B------:R-:W4:Y:S01]  /*b2fe0*/  LDL.LU.64 R10, [R1+0x9e8] ;  /* 0x0009e800010a7983 */ /* 0x000f220000300a00 */
[----:B--2---:R-:W-:Y:S01]  /*b2ff0*/  IMAD R31, R31, 0x100, R36 ;  /* 0x000001001f1f7824 */ /* 0x004fe200078e0224 */
[----:B------:R-:W-:Y:S01]  /*b3000*/  F2FP.F16.E5M2.UNPACK_B R36, R30 ;  /* 0x0000001eff24723e */ /* 0x000fe200020004ff */
[----:B---3--:R-:W-:-:S02]  /*b3010*/  IMAD R38, R38, 0x100, R37 ;  /* 0x0000010026267824 */ /* 0x008fc400078e0225 */
[----:B----4-:R-:W-:Y:S01]  /*b3020*/  IMAD R39, R0, 0x100, R39 ;  /* 0x0000010000277824 */ /* 0x010fe200078e0227 */
[----:B------:R-:W-:Y:S02]  /*b3030*/  F2FP.F16.E5M2.UNPACK_B R37, R31 ;  /* 0x0000001fff25723e */ /* 0x000fe400020004ff */
[----:B------:R-:W-:Y:S02]  /*b3040*/  F2FP.F16.E5M2.UNPACK_B R38, R38 ;  /* 0x00000026ff26723e */ /* 0x000fe400020004ff */
[----:B------:R-:W-:-:S07]  /*b3050*/  F2FP.F16.E5M2.UNPACK_B R39, R39 ;  /* 0x00000027ff27723e */ /* 0x000fce00020004ff */
[C---:B------:R-:W-:Y:S06]  /*b3060*/  HMMA.16816.F32 R12, R36.reuse, R28, R12 ;  /* 0x0000001c240c723c */ /* 0x040fec000000180c */
[----:B------:R-:W-:-:S15]  /*b3070*/  HMMA.16816.F32 R4, R36, R26, R4 ;  /* 0x0000001a2404723c */ /* 0x000fde0000001804 */
[----:B------:R-:W-:-:S02]  /*b3080*/  NOP ;  /* 0x0000000000007918 */ /* 0x000fc40000000000 */
[----:B------:R-:W-:Y:S04]  /*b3090*/  STL.64 [R1+0x600], R12 ;  /* 0x0006000c01007387 */ /* 0x000fe80000100a00 */
[----:B------:R0:W-:Y:S04]  /*b30a0*/  STL.64 [R1+0x608], R14 ;  /* 0x0006080e01007387 */ /* 0x0001e80000100a00 */
[----:B0-----:R-:W2:Y:S04]  /*b30b0*/  LDL.LU.64 R14, [R1+0xb880] ;  /* 0x00b88000010e7983 */ /* 0x001ea80000300a00 */
[----:B------:R0:W-:Y:S04]  /*b30c0*/  STL.64 [R1+0x610], R4 ;  /* 0x0006100401007387 */ /* 0x0001e80000100a00 */
[----:B------:R1:W-:Y:S04]  /*b30d0*/  STL.64 [R1+0x618], R6 ;  /* 0x0006180601007387 */ /* 0x0003e80000100a00 */
[----:B0-----:R-:W3:Y:S04]  /*b30e0*/  LDL.LU.64 R4, [R1+0x1310] ;  /* 0x0013100001047983 */ /* 0x001ee80000300a00 */
[----:B-1----:R-:W3:Y:S01]  /*b30f0*/  LDL.LU.64 R6, [R1+0x1318] ;  /* 0x0013180001067983 */ /* 0x002ee20000300a00 */
[----:B------:R-:W-:Y:S01]  /*b3100*/  HMMA.16816.F32 R56, R36, R24, R56 ;  /* 0x000000182438723c */ /* 0x000fe20000001838 */
[----:B------:R-:W-:-:S05]  /*b3110*/  IMAD R31, R33, 0x100, R32 ;  /* 0x00000100211f7824 */ /* 0x000fca00078e0220 */
        /* <DEDUP_REMOVED lines=26> */
[----:B--2---:R-:W-:-:S05]  /*b32c0*/  IMAD R30, R15, 0x100, R14 ;  /* 0x000001000f1e7824 */ /* 0x004fca00078e020e */
[----:B------:R-:W-:-:S07]  /*b32d0*/  F2FP.F16.E5M2.UNPACK_B R36, R30 ;  /* 0x0000001eff24723e */ /* 0x000fce00020004ff */
[----:B---3--:R-:W-:-:S15]  /*b32e0*/  HMMA.16816.F32 R4, R36, R28, R4 ;  /* 0x0000001c2404723c */ /* 0x008fde0000001804 */
[----:B------:R-:W-:-:S08]  /*b32f0*/  NOP ;  /* 0x0000000000007918 */ /* 0x000fd00000000000 */
[----:B------:R0:W-:Y:S04]  /*b3300*/  STL.64 [R1+0x6b0], R4 ;  /* 0x0006b00401007387 */ /* 0x0001e80000100a00 */
[----:B------:R1:W-:Y:S04]  /*b3310*/  STL.64 [R1+0x6b8], R6 ;  /* 0x0006b80601007387 */ /* 0x0003e80000100a00 */
[----:B----4-:R-:W2:Y:S04]  /*b3320*/  LDL.LU.64 R52, [R1+0x12f0] ;  /* 0x0012f00001347983 */ /* 0x010ea80000300a00 */
[----:B------:R-:W2:Y:S04]  /*b3330*/  LDL.LU.64 R54, [R1+0x12f8] ;  /* 0x0012f80001367983 */ /* 0x000ea80000300a00 */
        /* <DEDUP_REMOVED lines=103> */
[----:B------:R0:W-:Y:S04]  /*b39b0*/  STL.64 [R1+0x7e8], R10 ;  /* 0x0007e80a01007387 */ /* 0x0001e80000100a00 */
[----:B0-----:R-:W4:Y:S04]  /*b39c0*/  LDL.LU R10, [R1+0x784] ;  /* 0x00078400010a7983 */ /* 0x001f280000300800 */
[----:B------:R-:W4:Y:S04]  /*b39d0*/  LDL.LU R11, [R1+0x780] ;  /* 0x00078000010b7983 */ /* 0x000f280000300800 */
[----:B------:R-:W4:Y:S04]  /*b39e0*/  LDL.LU.64 R56, [R1+0x1470] ;  /* 0x0014700001387983 */ /* 0x000f280000300a00 */
[----:B------:R-:W4:Y:S01]  /*b39f0*/  LDL.LU.64 R58, [R1+0x1478] ;  /* 0x00147800013a7983 */ /* 0x000f220000300a00 */
[----:B--2---:R-:W-:-:S05]  /*b3a00*/  IMAD R30, R15, 0x100, R14 ;  /* 0x000001000f1e7824 */ /* 0x004fca00078e020e */
[----:B------:R-:W-:-:S07]  /*b3a10*/  F2FP.F16.E5M2.UNPACK_B R36, R30 ;  /* 0x0000001eff24723e */ /* 0x000fce00020004ff */
[----:B---3--:R-:W-:-:S15]  /*b3a20*/  HMMA.16816.F32 R4, R36, R28, R4 ;  /* 0x0000001c2404723c */ /* 0x008fde0000001804 */
[----:B------:R-:W-:-:S08]  /*b3a30*/  NOP ;  /* 0x0000000000007918 */ /* 0x000fd00000000000 */
[----:B------:R0:W-:Y:S04]  /*b3a40*/  STL.64 [R1+0x800], R4 ;  /* 0x0008000401007387 */ /* 0x0001e80000100a00 */
[----:B------:R1:W-:Y:S04]  /*b3a50*/  STL.64 [R1+0x808], R6 ;  /* 0x0008080601007387 */ /* 0x0003e80000100a00 */
[----:B------:R-:W2:Y:S04]  /*b3a60*/  LDL.LU.64 R52, [R1+0x1460] ;  /* 0x0014600001347983 */ /* 0x000ea80000300a00 */
[----:B------:R-:W2:Y:S04]  /*b3a70*/  LDL.LU.64 R54, [R1+0x1468] ;  /* 0x0014680001367983 */ /* 0x000ea80000300a00 */
[----:B------:R-:W3:Y:S04]  /*b3a80*/  LDL.LU.64 R48, [R1+0x1450] ;  /* 0x0014500001307983 */ /* 0x000ee80000300a00 */
[----:B------:R-:W3:Y:S04]  /*b3a90*/  LDL.LU.64 R50, [R1+0x1458] ;  /* 0x0014580001327983 */ /* 0x000ee80000300a00 */
[----:B------:R-:W2:Y:S04]  /*b3aa0*/  LDL.LU.64 R44, [R1+0x1090] ;  /* 0x00109000012c7983 */ /* 0x000ea80000300a00 */
[----:B------:R-:W2:Y:S04]  /*b3ab0*/  LDL.LU.64 R46, [R1+0x1098] ;  /* 0x00109800012e7983 */ /* 0x000ea80000300a00 */
[----:B------:R-:W2:Y:S04]  /*b3ac0*/  LDL.LU.64 R40, [R1+0x990] ;  /* 0x0009900001287983 */ /* 0x000ea80000300a00 */
[----:B------:R-:W2:Y:S04]  /*b3ad0*/  LDL.LU.64 R42, [R1+0x998] ;  /* 0x00099800012a7983 */ /* 0x000ea80000300a00 */
[----:B0-----:R-:W2:Y:S04]  /*b3ae0*/  LDL.LU.64 R4, [R1+0x980] ;  /* 0x0009800001047983 */ /* 0x001ea80000300a00 */
[----:B-1----:R-:W2:Y:S04]  /*b3af0*/  LDL.LU.64 R6, [R1+0x988] ;  /* 0x0009880001067983 */ /* 0x002ea80000300a00 */
[----:B------:R-:W2:Y:S04]  /*b3b00*/  LDL.LU R31, [R1+0x788] ;  /* 0x00078800011f7983 */ /* 0x000ea80000300800 */
[----:B------:R-:W2:Y:S04]  /*b3b10*/  LDL.LU R0, [R1+0x7d0] ;  /* 0x0007d00001007983 */ /* 0x000ea80000300800 */
[----:B------:R-:W2:Y:S04]  /*b3b20*/  LDL.LU R61, [R1+0x7dc] ;  /* 0x0007dc00013d7983 */ /* 0x000ea80000300800 */
[----:B------:R-:W2:Y:S04]  /*b3b30*/  LDL.LU R60, [R1+0x7d8] ;  /* 0x0007d800013c7983 */ /* 0x000ea80000300800 */
[----:B------:R-:W4:Y:S04]  /*b3b40*/  LDL.LU R12, [R1+0x844] ;  /* 0x00084400010c7983 */ /* 0x000f280000300800 */
[----:B------:R-:W4:Y:S04]  /*b3b50*/  LDL.LU R13, [R1+0x840] ;  /* 0x00084000010d7983 */ /* 0x000f280000300800 */
[----:B------:R-:W3:Y:S04]  /*b3b60*/  LDL.LU R14, [R1+0x84c] ;  /* 0x00084c00010e7983 */ /* 0x000ee80000300800 */
[----:B------:R-:W3:Y:S04]  /*b3b70*/  LDL.LU R15, [R1+0x848] ;  /* 0x00084800010f7983 */ /* 0x000ee80000300800 */
[----:B---3--:R-:W-:Y:S04]  /*b3b80*/  STL.64 [R1+0xb870], R14 ;  /* 0x00b8700e01007387 */ /* 0x008fe80000100a00 */
[----:B----4-:R0:W-:Y:S04]  /*b3b90*/  STL.64 [R1+0xb868], R12 ;  /* 0x00b8680c01007387 */ /* 0x0101e80000100a00 */
[----:B0-----:R-:W3:Y:S04]  /*b3ba0*/  LDL.LU.64 R12, [R1+0x1480] ;  /* 0x00148000010c7983 */ /* 0x001ee80000300a00 */
[----:B------:R-:W3:Y:S04]  /*b3bb0*/  LDL.LU.64 R14, [R1+0x1488] ;  /* 0x00148800010e7983 */ /* 0x000ee80000300a00 */
[----:B------:R-:W4:Y:S01]  /*b3bc0*/  LDL.LU R32, [R1+0x854] ;  /* 0x0008540001207983 */ /* 0x000f220000300800 */
[C---:B------:R-:W-:Y:S03]  /*b3bd0*/  HMMA.16816.F32 R56, R36.reuse, R24, R56 ;  /* 0x000000182438723c */ /* 0x040fe60000001838 */
[----:B------:R-:W4:Y:S04]  /*b3be0*/  LDL.LU R33, [R1+0x850] ;  /* 0x0008500001217983 */ /* 0x000f280000300800 */
[----:B------:R-:W4:Y:S04]  /*b3bf0*/  LDL.LU R34, [R1+0x85c] ;  /* 0x00085c0001227983 */ /* 0x000f280000300800 */
[----:B------:R-:W4:Y:S01]  /*b3c00*/  LDL.LU R35, [R1+0x858] ;  /* 0x0008580001237983 */ /* 0x000f220000300800 */
[C---:B------:R-:W-:Y:S06]  /*b3c10*/  HMMA.16816.F32 R48, R36.reuse, R20, R48 ;  /* 0x000000142430723c */ /* 0x040fec0000001830 */
[C---:B--2---:R-:W-:Y:S06]  /*b3c20*/  HMMA.16816.F32 R44, R36.reuse, R18, R44 ;  /* 0x00000012242c723c */ /* 0x044fec000000182c */
[C---:B------:R-:W-:Y:S06]  /*b3c30*/  HMMA.16816.F32 R4, R36.reuse, R2, R4 ;  /* 0x000000022404723c */ /* 0x040fec0000001804 */
[----:B---3--:R-:W-:-:S15]  /*b3c40*/  HMMA.16816.F32 R12, R36, R26, R12 ;  /* 0x0000001a240c723c */ /* 0x008fde000000180c */
[----:B------:R-:W-:-:S08]  /*b3c50*/  NOP ;  /* 0x0000000000007918 */ /* 0x000fd00000000000 */
[----:B------:R-:W-:Y:S04]  /*b3c60*/  STL.64 [R1+0x810], R12 ;  /* 0x0008100c01007387 */ /* 0x000fe80000100a00 */
[----:B------:R0:W-:Y:S02]  /*b3c70*/  STL.64 [R1+0x818], R14 ;  /* 0x0008180e01007387 */ /* 0x0001e40000100a00 */
[----:B0-----:R-:W-:Y:S02]  /*b3c80*/  HMMA.16816.F32 R12, R36, R22, R52 ;  /* 0x00000016240c723c */ /* 0x001fe40000001834 */
[----:B------:R-:W-:Y:S04]  /*b3c90*/  STL.64 [R1+0x820], R56 ;  /* 0x0008203801007387 */ /* 0x000fe80000100a00 */
[----:B------:R-:W-:-:S15]  /*b3ca0*/  STL.64 [R1+0x828], R58 ;  /* 0x0008283a01007387 */ /* 0x000fde0000100a00 */
[----:B------:R-:W-:-:S02]  /*b3cb0*/  NOP ;  /* 0x0000000000007918 */ /* 0x000fc40000000000 */
[----:B------:R-:W-:Y:S04]  /*b3cc0*/  STL.64 [R1+0x830], R12 ;  /* 0x0008300c01007387 */ /* 0x000fe80000100a00 */
[----:B------:R0:W-:Y:S02]  /*b3cd0*/  STL.64 [R1+0x838], R14 ;  /* 0x0008380e01007387 */ /* 0x0001e40000100a00 */
[----:B0-----:R-:W-:Y:S02]  /*b3ce0*/  HMMA.16816.F32 R12, R36, R16, R40 ;  /* 0x00000010240c723c */ /* 0x001fe40000001828 */
[----:B------:R-:W-:Y:S04]  /*b3cf0*/  STL.64 [R1+0x860], R48 ;  /* 0x0008603001007387 */ /* 0x000fe80000100a00 */
[----:B------:R-:W-:Y:S04]  /*b3d00*/  STL.64 [R1+0x868], R50 ;  /* 0x0008683201007387 */ /* 0x000fe80000100a00 */
[----:B------:R-:W-:Y:S04]  /*b3d10*/  STL.64 [R1+0x880], R44 ;  /* 0x0008802c01007387 */ /* 0x000fe80000100a00 */
[----:B------:R-:W-:Y:S04]  /*b3d20*/  STL.64 [R1+0x888], R46 ;  /* 0x0008882e01007387 */ /* 0x000fe80000100a00 */
[----:B------:R-:W2:Y:S05]  /*b3d30*/  LDL.LU R38, [R1+0x78c] ;  /* 0x00078c0001267983 */ /* 0x000eaa0000300800 */
[----:B------:R0:W-:Y:S04]  /*b3d40*/  STL.64 [R1+0x8a0], R12 ;  /* 0x0008a00c01007387 */ /* 0x0001e80000100a00 */
[----:B------:R1:W-:Y:S04]  /*b3d50*/  STL.64 [R1+0x8a8], R14 ;  /* 0x0008a80e01007387 */ /* 0x0003e80000100a00 */
[----:B------:R-:W3:Y:S04]  /*b3d60*/  LDL.LU R39, [R1+0x7d4] ;  /* 0x0007d40001277983 */ /* 0x000ee80000300800 */
[----:B------:R4:W-:Y:S04]  /*b3d70*/  STL.64 [R1+0x890], R4 ;  /* 0x0008900401007387 */ /* 0x0009e80000100a00 */
[----:B------:R4:W-:Y:S04]  /*b3d80*/  STL.64 [R1+0x898], R6 ;  /* 0x0008980601007387 */ /* 0x0009e80000100a00 */
[----:B0-----:R-:W3:Y:S04]  /*b3d90*/  LDL.LU.64 R12, [R1+0x1440] ;  /* 0x00144000010c7983 */ /* 0x001ee80000300a00 */
[----:B-1----:R-:W3:Y:S04]  /*b3da0*/  LDL.LU.64 R14, [R1+0x1448] ;  /* 0x00144800010e7983 */ /* 0x002ee80000300a00 */
[----:B------:R-:W3:Y:S04]  /*b3db0*/  LDL.LU.64 R56, [R1+0x1430] ;  /* 0x0014300001387983 */ /* 0x000ee80000300a00 */
[----:B------:R-:W3:Y:S04]  /*b3dc0*/  LDL.LU.64 R58, [R1+0x1438] ;  /* 0x00143800013a7983 */ /* 0x000ee80000300a00 */
[----:B------:R-:W3:Y:S04]  /*b3dd0*/  LDL.LU.64 R52, [R1+0x1420] ;  /* 0x0014200001347983 */ /* 0x000ee80000300a00 */
[----:B------:R-:W3:Y:S04]  /*b3de0*/  LDL.LU.64 R54, [R1+0x1428] ;  /* 0x0014280001367983 */ /* 0x000ee80000300a00 */
[----:B------:R-:W3:Y:S04]  /*b3df0*/  LDL.LU.64 R48, [R1+0x1410] ;  /* 0x0014100001307983 */ /* 0x000ee80000300a00 */
[----:B------:R-:W3:Y:S04]  /*b3e00*/  LDL.LU.64 R50, [R1+0x1418] ;  /* 0x0014180001327983 */ /* 0x000ee80000300a00 */
[----:B------:R-:W3:Y:S01]  /*b3e10*/  LDL.LU.64 R44, [R1+0x1380] ;  /* 0x00138000012c7983 */ /* 0x000ee20000300a00 */
[----:B------:R-:W-:-:S03]  /*b3e20*/  IMAD R30, R11, 0x100, R10 ;  /* 0x000001000b1e7824 */ /* 0x000fc600078e020a */
[----:B------:R-:W3:Y:S04]  /*b3e30*/  LDL.LU.64 R46, [R1+0x1388] ;  /* 0x00138800012e7983 */ /* 0x000ee80000300a00 */
[----:B------:R-:W3:Y:S04]  /*b3e40*/  LDL.LU.64 R40, [R1+0x1080] ;  /* 0x0010800001287983 */ /* 0x000ee80000300a00 */
[----:B------:R-:W3:Y:S04]  /*b3e50*/  LDL.LU.64 R42, [R1+0x1088] ;  /* 0x00108800012a7983 */ /* 0x000ee80000300a00 */
[----:B------:R-:W3:Y:S04]  /*b3e60*/  LDL.LU.64 R8, [R1+0x970] ;  /* 0x0009700001087983 */ /* 0x000ee80000300a00 */
[----:B------:R-:W3:Y:S04]  /*b3e70*/  LDL.LU.64 R10, [R1+0x978] ;  /* 0x00097800010a7983 */ /* 0x000ee80000300a00 */
[----:B----4-:R-:W4:Y:S04]  /*b3e80*/  LDL.LU.64 R4, [R1+0x960] ;  /* 0x0009600001047983 */ /* 0x010f280000300a00 */
[----:B------:R-:W4:Y:S01]  /*b3e90*/  LDL.LU.64 R6, [R1+0x968] ;  /* 0x0009680001067983 */ /* 0x000f220000300a00 */
[----:B------:R-:W-:Y:S01]  /*b3ea0*/  F2FP.F16.E5M2.UNPACK_B R36, R30 ;  /* 0x0000001eff24723e */ /* 0x000fe200020004ff */
[----:B--2---:R-:W-:-:S05]  /*b3eb0*/  IMAD R31, R31, 0x100, R38 ;  /* 0x000001001f1f7824 */ /* 0x004fca00078e0226 */
[----:B------:R-:W-:Y:S01]  /*b3ec0*/  F2FP.F16.E5M2.UNPACK_B R37, R31 ;  /* 0x0000001fff25723e */ /* 0x000fe200020004ff */
[----:B---3--:R-:W-:Y:S02]  /*b3ed0*/  IMAD R38, R0, 0x100, R39 ;  /* 0x0000010000267824 */ /* 0x008fe400078e0227 */
[----:B------:R-:W-:-:S03]  /*b3ee0*/  IMAD R39, R60, 0x100, R61 ;  /* 0x000001003c277824 */ /* 0x000fc600078e023d */
[----:B------:R-:W-:Y:S02]  /*b3ef0*/  F2FP.F16.E5M2.UNPACK_B R38, R38 ;  /* 0x00000026ff26723e */ /* 0x000fe400020004ff */
[----:B------:R-:W-:-:S07]  /*b3f00*/  F2FP.F16.E5M2.UNPACK_B R39, R39 ;  /* 0x00000027ff27723e */ /* 0x000fce00020004ff */
[----:B------:R-:W-:-:S15]  /*b3f10*/  HMMA.16816.F32 R12, R36, R28, R12 ;  /* 0x0000001c240c723c */ /* 0x000fde000000180c */
[----:B------:R-:W-:-:S08]  /*b3f20*/  NOP ;  /* 0x0000000000007918 */ /* 0x000fd00000000000 */
[----:B------:R-:W-:Y:S04]  /*b3f30*/  STL.64 [R1+0x8b0], R12 ;  /* 0x0008b00c01007387 */ /* 0x000fe80000100a00 */
[----:B------:R0:W-:Y:S04]  /*b3f40*/  STL.64 [R1+0x8b8], R14 ;  /* 0x0008b80e01007387 */ /* 0x0001e80000100a00 */
[----:B0-----:R-:W2:Y:S04]  /*b3f50*/  LDL.LU.64 R14, [R1+0xb870] ;  /* 0x00b87000010e7983 */ /* 0x001ea80000300a00 */
[----:B------:R-:W3:Y:S01]  /*b3f60*/  LDL.LU.64 R12, [R1+0xb868] ;  /* 0x00b86800010c7983 */ /* 0x000ee20000300a00 */
[C---:B------:R-:W-:Y:S03]  /*b3f70*/  HMMA.16816.F32 R56, R36.reuse, R26, R56 ;  /* 0x0000001a2438723c */ /* 0x040fe60000001838 */
[----:B------:R-:W3:Y:S03]  /*b3f80*/  LDL.LU R61, [R1+0xab4] ;  /* 0x000ab400013d7983 */ /* 0x000ee60000300800 */
[C---:B------:R-:W-:Y:S01]  /*b3f90*/  HMMA.16816.F32 R52, R36.reuse, R24, R52 ;  /* 0x000000182434723c */ /* 0x040fe20000001834 */
[----:B------:R-:W3:Y:S05]  /*b3fa0*/  LDL.LU R60, [R1+0xab0] ;  /* 0x000ab000013c7983 */ /* 0x000eea0000300800 */
[C---:B------:R-:W-:Y:S06]  /*b3fb0*/  HMMA.16816.F32 R48, R36.reuse, R22, R48 ;  /* 0x000000162430723c */ /* 0x040fec0000001830 */
[C---:B------:R-:W-:Y:S06]  /*b3fc0*/  HMMA.16816.F32 R44, R36.reuse, R20, R44 ;  /* 0x00000014242c723c */ /* 0x040fec000000182c */
[C---:B------:R-:W-:Y:S06]  /*b3fd0*/  HMMA.16816.F32 R40, R36.reuse, R18, R40 ;  /* 0x000000122428723c */ /* 0x040fec0000001828 */
[C---:B------:R-:W-:Y:S06]  /*b3fe0*/  HMMA.16816.F32 R8, R36.reuse, R16, R8 ;  /* 0x000000102408723c */ /* 0x040fec0000001808 */
[----:B----4-:R-:W-:Y:S01]  /*b3ff0*/  HMMA.16816.F32 R4, R36, R2, R4 ;  /* 0x000000022404723c */ /* 0x010fe20000001804 */
        /* <DEDUP_REMOVED lines=10> */
[----:B------:R-:W-:Y:S04]  /*b40a0*/  STL.64 [R1+0x950], R8 ;  /* 0x0009500801007387 */ /* 0x000fe80000100a00 */
[----:B------:R-:W-:Y:S04]  /*b40b0*/  STL.64 [R1+0x958], R10 ;  /* 0x0009580a01007387 */ /* 0x000fe80000100a00 */
[----:B------:R4:W-:Y:S04]  /*b40c0*/  STL.64 [R1+0x940], R4 ;  /* 0x0009400401007387 */ /* 0x0009e80000100a00 */
[----:B------:R4:W-:Y:S04]  /*b40d0*/  STL.64 [R1+0x948], R6 ;  /* 0x0009480601007387 */ /* 0x0009e80000100a00 */
[----:B0-----:R-:W3:Y:S04]  /*b40e0*/  LDL.LU.64 R52, [R1+0x1590] ;  /* 0x0015900001347983 */ /* 0x001ee80000300a00 */
[----:B-1----:R-:W3:Y:S04]  /*b40f0*/  LDL.LU.64 R54, [R1+0x1598] ;  /* 0x0015980001367983 */ /* 0x002ee80000300a00 */
[----:B----4-:R-:W4:Y:S04]  /*b4100*/  LDL.LU.64 R48, [R1+0x1580] ;  /* 0x0015800001307983 */ /* 0x010f280000300a00 */
[----:B------:R-:W4:Y:S04]  /*b4110*/  LDL.LU.64 R50, [R1+0x1588] ;  /* 0x0015880001327983 */ /* 0x000f280000300a00 */
[----:B------:R-:W4:Y:S04]  /*b4120*/  LDL.LU.64 R44, [R1+0x1570] ;  /* 0x00157000012c7983 */ /* 0x000f280000300a00 */
[----:B------:R-:W4:Y:S04]  /*b4130*/  LDL.LU.64 R46, [R1+0x1578] ;  /* 0x00157800012e7983 */ /* 0x000f280000300a00 */
[----:B------:R-:W4:Y:S04]  /*b4140*/  LDL.LU.64 R40, [R1+0x1560] ;  /* 0x0015600001287983 */ /* 0x000f280000300a00 */
[----:B------:R-:W4:Y:S01]  /*b4150*/  LDL.LU.64 R42, [R1+0x1568] ;  /* 0x00156800012a7983 */ /* 0x000f220000300a00 */
[----:B------:R-:W-:-:S03]  /*b4160*/  IMAD R38, R33, 0x100, R32 ;  /* 0x0000010021267824 */ /* 0x000fc600078e0220 */
[----:B------:R-:W4:Y:S01]  /*b4170*/  LDL.LU.64 R4, [R1+0x1550] ;  /* 0x0015500001047983 */ /* 0x000f220000300a00 */
[----:B------:R-:W-:-:S03]  /*b4180*/  IMAD R39, R35, 0x100, R34 ;  /* 0x0000010023277824 */ /* 0x000fc600078e0222 */
[----:B------:R-:W4:Y:S04]  /*b4190*/  LDL.LU.64 R6, [R1+0x1558] ;  /* 0x0015580001067983 */ /* 0x000f280000300a00 */
[----:B------:R-:W4:Y:S04]  /*b41a0*/  LDL.LU.64 R32, [R1+0x1180] ;  /* 0x0011800001207983 */ /* 0x000f280000300a00 */
[----:B------:R-:W4:Y:S01]  /*b41b0*/  LDL.LU.64 R34, [R1+0x1188] ;  /* 0x0011880001227983 */ /* 0x000f220000300a00 */
[----:B--2---:R-:W-:Y:S02]  /*b41c0*/  IMAD R31, R15, 0x100, R14 ;  /* 0x000001000f1f7824 */ /* 0x004fe400078e020e */
[----:B---3--:R-:W-:-:S02]  /*b41d0*/  IMAD R30, R13, 0x100, R12 ;  /* 0x000001000d1e7824 */ /* 0x008fc400078e020c */
[----:B------:R-:W2:Y:S04]  /*b41e0*/  LDL.LU.64 R12, [R1+0x1070] ;  /* 0x00107000010c7983 */ /* 0x000ea80000300a00 */
[----:B------:R-:W2:Y:S04]  /*b41f0*/  LDL.LU.64 R14, [R1+0x1078] ;  /* 0x00107800010e7983 */ /* 0x000ea80000300a00 */
[----:B------:R-:W3:Y:S04]  /*b4200*/  LDL.LU.64 R8, [R1+0xfb0] ;  /* 0x000fb00001087983 */ /* 0x000ee80000300a00 */
[----:B------:R-:W3:Y:S01]  /*b4210*/  LDL.LU.64 R10, [R1+0xfb8] ;  /* 0x000fb800010a7983 */ /* 0x000ee20000300a00 */
[----:B------:R-:W-:-:S02]  /*b4220*/  F2FP.F16.E5M2.UNPACK_B R36, R30 ;  /* 0x0000001eff24723e */ /* 0x000fc400020004ff */
[----:B------:R-:W-:Y:S02]  /*b4230*/  F2FP.F16.E5M2.UNPACK_B R37, R31 ;  /* 0x0000001fff25723e */ /* 0x000fe400020004ff */
[----:B------:R-:W-:Y:S02]  /*b4240*/  F2FP.F16.E5M2.UNPACK_B R38, R38 ;  /* 0x00000026ff26723e */ /* 0x000fe400020004ff */
[----:B------:R-:W-:-:S07]  /*b4250*/  F2FP.F16.E5M2.UNPACK_B R39, R39 ;  /* 0x00000027ff27723e */ /* 0x000fce00020004ff */
[C---:B------:R-:W-:Y:S06]  /*b4260*/  HMMA.16816.F32 R52, R36.reuse, R28, R52 ;  /* 0x0000001c2434723c */ /* 0x040fec0000001834 */
[C---:B----4-:R-:W-:Y:S06]  /*b4270*/  HMMA.16816.F32 R48, R36.reuse, R26, R48 ;  /* 0x0000001a2430723c */ /* 0x050fec0000001830 */
[C---:B------:R-:W-:Y:S11]  /*b4280*/  HMMA.16816.F32 R44, R36.reuse, R24, R44 ;  /* 0x00000018242c723c */ /* 0x040ff6000000182c */
[----:B------:R-:W-:Y:S04]  /*b4290*/  STL.64 [R1+0x960], R52 ;  /* 0x0009603401007387 */ /* 0x000fe80000100a00 */
[----:B------:R-:W-:Y:S04]  /*b42a0*/  STL.64 [R1+0x968], R54 ;  /* 0x0009683601007387 */ /* 0x000fe80000100a00 */
[----:B------:R-:W-:Y:S04]  /*b42b0*/  STL.64 [R1+0xb860], R26 ;  /* 0x00b8601a01007387 */ /* 0x000fe80000100a00 */
[----:B------:R-:W-:Y:S04]  /*b42c0*/  STL.64 [R1+0x970], R48 ;  /* 0x0009703001007387 */ /* 0x000fe80000100a00 */
[----:B------:R-:W-:Y:S04]  /*b42d0*/  STL.64 [R1+0x978], R50 ;  /* 0x0009783201007387 */ /* 0x000fe80000100a00 */
[----:B------:R0:W-:Y:S02]  /*b42e0*/  STL.64 [R1+0xb858], R24 ;  /* 0x00b8581801007387 */ /* 0x0001e40000100a00 */
[C---:B0-----:R-:W-:Y:S02]  /*b42f0*/  HMMA.16816.F32 R24, R36.reuse, R22, R40 ;  /* 0x000000162418723c */ /* 0x041fe40000001828 */
[----:B------:R-:W-:Y:S04]  /*b4300*/  STL.64 [R1+0x980], R44 ;  /* 0x0009802c01007387 */ /* 0x000fe80000100a00 */
[----:B------:R-:W-:Y:S01]  /*b4310*/  STL.64 [R1+0x988], R46 ;  /* 0x0009882e01007387 */ /* 0x000fe20000100a00 */
[----:B------:R-:W-:Y:S03]  /*b4320*/  HMMA.16816.F32 R4, R36, R20, R4 ;  /* 0x000000142404723c */ /* 0x000fe60000001804 */
[----:B------:R-:W4:-:S13]  /*b4330*/  LDL.LU R31, [R1+0xab8] ;  /* 0x000ab800011f7983 */ /* 0x000f1a0000300800 */
[----:B------:R-:W-:Y:S04]  /*b4340*/  STL.64 [R1+0x990], R24 ;  /* 0x0009901801007387 */ /* 0x000fe80000100a00 */
[----:B------:R0:W-:Y:S04]  /*b4350*/  STL.64 [R1+0x998], R26 ;  /* 0x0009981a01007387 */ /* 0x0001e80000100a00 */
[----:B------:R-:W4:Y:S01]  /*b4360*/  LDL.LU R56, [R1+0xaf0] ;  /* 0x000af00001387983 */ /* 0x000f220000300800 */
[C---:B0-----:R-:W-:Y:S03]  /*b4370*/  HMMA.16816.F32 R24, R36.reuse, R18, R32 ;  /* 0x000000122418723c */ /* 0x041fe60000001820 */
[----:B------:R-:W-:Y:S04]  /*b4380*/  STL.64 [R1+0x9b0], R4 ;  /* 0x0009b00401007387 */ /* 0x000fe80000100a00 */
[----:B------:R0:W-:Y:S04]  /*b4390*/  STL.64 [R1+0x9b8], R6 ;  /* 0x0009b80601007387 */ /* 0x0001e80000100a00 */
[----:B0-----:R-:W4:Y:S04]  /*b43a0*/  LDL.LU R6, [R1+0xafc] ;  /* 0x000afc0001067983 */ /* 0x001f280000300800 */
[----:B------:R-:W4:Y:S08]  /*b43b0*/  LDL.LU R7, [R1+0xaf8] ;  /* 0x000af80001077983 */ /* 0x000f300000300800 */
[----:B------:R0:W-:Y:S04]  /*b43c0*/  STL.64 [R1+0x9c0], R24 ;  /* 0x0009c01801007387 */ /* 0x0001e80000100a00 */
[----:B------:R1:W-:Y:S01]  /*b43d0*/  STL.64 [R1+0x9c8], R26 ;  /* 0x0009c81a01007387 */ /* 0x0003e20000100a00 */
[C---:B--2---:R-:W-:Y:S06]  /*b43e0*/  HMMA.16816.F32 R12, R36.reuse, R16, R12 ;  /* 0x00000010240c723c */ /* 0x044fec000000180c */
[----:B---3--:R-:W-:Y:S01]  /*b43f0*/  HMMA.16816.F32 R8, R36, R2, R8 ;  /* 0x000000022408723c */ /* 0x008fe20000001808 */
[----:B------:R-:W4:-:S15]  /*b4400*/  LDL.LU R38, [R1+0xabc] ;  /* 0x000abc0001267983 */ /* 0x000f1e0000300800 */
[----:B------:R-:W-:-:S01]  /*b4410*/  NOP ;  /* 0x0000000000007918 */ /* 0x000fc20000000000 */
[----:B------:R2:W-:Y:S04]  /*b4420*/  STL.64 [R1+0x9e0], R12 ;  /* 0x0009e00c01007387 */ /* 0x0005e80000100a00 */
[----:B------:R3:W-:Y:S04]  /*b4430*/  STL.64 [R1+0x9e8], R14 ;  /* 0x0009e80e01007387 */ /* 0x0007e80000100a00 */
[----:B------:R-:W4:Y:S04]  /*b4440*/  LDL.LU R39, [R1+0xaf4] ;  /* 0x000af40001277983 */ /* 0x000f280000300800 */
[----:B------:R3:W-:Y:S04]  /*b4450*/  STL.64 [R1+0x9d0], R8 ;  /* 0x0009d00801007387 */ /* 0x0007e80000100a00 */
[----:B------:R3:W-:Y:S04]  /*b4460*/  STL.64 [R1+0x9d8], R10 ;  /* 0x0009d80a01007387 */ /* 0x0007e80000100a00 */
[----:B0-----:R-:W4:Y:S04]  /*b4470*/  LDL.LU.64 R24, [R1+0x1540] ;  /* 0x0015400001187983 */ /* 0x001f280000300a00 */
[----:B-1----:R-:W4:Y:S01]  /*b4480*/  LDL.LU.64 R26, [R1+0x1548] ;  /* 0x00154800011a7983 */ /* 0x002f220000300a00 */
[----:B------:R-:W-:-:S03]  /*b4490*/  IMAD R30, R60, 0x100, R61 ;  /* 0x000001003c1e7824 */ /* 0x000fc600078e023d */
[----:B------:R-:W4:Y:S02]  /*b44a0*/  LDL.LU.64 R52, [R1+0x1530] ;  /* 0x0015300001347983 */ /* 0x000f240000300a00 */
[----:B------:R-:W-:Y:S02]  /*b44b0*/  F2FP.F16.E5M2.UNPACK_B R36, R30 ;  /* 0x0000001eff24723e */ /* 0x000fe400020004ff */
        /* <DEDUP_REMOVED lines=20> */
[----:B------:R-:W3:Y:S01]  /*b4600*/  LDL.LU R60, [R1+0xb68] ;  /* 0x000b6800013c7983 */ /* 0x000ee20000300800 */
[----:B----4-:R-:W-:-:S05]  /*b4610*/  IMAD R31, R31, 0x100, R38 ;  /* 0x000001001f1f7824 */ /* 0x010fca00078e0226 */
[----:B------:R-:W-:Y:S01]  /*b4620*/  F2FP.F16.E5M2.UNPACK_B R37, R31 ;  /* 0x0000001fff25723e */ /* 0x000fe200020004ff */
[----:B------:R-:W-:Y:S02]  /*b4630*/  IMAD R38, R56, 0x100, R39 ;  /* 0x0000010038267824 */ /* 0x000fe400078e0227 */
[----:B------:R-:W-:-:S03]  /*b4640*/  IMAD R39, R7, 0x100, R6 ;  /* 0x0000010007277824 */ /* 0x000fc600078e0206 */
[----:B------:R-:W-:Y:S02]  /*b4650*/  F2FP.F16.E5M2.UNPACK_B R38, R38 ;  /* 0x00000026ff26723e */ /* 0x000fe400020004ff */
[----:B------:R-:W-:-:S07]  /*b4660*/  F2FP.F16.E5M2.UNPACK_B R39, R39 ;  /* 0x00000027ff27723e */ /* 0x000fce00020004ff */
[----:B------:R-:W-:-:S15]  /*b4670*/  HMMA.16816.F32 R24, R36, R28, R24 ;  /* 0x0000001c2418723c */ /* 0x000fde0000001818 */
[----:B------:R-:W-:-:S08]  /*b4680*/  NOP ;  /* 0x0000000000007918 */ /* 0x000fd00000000000 */
[----:B------:R-:W-:Y:S04]  /*b4690*/  STL.64 [R1+0x9f0], R24 ;  /* 0x0009f01801007387 */ /* 0x000fe80000100a00 */
[----:B------:R0:W-:Y:S04]  /*b46a0*/  STL.64 [R1+0x9f8], R26 ;  /* 0x0009f81a01007387 */ /* 0x0001e80000100a00 */
[----:B0-----:R-:W4:Y:S04]  /*b46b0*/  LDL.LU.64 R26, [R1+0xb860] ;  /* 0x00b86000011a7983 */ /* 0x001f280000300a00 */
[----:B------:R-:W4:Y:S01]  /*b46c0*/  LDL.LU.64 R24, [R1+0xb858] ;  /* 0x00b8580001187983 */ /* 0x000f220000300a00 */
[C---:B------:R-:W-:Y:S06]  /*b46d0*/  HMMA.16816.F32 R44, R36.reuse, R22, R44 ;  /* 0x00000016242c723c */ /* 0x040fec000000182c */
[C---:B------:R-:W-:Y:S06]  /*b46e0*/  HMMA.16816.F32 R40, R36.reuse, R20, R40 ;  /* 0x000000142428723c */ /* 0x040fec0000001828 */
[C---:B------:R-:W-:Y:S06]  /*b46f0*/  HMMA.16816.F32 R32, R36.reuse, R18, R32 ;  /* 0x000000122420723c */ /* 0x040fec0000001820 */
[C---:B--2---:R-:W-:Y:S06]  /*b4700*/  HMMA.16816.F32 R12, R36.reuse, R16, R12 ;  /* 0x00000010240c723c */ /* 0x044fec000000180c */
[C---:B---3--:R-:W-:Y:S06]  /*b4710*/  HMMA.16816.F32 R8, R36.reuse, R2, R8 ;  /* 0x000000022408723c */ /* 0x048fec0000001808 */
[C---:B----4-:R-:W-:Y:S06]  /*b4720*/  HMMA.16816.F32 R52, R36.reuse, R26, R52 ;  /* 0x0000001a2434723c */ /* 0x050fec0000001834 */
[----:B------:R-:W-:-:S15]  /*b4730*/  HMMA.16816.F32 R48, R36, R24, R48 ;  /* 0x000000182430723c */ /* 0x000fde0000001830 */
[----:B------:R-:W-:-:S02]  /*b4740*/  NOP ;  /* 0x0000000000007918 */ /* 0x000fc40000000000 */
[----:B------:R-:W-:Y:S04]  /*b4750*/  STL.64 [R1+0xa00], R52 ;  /* 0x000a003401007387 */ /* 0x000fe80000100a00 */
[----:B------:R-:W-:Y:S04]  /*b4760*/  STL.64 [R1+0xa08], R54 ;  /* 0x000a083601007387 */ /* 0x000fe80000100a00 */
[----:B------:R-:W-:Y:S04]  /*b4770*/  STL.64 [R1+0xa10], R48 ;  /* 0x000a103001007387 */ /* 0x000fe80000100a00 */
[----:B------:R-:W-:Y:S04]  /*b4780*/  STL.64 [R1+0xa18], R50 ;  /* 0x000a183201007387 */ /* 0x000fe80000100a00 */
[----:B------:R-:W-:Y:S04]  /*b4790*/  STL.64 [R1+0xa20], R44 ;  /* 0x000a202c01007387 */ /* 0x000fe80000100a00 */
[----:B------:R-:W-:Y:S04]  /*b47a0*/  STL.64 [R1+0xa28], R46 ;  /* 0x000a282e01007387 */ /* 0x000fe80000100a00 */
[----:B------:R0:W-:Y:S04]  /*b47b0*/  STL.64 [R1+0xa30], R40 ;  /* 0x000a302801007387 */ /* 0x0001e80000100a00 */
[----:B------:R1:W-:Y:S04]  /*b47c0*/  STL.64 [R1+0xa38], R42 ;  /* 0x000a382a01007387 */ /* 0x0003e80000100a00 */
        /* <DEDUP_REMOVED lines=11> */
[----:B------:R-:W3:Y:S01]  /*b4880*/  LDL.LU.64 R14, [R1+0x1658] ;  /* 0x00165800010e7983 */ /* 0x000ee20000300a00 */
[----:B------:R-:W-:-:S02]  /*b4890*/  IMAD R30, R58, 0x100, R57 ;  /* 0x000001003a1e7824 */ /* 0x000fc400078e0239 */
[----:B------:R-:W-:Y:S01]  /*b48a0*/  IMAD R31, R0, 0x100, R59 ;  /* 0x00000100001f7824 */ /* 0x000fe200078e023b */
[----:B------:R-:W3:Y:S01]  /*b48b0*/  LDL.LU R6, [R1+0xb74] ;  /* 0x000b740001067983 */ /* 0x000ee20000300800 */
[----:B------:R-:W-:Y:S02]  /*b48c0*/  IMAD R38, R5, 0x100, R4 ;  /* 0x0000010005267824 */ /* 0x000fe400078e0204 */
[----:B------:R-:W-:Y:S01]  /*b48d0*/  IMAD R39, R60, 0x100, R61 ;  /* 0x000001003c277824 */ /* 0x000fe200078e023d */
[----:B------:R-:W-:Y:S01]  /*b48e0*/  F2FP.F16.E5M2.UNPACK_B R36, R30 ;  /* 0x0000001eff24723e */ /* 0x000fe200020004ff */
[----:B------:R-:W3:Y:S01]  /*b48f0*/  LDL.LU R7, [R1+0xb70] ;  /* 0x000b700001077983 */ /* 0x000ee20000300800 */
[----:B------:R-:W-:Y:S02]  /*b4900*/  F2FP.F16.E5M2.UNPACK_B R37, R31 ;  /* 0x0000001fff25723e */ /* 0x000fe400020004ff */
[----:B------:R-:W-:Y:S01]  /*b4910*/  F2FP.F16.E5M2.UNPACK_B R38, R38 ;  /* 0x00000026ff26723e */ /* 0x000fe200020004ff */
[----:B-1----:R-:W3:Y:S01]  /*b4920*/  LDL.LU R8, [R1+0xb7c] ;  /* 0x000b7c0001087983 */ /* 0x002ee20000300800 */
[----:B------:R-:W-:-:S03]  /*b4930*/  F2FP.F16.E5M2.UNPACK_B R39, R39 ;  /* 0x00000027ff27723e */ /* 0x000fc600020004ff */
[----:B------:R-:W3:Y:S04]  /*b4940*/  LDL.LU R9, [R1+0xb78] ;  /* 0x000b780001097983 */ /* 0x000ee80000300800 */
[----:B------:R-:W3:Y:S04]  /*b4950*/  LDL.LU R10, [R1+0xb94] ;  /* 0x000b9400010a7983 */ /* 0x000ee80000300800 */
[----:B------:R-:W3:Y:S01]  /*b4960*/  LDL.LU R11, [R1+0xb90] ;  /* 0x000b9000010b7983 */ /* 0x000ee20000300800 */
[C---:B----4-:R-:W-:Y:S06]  /*b4970*/  HMMA.16816.F32 R40, R36.reuse, R28, R40 ;  /* 0x0000001c2428723c */ /* 0x050fec0000001828 */
[C---:B--2---:R-:W-:Y:S06]  /*b4980*/  HMMA.16816.F32 R32, R36.reuse, R26, R32 ;  /* 0x0000001a2420723c */ /* 0x044fec0000001820 */
[C---:B---3--:R-:W-:Y:S11]  /*b4990*/  HMMA.16816.F32 R12, R36.reuse, R24, R12 ;  /* 0x00000018240c723c */ /* 0x048ff6000000180c */
[----:B------:R0:W-:Y:S04]  /*b49a0*/  STL.64 [R1+0xa80], R40 ;  /* 0x000a802801007387 */ /* 0x0001e80000100a00 */
[----:B------:R1:W-:Y:S04]  /*b49b0*/  STL.64 [R1+0xa88], R42 ;  /* 0x000a882a01007387 */ /* 0x0003e80000100a00 */
[----:B------:R-:W2:Y:S04]  /*b49c0*/  LDL.LU.64 R56, [R1+0x1640] ;  /* 0x0016400001387983 */ /* 0x000ea80000300a00 */
[----:B------:R-:W-:Y:S04]  /*b49d0*/  STL.64 [R1+0xa90], R32 ;  /* 0x000a902001007387 */ /* 0x000fe80000100a00 */
[----:B------:R-:W-:Y:S04]  /*b49e0*/  STL.64 [R1+0xa98], R34 ;  /* 0x000a982201007387 */ /* 0x000fe80000100a00 */
[----:B------:R-:W2:Y:S04]  /*b49f0*/  LDL.LU.64 R58, [R1+0x1648] ;  /* 0x00164800013a7983 */ /* 0x000ea80000300a00 */
[----:B------:R3:W-:Y:S04]  /*b4a00*/  STL.64 [R1+0xaa0], R12 ;  /* 0x000aa00c01007387 */ /* 0x0007e80000100a00 */
[----:B------:R4:W-:Y:S04]  /*b4a10*/  STL.64 [R1+0xaa8], R14 ;  /* 0x000aa80e01007387 */ /* 0x0009e80000100a00 */
[----:B------:R-:W2:Y:S04]  /*b4a20*/  LDL.LU.64 R52, [R1+0x1630] ;  /* 0x0016300001347983 */ /* 0x000ea80000300a00 */
[----:B------:R-:W2:Y:S04]  /*b4a30*/  LDL.LU.64 R54, [R1+0x1638] ;  /* 0x0016380001367983 */ /* 0x000ea80000300a00 */
[----:B------:R-:W2:Y:S04]  /*b4a40*/  LDL.LU.64 R48, [R1+0x1270] ;  /* 0x0012700001307983 */ /* 0x000ea80000300a00 */
[----:B------:R-:W2:Y:S04]  /*b4a50*/  LDL.LU.64 R50, [R1+0x1278] ;  /* 0x0012780001327983 */ /* 0x000ea80000300a00 */
[----:B------:R-:W2:Y:S04]  /*b4a60*/  LDL.LU.64 R44, [R1+0x1150] ;  /* 0x00115000012c7983 */ /* 0x000ea80000300a00 */
[----:B------:R-:W2:Y:S04]  /*b4a70*/  LDL.LU.64 R46, [R1+0x1158] ;  /* 0x00115800012e7983 */ /* 0x000ea80000300a00 */
[----:B0-----:R-:W2:Y:S04]  /*b4a80*/  LDL.LU.64 R40, [R1+0x910] ;  /* 0x0009100001287983 */ /* 0x001ea80000300a00 */
[----:B-1----:R-:W2:Y:S04]  /*b4a90*/  LDL.LU.64 R42, [R1+0x918] ;  /* 0x00091800012a7983 */ /* 0x002ea80000300a00 */
[----:B---3--:R-:W3:Y:S04]  /*b4aa0*/  LDL.LU R12, [R1+0xb9c] ;  /* 0x000b9c00010c7983 */ /* 0x008ee80000300800 */
[----:B------:R-:W3:Y:S04]  /*b4ab0*/  LDL.LU R13, [R1+0xb98] ;  /* 0x000b9800010d7983 */ /* 0x000ee80000300800 */
[----:B------:R-:W-:Y:S04]  /*b4ac0*/  STL.64 [R1+0xb850], R26 ;  /* 0x00b8501a01007387 */ /* 0x000fe80000100a00 */
[----:B------:R0:W-:Y:S04]  /*b4ad0*/  STL.64 [R1+0xb848], R24 ;  /* 0x00b8481801007387 */ /* 0x0001e80000100a00 */
[----:B----4-:R-:W4:Y:S04]  /*b4ae0*/  LDL.LU R14, [R1+0xc44] ;  /* 0x000c4400010e7983 */ /* 0x010f280000300800 */
[----:B------:R-:W4:Y:S04]  /*b4af0*/  LDL.LU R15, [R1+0xc40] ;  /* 0x000c4000010f7983 */ /* 0x000f280000300800 */
[----:B------:R-:W4:Y:S04]  /*b4b00*/  LDL.LU R32, [R1+0xc4c] ;  /* 0x000c4c0001207983 */ /* 0x000f280000300800 */
[----:B------:R-:W4:Y:S04]  /*b4b10*/  LDL.LU R33, [R1+0xc48] ;  /* 0x000c480001217983 */ /* 0x000f280000300800 */
[----:B------:R-:W4:Y:S04]  /*b4b20*/  LDL.LU R34, [R1+0xc64] ;  /* 0x000c640001227983 */ /* 0x000f280000300800 */
[----:B------:R-:W4:Y:S04]  /*b4b30*/  LDL.LU R35, [R1+0xc60] ;  /* 0x000c600001237983 */ /* 0x000f280000300800 */
[----:B------:R-:W4:Y:S04]  /*b4b40*/  LDL.LU R61, [R1+0xc6c] ;  /* 0x000c6c00013d7983 */ /* 0x000f280000300800 */
[----:B------:R-:W4:Y:S01]  /*b4b50*/  LDL.LU R60, [R1+0xc68] ;  /* 0x000c6800013c7983 */ /* 0x000f220000300800 */
[C---:B--2---:R-:W-:Y:S06]  /*b4b60*/  HMMA.16816.F32 R56, R36.reuse, R22, R56 ;  /* 0x000000162438723c */ /* 0x044fec0000001838 */
[----:B0-----:R-:W-:-:S15]  /*b4b70*/  HMMA.16816.F32 R24, R36, R20, R52 ;  /* 0x000000142418723c */ /* 0x001fde0000001834 */
[----:B------:R-:W-:-:S02]  /*b4b80*/  NOP ;  /* 0x0000000000007918 */ /* 0x000fc40000000000 */
[----:B------:R-:W-:Y:S01]  /*b4b90*/  STL.64 [R1+0xab0], R56 ;  /* 0x000ab03801007387 */ /* 0x000fe20000100a00 */
[C---:B------:R-:W-:Y:S03]  /*b4ba0*/  HMMA.16816.F32 R48, R36.reuse, R18, R48 ;  /* 0x000000122430723c */ /* 0x040fe60000001830 */
[----:B------:R-:W-:Y:S03]  /*b4bb0*/  STL.64 [R1+0xab8], R58 ;  /* 0x000ab83a01007387 */ /* 0x000fe60000100a00 */
[C---:B------:R-:W-:Y:S01]  /*b4bc0*/  HMMA.16816.F32 R44, R36.reuse, R16, R44 ;  /* 0x00000010242c723c */ /* 0x040fe2000000182c */
[----:B------:R-:W-:Y:S04]  /*b4bd0*/  STL.64 [R1+0xaf0], R24 ;  /* 0x000af01801007387 */ /* 0x000fe80000100a00 */
[----:B------:R0:W-:Y:S02]  /*b4be0*/  STL.64 [R1+0xaf8], R26 ;  /* 0x000af81a01007387 */ /* 0x0001e40000100a00 */
[----:B0-----:R-:W-:Y:S10]  /*b4bf0*/  HMMA.16816.F32 R24, R36, R2, R40 ;  /* 0x000000022418723c */ /* 0x001ff40000001828 */
[----:B------:R-:W-:Y:S04]  /*b4c00*/  STL.64 [R1+0xb00], R48 ;  /* 0x000b003001007387 */ /* 0x000fe80000100a00 */
[----:B------:R-:W-:Y:S04]  /*b4c10*/  STL.64 [R1+0xb08], R50 ;  /* 0x000b083201007387 */ /* 0x000fe80000100a00 */
[----:B------:R-:W-:Y:S04]  /*b4c20*/  STL.64 [R1+0xb40], R44 ;  /* 0x000b402c01007387 */ /* 0x000fe80000100a00 */
[----:B------:R-:W-:Y:S04]  /*b4c30*/  STL.64 [R1+0xb48], R46 ;  /* 0x000b482e01007387 */ /* 0x000fe80000100a00 */
[----:B------:R0:W-:Y:S04]  /*b4c40*/  STL.64 [R1+0xb20], R24 ;  /* 0x000b201801007387 */ /* 0x0001e80000100a00 */
[----:B------:R1:W-:Y:S04]  /*b4c50*/  STL.64 [R1+0xb28], R26 ;  /* 0x000b281a01007387 */ /* 0x0003e80000100a00 */
[----:B0-----:R-:W2:Y:S04]  /*b4c60*/  LDL.LU.64 R24, [R1+0x1620] ;  /* 0x0016200001187983 */ /* 0x001ea80000300a00 */
[----:B-1----:R-:W2:Y:S01]  /*b4c70*/  LDL.LU.64 R26, [R1+0x1628] ;  /* 0x00162800011a7983 */ /* 0x002ea20000300a00 */
[----:B------:R-:W-:-:S02]  /*b4c80*/  IMAD R30, R7, 0x100, R6 ;  /* 0x00000100071e7824 */ /* 0x000fc400078e0206 */
[----:B------:R-:W-:Y:S02]  /*b4c90*/  IMAD R31, R9, 0x100, R8 ;  /* 0x00000100091f7824 */ /* 0x000fe400078e0208 */
[----:B------:R-:W-:Y:S02]  /*b4ca0*/  IMAD R38, R11, 0x100, R10 ;  /* 0x000001000b267824 */ /* 0x000fe400078e020a */
[----:B---3--:R-:W-:Y:S01]  /*b4cb0*/  IMAD R39, R13, 0x100, R12 ;  /* 0x000001000d277824 */ /* 0x008fe200078e020c */
[----:B------:R-:W-:Y:S01]  /*b4cc0*/  F2FP.F16.E5M2.UNPACK_B R36, R30 ;  /* 0x0000001eff24723e */ /* 0x000fe200020004ff */
[----:B------:R-:W3:Y:S01]  /*b4cd0*/  LDL.LU.64 R8, [R1+0x1610] ;  /* 0x0016100001087983 */ /* 0x000ee20000300a00 */
[----:B------:R-:W-:Y:S02]  /*b4ce0*/  F2FP.F16.E5M2.UNPACK_B R37, R31 ;  /* 0x0000001fff25723e */ /* 0x000fe400020004ff */
[----:B------:R-:W-:Y:S01]  /*b4cf0*/  F2FP.F16.E5M2.UNPACK_B R38, R38 ;  /* 0x00000026ff26723e */ /* 0x000fe200020004ff */
[----:B------:R-:W3:Y:S01]  /*b4d00*/  LDL.LU.64 R10, [R1+0x1618] ;  /* 0x00161800010a7983 */ /* 0x000ee20000300a00 */
[----:B------:R-:W-:-:S03]  /*b4d10*/  F2FP.F16.E5M2.UNPACK_B R39, R39 ;  /* 0x00000027ff27723e */ /* 0x000fc600020004ff */
[----:B------:R-:W4:Y:S04]  /*b4d20*/  LDL.LU.64 R4, [R1+0x1600] ;  /* 0x0016000001047983 */ /* 0x000f280000300a00 */
[----:B------:R-:W4:Y:S04]  /*b4d30*/  LDL.LU.64 R6, [R1+0x1608] ;  /* 0x0016080001067983 */ /* 0x000f280000300a00 */
        /* <DEDUP_REMOVED lines=10> */
[----:B--2---:R-:W-:-:S15]  /*b4de0*/  HMMA.16816.F32 R24, R36, R28, R24 ;  /* 0x0000001c2418723c */ /* 0x004fde0000001818 */
[----:B------:R-:W-:-:S08]  /*b4df0*/  NOP ;  /* 0x0000000000007918 */ /* 0x000fd00000000000 */
[----:B------:R-:W-:Y:S04]  /*b4e00*/  STL.64 [R1+0xb50], R24 ;  /* 0x000b501801007387 */ /* 0x000fe80000100a00 */
[----:B------:R0:W-:Y:S04]  /*b4e10*/  STL.64 [R1+0xb58], R26 ;  /* 0x000b581a01007387 */ /* 0x0001e80000100a00 */
[----:B0-----:R-:W2:Y:S04]  /*b4e20*/  LDL.LU.64 R26, [R1+0xb850] ;  /* 0x00b85000011a7983 */ /* 0x001ea80000300a00 */
[----:B------:R-:W2:Y:S01]  /*b4e30*/  LDL.LU.64 R24, [R1+0xb848] ;  /* 0x00b8480001187983 */ /* 0x000ea20000300a00 */
[C---:B---3--:R-:W-:Y:S06]  /*b4e40*/  HMMA.16816.F32 R56, R36.reuse, R22, R56 ;  /* 0x000000162438723c */ /* 0x048fec0000001838 */
[C---:B----4-:R-:W-:Y:S06]  /*b4e50*/  HMMA.16816.F32 R52, R36.reuse, R20, R52 ;  /* 0x000000142434723c */ /* 0x050fec0000001834 */
[C---:B--2---:R-:W-:Y:S06]  /*b4e60*/  HMMA.16816.F32 R8, R36.reuse, R26, R8 ;  /* 0x0000001a2408723c */ /* 0x044fec0000001808 */
[----:B------:R-:W-:-:S15]  /*b4e70*/  HMMA.16816.F32 R4, R36, R24, R4 ;  /* 0x000000182404723c */ /* 0x000fde0000001804 */
[----:B------:R-:W-:-:S02]  /*b4e80*/  NOP ;  /* 0x0000000000007918 */ /* 0x000fc40000000000 */
[----:B------:R0:W-:Y:S04]  /*b4e90*/  STL.64 [R1+0xb60], R8 ;  /* 0x000b600801007387 */ /* 0x0001e80000100a00 */
[----:B------:R1:W-:Y:S04]  /*b4ea0*/  STL.64 [R1+0xb68], R10 ;  /* 0x000b680a01007387 */ /* 0x0003e80000100a00 */
[----:B0-----:R-:W2:Y:S04]  /*b4eb0*/  LDL.LU.64 R8, [R1+0x1750] ;  /* 0x0017500001087983 */ /* 0x001ea80000300a00 */
[----:B-1----:R-:W2:Y:S04]  /*b4ec0*/  LDL.LU.64 R10, [R1+0x1758] ;  /* 0x00175800010a7983 */ /* 0x002ea80000300a00 */
[----:B------:R0:W-:Y:S04]  /*b4ed0*/  STL.64 [R1+0xb70], R4 ;  /* 0x000b700401007387 */ /* 0x0001e80000100a00 */
[----:B------:R1:W-:Y:S04]  /*b4ee0*/  STL.64 [R1+0xb78], R6 ;  /* 0x000b780601007387 */ /* 0x0003e80000100a00 */
[----:B0-----:R-:W3:Y:S04]  /*b4ef0*/  LDL.LU.64 R4, [R1+0x1740] ;  /* 0x0017400001047983 */ /* 0x001ee80000300a00 */
[----:B-1----:R-:W3:Y:S01]  /*b4f00*/  LDL.LU.64 R6, [R1+0x1748] ;  /* 0x0017480001067983 */ /* 0x002ee20000300a00 */
[C---:B------:R-:W-:Y:S06]  /*b4f10*/  HMMA.16816.F32 R48, R36.reuse, R18, R48 ;  /* 0x000000122430723c */ /* 0x040fec0000001830 */
[C---:B------:R-:W-:Y:S06]  /*b4f20*/  HMMA.16816.F32 R44, R36.reuse, R16, R44 ;  /* 0x00000010242c723c */ /* 0x040fec000000182c */
[----:B------:R-:W-:Y:S01]  /*b4f30*/  HMMA.16816.F32 R36, R36, R2, R40 ;  /* 0x000000022424723c */ /* 0x000fe20000001828 */
[----:B------:R-:W-:Y:S04]  /*b4f40*/  STL.64 [R1+0xb90], R56 ;  /* 0x000b903801007387 */ /* 0x000fe80000100a00 */
[----:B------:R-:W-:Y:S04]  /*b4f50*/  STL.64 [R1+0xb98], R58 ;  /* 0x000b983a01007387 */ /* 0x000fe80000100a00 */
[----:B------:R-:W-:Y:S04]  /*b4f60*/  STL.64 [R1+0xba0], R52 ;  /* 0x000ba03401007387 */ /* 0x000fe80000100a00 */
[----:B------:R-:W-:Y:S04]  /*b4f70*/  STL.64 [R1+0xba8], R54 ;  /* 0x000ba83601007387 */ /* 0x000fe80000100a00 */
[----:B------:R-:W-:Y:S04]  /*b4f80*/  STL.64 [R1+0xbc0], R48 ;  /* 0x000bc03001007387 */ /* 0x000fe80000100a00 */
[----:B------:R-:W-:Y:S04]  /*b4f90*/  STL.64 [R1+0xbc8], R50 ;  /* 0x000bc83201007387 */ /* 0x000fe80000100a00 */
[----:B------:R-:W-:Y:S04]  /*b4fa0*/  STL.64 [R1+0xbe0], R44 ;  /* 0x000be02c01007387 */ /* 0x000fe80000100a00 */
[----:B------:R-:W-:Y:S01]  /*b4fb0*/  STL.64 [R1+0xbe8], R46 ;  /* 0x000be82e01007387 */ /* 0x000fe20000100a00 */
[----:B------:R-:W-:-:S03]  /*b4fc0*/  IMAD R30, R15, 0x100, R14 ;  /* 0x000001000f1e7824 */ /* 0x000fc600078e020e */
[----:B------:R-:W4:Y:S01]  /*b4fd0*/  LDL.LU R12, [R1+0x1a88] ;  /* 0x001a8800010c7983 */ /* 0x000f220000300800 */
[----:B------:R-:W-:-:S03]  /*b4fe0*/  IMAD R31, R33, 0x100, R32 ;  /* 0x00000100211f7824 */ /* 0x000fc600078e0220 */
[----:B------:R0:W-:Y:S04]  /*b4ff0*/  STL.64 [R1+0xbd0], R36 ;  /* 0x000bd02401007387 */ /* 0x0001e80000100a00 */
[----:B------:R1:W-:Y:S04]  /*b5000*/  STL.64 [R1+0xbd8], R38 ;  /* 0x000bd82601007387 */ /* 0x0003e80000100a00 */
[----:B------:R-:W4:Y:S01]  /*b5010*/  LDL.LU R13, [R1+0x1a84] ;  /* 0x001a8400010d7983 */ /* 0x000f220000300800 */
[----:B0-----:R-:W-:-:S03]  /*b5020*/  F2FP.F16.E5M2.UNPACK_B R36, R30 ;  /* 0x0000001eff24723e */ /* 0x001fc600020004ff */
[----:B------:R-:W4:Y:S01]  /*b5030*/  LDL.LU.64 R52, [R1+0x1730] ;  /* 0x0017300001347983 */ /* 0x000f220000300a00 */
[----:B-1----:R-:W-:Y:S02]  /*b5040*/  IMAD R38, R35, 0x100, R34 ;  /* 0x0000010023267824 */ /* 0x002fe400078e0222 */
[----:B------:R-:W-:Y:S01]  /*b5050*/  IMAD R39, R60, 0x100, R61 ;  /* 0x000001003c277824 */ /* 0x000fe200078e023d */
[----:B------:R-:W-:Y:S02]  /*b5060*/  F2FP.F16.E5M2.UNPACK_B R37, R31 ;  /* 0x0000001fff25723e */ /* 0x000fe400020004ff */
[----:B------:R-:W-:Y:S02]  /*b5070*/  F2FP.F16.E5M2.UNPACK_B R38, R38 ;  /* 0x00000026ff26723e */ /* 0x000fe400020004ff */
[----:B------:R-:W-:-:S07]  /*b5080*/  F2FP.F16.E5M2.UNPACK_B R39, R39 ;  /* 0x00000027ff27723e */ /* 0x000fce00020004ff */
[C---:B--2---:R-:W-:Y:S06]  /*b5090*/  HMMA.16816.F32 R8, R36.reuse, R28, R8 ;  /* 0x0000001c2408723c */ /* 0x044fec0000001808 */
[----:B---3--:R-:W-:-:S15]  /*b50a0*/  HMMA.16816.F32 R4, R36, R26, R4 ;  /* 0x0000001a2404723c */ /* 0x008fde0000001804 */
[----:B------:R-:W-:-:S02]  /*b50b0*/  NOP ;  /* 0x0000000000007918 */ /* 0x000fc40000000000 */
[----:B------:R0:W-:Y:S04]  /*b50c0*/  STL.64 [R1+0xbf0], R8 ;  /* 0x000bf00801007387 */ /* 0x0001e80000100a00 */
[----:B------:R1:W-:Y:S04]  /*b50d0*/  STL.64 [R1+0xbf8], R10 ;  /* 0x000bf80a01007387 */ /* 0x0003e80000100a00 */
        /* <DEDUP_REMOVED lines=11> */
[----:B---3--:R-:W3:Y:S04]  /*b5190*/  LDL.LU.64 R4, [R1+0x930] ;  /* 0x0009300001047983 */ /* 0x008ee80000300a00 */
[----:B------:R-:W3:Y:S04]  /*b51a0*/  LDL.LU.64 R6, [R1+0x938] ;  /* 0x0009380001067983 */ /* 0x000ee80000300a00 */
[----:B------:R-:W3:Y:S04]  /*b51b0*/  LDL.LU R31, [R1+0x1a8c] ;  /* 0x001a8c00011f7983 */ /* 0x000ee80000300800 */
[----:B------:R-:W3:Y:S04]  /*b51c0*/  LDL.LU R0, [R1+0x1b1c] ;  /* 0x001b1c0001007983 */ /* 0x000ee80000300800 */
[----:B------:R-:W3:Y:S04]  /*b51d0*/  LDL.LU R14, [R1+0x1b28] ;  /* 0x001b2800010e7983 */ /* 0x000ee80000300800 */
[----:B------:R-:W3:Y:S01]  /*b51e0*/  LDL.LU R15, [R1+0x1b24] ;  /* 0x001b2400010f7983 */ /* 0x000ee20000300800 */
[----:B----4-:R-:W-:Y:S01]  /*b51f0*/  IMAD R30, R13, 0x100, R12 ;  /* 0x000001000d1e7824 */ /* 0x010fe200078e020c */
[C---:B--2---:R-:W-:Y:S06]  /*b5200*/  HMMA.16816.F32 R52, R36.reuse, R24, R52 ;  /* 0x000000182434723c */ /* 0x044fec0000001834 */
[C---:B------:R-:W-:Y:S06]  /*b5210*/  HMMA.16816.F32 R48, R36.reuse, R22, R48 ;  /* 0x000000162430723c */ /* 0x040fec0000001830 */
[C---:B------:R-:W-:Y:S06]  /*b5220*/  HMMA.16816.F32 R44, R36.reuse, R20, R44 ;  /* 0x00000014242c723c */ /* 0x040fec000000182c */
[C---:B------:R-:W-:Y:S06]  /*b5230*/  HMMA.16816.F32 R40, R36.reuse, R18, R40 ;  /* 0x000000122428723c */ /* 0x040fec0000001828 */
[C---:B------:R-:W-:Y:S06]  /*b5240*/  HMMA.16816.F32 R8, R36.reuse, R16, R8 ;  /* 0x000000102408723c */ /* 0x040fec0000001808 */
[----:B---3--:R-:W-:Y:S01]  /*b5250*/  HMMA.16816.F32 R4, R36, R2, R4 ;  /* 0x000000022404723c */ /* 0x008fe20000001804 */
[----:B------:R0:W-:Y:S04]  /*b5260*/  STL.64 [R1+0xb840], R14 ;  /* 0x00b8400e01007387 */ /* 0x0001e80000100a00 */
[----:B------:R-:W2:Y:S04]  /*b5270*/  LDL.LU R32, [R1+0x1b30] ;  /* 0x001b300001207983 */ /* 0x000ea80000300800 */
[----:B------:R-:W2:Y:S04]  /*b5280*/  LDL.LU R33, [R1+0x1b2c] ;  /* 0x001b2c0001217983 */ /* 0x000ea80000300800 */
[----:B------:R-:W3:Y:S04]  /*b5290*/  LDL.LU R34, [R1+0x1b38] ;  /* 0x001b380001227983 */ /* 0x000ee80000300800 */
[----:B------:R-:W3:Y:S04]  /*b52a0*/  LDL.LU R35, [R1+0x1b34] ;  /* 0x001b340001237983 */ /* 0x000ee80000300800 */
[----:B------:R-:W4:Y:S04]  /*b52b0*/  LDL.LU R61, [R1+0x1b40] ;  /* 0x001b4000013d7983 */ /* 0x000f280000300800 */
[----:B------:R-:W4:Y:S04]  /*b52c0*/  LDL.LU R60, [R1+0x1b3c] ;  /* 0x001b3c00013c7983 */ /* 0x000f280000300800 */
        /* <DEDUP_REMOVED lines=8> */
[----:B------:R-:W2:Y:S04]  /*b5350*/  LDL.LU R36, [R1+0x1b10] ;  /* 0x001b100001247983 */ /* 0x000ea80000300800 */
[----:B------:R1:W-:Y:S04]  /*b5360*/  STL.64 [R1+0xc70], R8 ;  /* 0x000c700801007387 */ /* 0x0003e80000100a00 */
[----:B------:R1:W-:Y:S04]  /*b5370*/  STL.64 [R1+0xc78], R10 ;  /* 0x000c780a01007387 */ /* 0x0003e80000100a00 */
[----:B------:R-:W3:Y:S04]  /*b5380*/  LDL.LU R37, [R1+0x1b18] ;  /* 0x001b180001257983 */ /* 0x000ee80000300800 */
[----:B------:R1:W-:Y:S04]  /*b5390*/  STL.64 [R1+0xc60], R4 ;  /* 0x000c600401007387 */ /* 0x0003e80000100a00 */
[----:B------:R1:W-:Y:S04]  /*b53a0*/  STL.64 [R1+0xc68], R6 ;  /* 0x000c680601007387 */ /* 0x0003e80000100a00 */
[----:B------:R-:W3:Y:S04]  /*b53b0*/  LDL.LU R38, [R1+0x1b14] ;  /* 0x001b140001267983 */ /* 0x000ee80000300800 */
[----:B------:R-:W4:Y:S04]  /*b53c0*/  LDL.LU R39, [R1+0x1b20] ;  /* 0x001b200001277983 */ /* 0x000f280000300800 */
[----:B------:R-:W4:Y:S04]  /*b53d0*/  LDL.LU.64 R12, [R1+0x1700] ;  /* 0x00170000010c7983 */ /* 0x000f280000300a00 */
[----:B0-----:R-:W4:Y:S04]  /*b53e0*/  LDL.LU.64 R14, [R1+0x1708] ;  /* 0x00170800010e7983 */ /* 0x001f280000300a00 */
[----:B------:R-:W4:Y:S04]  /*b53f0*/  LDL.LU.64 R56, [R1+0x16f0] ;  /* 0x0016f00001387983 */ /* 0x000f280000300a00 */
[----:B------:R-:W4:Y:S04]  /*b5400*/  LDL.LU.64 R58, [R1+0x16f8] ;  /* 0x0016f800013a7983 */ /* 0x000f280000300a00 */
        /* <DEDUP_REMOVED lines=19> */
[----:B------:R-:W-:-:S15]  /*b5540*/  HMMA.16816.F32 R12, R36, R28, R12 ;  /* 0x0000001c240c723c */ /* 0x000fde000000180c */
[----:B------:R-:W-:-:S08]  /*b5550*/  NOP ;  /* 0x0000000000007918 */ /* 0x000fd00000000000 */
[----:B------:R-:W-:Y:S04]  /*b5560*/  STL.64 [R1+0xc80], R12 ;  /* 0x000c800c01007387 */ /* 0x000fe80000100a00 */
[----:B------:R0:W-:Y:S04]  /*b5570*/  STL.64 [R1+0xc88], R14 ;  /* 0x000c880e01007387 */ /* 0x0001e80000100a00 */
[----:B0-----:R-:W2:Y:S01]  /*b5580*/  LDL.LU.64 R14, [R1+0xb840] ;  /* 0x00b84000010e7983 */ /* 0x001ea20000300a00 */
[C---:B------:R-:W-:Y:S06]  /*b5590*/  HMMA.16816.F32 R56, R36.reuse, R26, R56 ;  /* 0x0000001a2438723c */ /* 0x040fec0000001838 */
[----:B------:R-:W-:Y:S01]  /*b55a0*/  STL.64 [R1+0xb838], R26 ;  /* 0x00b8381a01007387 */ /* 0x000fe20000100a00 */
[C---:B------:R-:W-:Y:S06]  /*b55b0*/  HMMA.16816.F32 R52, R36.reuse, R24, R52 ;  /* 0x000000182434723c */ /* 0x040fec0000001834 */
[C---:B------:R-:W-:Y:S06]  /*b55c0*/  HMMA.16816.F32 R48, R36.reuse, R22, R48 ;  /* 0x000000162430723c */ /* 0x040fec0000001830 */
[C---:B------:R-:W-:Y:S04]  /*b55d0*/  HMMA.16816.F32 R44, R36.reuse, R20, R44 ;  /* 0x00000014242c723c */ /* 0x040fe8000000182c */
[----:B------:R-:W-:Y:S04]  /*b55e0*/  STL.64 [R1+0xc90], R56 ;  /* 0x000c903801007387 */ /* 0x000fe80000100a00 */
[----:B------:R-:W-:Y:S01]  /*b55f0*/  STL.64 [R1+0xc98], R58 ;  /* 0x000c983a01007387 */ /* 0x000fe20000100a00 */
[C---:B------:R-:W-:Y:S03]  /*b5600*/  HMMA.16816.F32 R8, R36.reuse, R16, R8 ;  /* 0x000000102408723c */ /* 0x040fe60000001808 */
[----:B------:R0:W-:Y:S03]  /*b5610*/  STL.64 [R1+0xb830], R24 ;  /* 0x00b8301801007387 */ /* 0x0001e60000100a00 */
[C---:B------:R-:W-:Y:S06]  /*b5620*/  HMMA.16816.F32 R4, R36.reuse, R2, R4 ;  /* 0x000000022404723c */ /* 0x040fec0000001804 */
[----:B0-----:R-:W-:Y:S01]  /*b5630*/  HMMA.16816.F32 R24, R36, R18, R40 ;  /* 0x000000122418723c */ /* 0x001fe20000001828 */
        /* <DEDUP_REMOVED lines=10> */
[----:B------:R-:W2:Y:S04]  /*b56e0*/  LDL.LU R12, [R1+0x1b48] ;  /* 0x001b4800010c7983 */ /* 0x000ea80000300800 */
[----:B------:R4:W-:Y:S04]  /*b56f0*/  STL.64 [R1+0xd20], R4 ;  /* 0x000d200401007387 */ /* 0x0009e80000100a00 */
[----:B------:R4:W-:Y:S04]  /*b5700*/  STL.64 [R1+0xd28], R6 ;  /* 0x000d280601007387 */ /* 0x0009e80000100a00 */
[----:B------:R-:W2:Y:S04]  /*b5710*/  LDL.LU R13, [R1+0x1b44] ;  /* 0x001b4400010d7983 */ /* 0x000ea80000300800 */
[----:B0-----:R-:W2:Y:S04]  /*b5720*/  LDL.LU.64 R24, [R1+0x1820] ;  /* 0x0018200001187983 */ /* 0x001ea80000300a00 */
[----:B-1----:R-:W2:Y:S04]  /*b5730*/  LDL.LU.64 R26, [R1+0x1828] ;  /* 0x00182800011a7983 */ /* 0x002ea80000300a00 */
[----:B------:R-:W2:Y:S04]  /*b5740*/  LDL.LU.64 R56, [R1+0x1810] ;  /* 0x0018100001387983 */ /* 0x000ea80000300a00 */
        /* <DEDUP_REMOVED lines=11> */
[----:B------:R-:W4:Y:S04]  /*b5800*/  LDL.LU.64 R4, [R1+0x1230] ;  /* 0x0012300001047983 */ /* 0x000f280000300a00 */
[----:B------:R-:W4:Y:S01]  /*b5810*/  LDL.LU.64 R6, [R1+0x1238] ;  /* 0x0012380001067983 */ /* 0x000f220000300a00 */
[----:B--2---:R-:W-:-:S03]  /*b5820*/  IMAD R30, R15, 0x100, R14 ;  /* 0x000001000f1e7824 */ /* 0x004fc600078e020e */
[----:B------:R-:W2:Y:S04]  /*b5830*/  LDL.LU R14, [R1+0x1b68] ;  /* 0x001b6800010e7983 */ /* 0x000ea80000300800 */
[----:B------:R-:W2:Y:S01]  /*b5840*/  LDL.LU R15, [R1+0x1b64] ;  /* 0x001b6400010f7983 */ /* 0x000ea20000300800 */
[----:B------:R-:W-:Y:S02]  /*b5850*/  IMAD R31, R33, 0x100, R32 ;  /* 0x00000100211f7824 */ /* 0x000fe400078e0220 */
[----:B------:R-:W-:Y:S02]  /*b5860*/  IMAD R38, R35, 0x100, R34 ;  /* 0x0000010023267824 */ /* 0x000fe400078e0222 */
[----:B------:R-:W-:Y:S01]  /*b5870*/  IMAD R39, R60, 0x100, R61 ;  /* 0x000001003c277824 */ /* 0x000fe200078e023d */
[----:B------:R-:W-:-:S02]  /*b5880*/  F2FP.F16.E5M2.UNPACK_B R36, R30 ;  /* 0x0000001eff24723e */ /* 0x000fc400020004ff */
[----:B------:R-:W-:Y:S02]  /*b5890*/  F2FP.F16.E5M2.UNPACK_B R37, R31 ;  /* 0x0000001fff25723e */ /* 0x000fe400020004ff */
[----:B------:R-:W-:Y:S02]  /*b58a0*/  F2FP.F16.E5M2.UNPACK_B R38, R38 ;  /* 0x00000026ff26723e */ /* 0x000fe400020004ff */
[----:B------:R-:W-:-:S07]  /*b58b0*/  F2FP.F16.E5M2.UNPACK_B R39, R39 ;  /* 0x00000027ff27723e */ /* 0x000fce00020004ff */
[C---:B------:R-:W-:Y:S01]  /*b58c0*/  HMMA.16816.F32 R24, R36.reuse, R28, R24 ;  /* 0x0000001c2418723c */ /* 0x040fe20000001818 */
[----:B--2---:R-:W-:Y:S04]  /*b58d0*/  STL.64 [R1+0xb820], R14 ;  /* 0x00b8200e01007387 */ /* 0x004fe80000100a00 */
[----:B------:R-:W2:Y:S04]  /*b58e0*/  LDL.LU R32, [R1+0x1b70] ;  /* 0x001b700001207983 */ /* 0x000ea80000300800 */
[----:B------:R-:W2:Y:S04]  /*b58f0*/  LDL.LU R33, [R1+0x1b6c] ;  /* 0x001b6c0001217983 */ /* 0x000ea80000300800 */
[----:B------:R-:W2:Y:S04]  /*b5900*/  LDL.LU R34, [R1+0x1b78] ;  /* 0x001b780001227983 */ /* 0x000ea80000300800 */
[----:B------:R-:W2:Y:S06]  /*b5910*/  LDL.LU R35, [R1+0x1b74] ;  /* 0x001b740001237983 */ /* 0x000eac0000300800 */
[----:B------:R-:W-:Y:S04]  /*b5920*/  STL.64 [R1+0xd50], R24 ;  /* 0x000d501801007387 */ /* 0x000fe80000100a00 */
[----:B------:R0:W-:Y:S04]  /*b5930*/  STL.64 [R1+0xd58], R26 ;  /* 0x000d581a01007387 */ /* 0x0001e80000100a00 */
[----:B0-----:R-:W2:Y:S04]  /*b5940*/  LDL.LU.64 R26, [R1+0xb838] ;  /* 0x00b83800011a7983 */ /* 0x001ea80000300a00 */
[----:B------:R-:W2:Y:S01]  /*b5950*/  LDL.LU.64 R24, [R1+0xb830] ;  /* 0x00b8300001187983 */ /* 0x000ea20000300a00 */
[C---:B------:R-:W-:Y:S03]  /*b5960*/  HMMA.16816.F32 R48, R36.reuse, R22, R48 ;  /* 0x000000162430723c */ /* 0x040fe60000001830 */
[----:B------:R-:W2:Y:S03]  /*b5970*/  LDL.LU R0, [R1+0x1b50] ;  /* 0x001b500001007983 */ /* 0x000ea60000300800 */
[C---:B------:R-:W-:Y:S01]  /*b5980*/  HMMA.16816.F32 R44, R36.reuse, R20, R44 ;  /* 0x00000014242c723c */ /* 0x040fe2000000182c */
[----:B------:R-:W2:Y:S04]  /*b5990*/  LDL.LU R31, [R1+0x1b4c] ;  /* 0x001b4c00011f7983 */ /* 0x000ea80000300800 */
[----:B------:R-:W2:Y:S01]  /*b59a0*/  LDL.LU R61, [R1+0x1b80] ;  /* 0x001b8000013d7983 */ /* 0x000ea20000300800 */
[C---:B------:R-:W-:Y:S03]  /*b59b0*/  HMMA.16816.F32 R40, R36.reuse, R18, R40 ;  /* 0x000000122428723c */ /* 0x040fe60000001828 */
[----:B------:R-:W2:Y:S03]  /*b59c0*/  LDL.LU R60, [R1+0x1b7c] ;  /* 0x001b7c00013c7983 */ /* 0x000ea60000300800 */
[C---:B---3--:R-:W-:Y:S06]  /*b59d0*/  HMMA.16816.F32 R8, R36.reuse, R16, R8 ;  /* 0x000000102408723c */ /* 0x048fec0000001808 */
[----:B----4-:R-:W-:Y:S01]  /*b59e0*/  HMMA.16816.F32 R4, R36, R2, R4 ;  /* 0x000000022404723c */ /* 0x010fe20000001804 */
[----:B------:R-:W-:-:S05]  /*b59f0*/  IMAD R30, R13, 0x100, R12 ;  /* 0x000001000d1e7824 */ /* 0x000fca00078e020c */
[C---:B--2---:R-:W-:Y:S06]  /*b5a00*/  HMMA.16816.F32 R56, R36.reuse, R26, R56 ;  /* 0x0000001a2438723c */ /* 0x044fec0000001838 */
[----:B------:R-:W-:-:S15]  /*b5a10*/  HMMA.16816.F32 R52, R36, R24, R52 ;  /* 0x000000182434723c */ /* 0x000fde0000001834 */
[----:B------:R-:W-:-:S02]  /*b5a20*/  NOP ;  /* 0x0000000000007918 */ /* 0x000fc40000000000 */
        /* <DEDUP_REMOVED lines=14> */
[----:B------:R4:W-:Y:S04]  /*b5b10*/  STL.64 [R1+0xdd0], R4 ;  /* 0x000dd00401007387 */ /* 0x0009e80000100a00 */
[----:B------:R4:W-:Y:S04]  /*b5b20*/  STL.64 [R1+0xdd8], R6 ;  /* 0x000dd80601007387 */ /* 0x0009e80000100a00 */
[----:B------:R-:W4:Y:S04]  /*b5b30*/  LDL.LU R37, [R1+0x1b60] ;  /* 0x001b600001257983 */ /* 0x000f280000300800 */
[----:B------:R-:W4:Y:S04]  /*b5b40*/  LDL.LU R39, [R1+0x1b5c] ;  /* 0x001b5c0001277983 */ /* 0x000f280000300800 */
[----:B------:R-:W4:Y:S04]  /*b5b50*/  LDL.LU.64 R12, [R1+0x17d0] ;  /* 0x0017d000010c7983 */ /* 0x000f280000300a00 */
[----:B------:R-:W4:Y:S04]  /*b5b60*/  LDL.LU.64 R14, [R1+0x17d8] ;  /* 0x0017d800010e7983 */ /* 0x000f280000300a00 */
[----:B0-----:R-:W4:Y:S04]  /*b5b70*/  LDL.LU.64 R56, [R1+0x17c0] ;  /* 0x0017c00001387983 */ /* 0x001f280000300a00 */
[----:B-1----:R-:W4:Y:S04]  /*b5b80*/  LDL.LU.64 R58, [R1+0x17c8] ;  /* 0x0017c800013a7983 */ /* 0x002f280000300a00 */
[----:B--2---:R-:W2:Y:S04]  /*b5b90*/  LDL.LU.64 R52, [R1+0x17b0] ;  /* 0x0017b00001347983 */ /* 0x004ea80000300a00 */
[----:B---3--:R-:W2:Y:S04]  /*b5ba0*/  LDL.LU.64 R54, [R1+0x17b8] ;  /* 0x0017b80001367983 */ /* 0x008ea80000300a00 */
[----:B----4-:R-:W3:Y:S04]  /*b5bb0*/  LDL.LU.64 R48, [R1+0x17a0] ;  /* 0x0017a00001307983 */ /* 0x010ee80000300a00 */
        /* <DEDUP_REMOVED lines=9> */
[----:B------:R-:W-:-:S03]  /*b5c50*/  IMAD R31, R31, 0x100, R0 ;  /* 0x000001001f1f7824 */ /* 0x000fc600078e0200 */
[----:B------:R-:W4:Y:S01]  /*b5c60*/  LDL.LU R0, [R1+0xb828] ;  /* 0x00b8280001007983 */ /* 0x000f220000300800 */
[----:B------:R-:W-:Y:S01]  /*b5c70*/  IMAD R38, R38, 0x100, R36 ;  /* 0x0000010026267824 */ /* 0x000fe200078e0224 */
[----:B------:R-:W-:-:S04]  /*b5c80*/  F2FP.F16.E5M2.UNPACK_B R36, R30 ;  /* 0x0000001eff24723e */ /* 0x000fc800020004ff */
[----:B------:R-:W-:Y:S01]  /*b5c90*/  F2FP.F16.E5M2.UNPACK_B R38, R38 ;  /* 0x00000026ff26723e */ /* 0x000fe200020004ff */
[----:B------:R-:W-:Y:S01]  /*b5ca0*/  IMAD R39, R39, 0x100, R37 ;  /* 0x0000010027277824 */ /* 0x000fe200078e0225 */
[----:B------:R-:W-:-:S04]  /*b5cb0*/  F2FP.F16.E5M2.UNPACK_B R37, R31 ;  /* 0x0000001fff25723e */ /* 0x000fc800020004ff */
[----:B------:R-:W-:-:S07]  /*b5cc0*/  F2FP.F16.E5M2.UNPACK_B R39, R39 ;  /* 0x00000027ff27723e */ /* 0x000fce00020004ff */
[----:B------:R-:W-:-:S15]  /*b5cd0*/  HMMA.16816.F32 R12, R36, R28, R12 ;  /* 0x0000001c240c723c */ /* 0x000fde000000180c */
[----:B------:R-:W-:-:S08]  /*b5ce0*/  NOP ;  /* 0x0000000000007918 */ /* 0x000fd00000000000 */
[----:B------:R-:W-:Y:S04]  /*b5cf0*/  STL.64 [R1+0xdf0], R12 ;  /* 0x000df00c01007387 */ /* 0x000fe80000100a00 */
[----:B------:R0:W-:Y:S04]  /*b5d00*/  STL.64 [R1+0xdf8], R14 ;  /* 0x000df80e01007387 */ /* 0x0001e80000100a00 */
[----:B0-----:R-:W4:Y:S01]  /*b5d10*/  LDL.LU.64 R14, [R1+0xb820] ;  /* 0x00b82000010e7983 */ /* 0x001f220000300a00 */
[C---:B------:R-:W-:Y:S06]  /*b5d20*/  HMMA.16816.F32 R56, R36.reuse, R26, R56 ;  /* 0x0000001a2438723c */ /* 0x040fec0000001838 */
[----:B------:R-:W-:Y:S01]  /*b5d30*/  STL.64 [R1+0xb818], R26 ;  /* 0x00b8181a01007387 */ /* 0x000fe20000100a00 */
[C---:B--2---:R-:W-:Y:S06]  /*b5d40*/  HMMA.16816.F32 R52, R36.reuse, R24, R52 ;  /* 0x000000182434723c */ /* 0x044fec0000001834 */
[C---:B---3--:R-:W-:Y:S06]  /*b5d50*/  HMMA.16816.F32 R48, R36.reuse, R22, R48 ;  /* 0x000000162430723c */ /* 0x048fec0000001830 */
[C---:B----4-:R-:W-:Y:S04]  /*b5d60*/  HMMA.16816.F32 R44, R36.reuse, R20, R44 ;  /* 0x00000014242c723c */ /* 0x050fe8000000182c */
        /* <DEDUP_REMOVED lines=18> */
[----:B------:R-:W4:Y:S04]  /*b5e90*/  LDL.LU R12, [R1+0x1b88] ;  /* 0x001b8800010c7983 */ /* 0x000f280000300800 */
[----:B------:R-:W4:Y:S04]  /*b5ea0*/  LDL.LU R13, [R1+0x1b84] ;  /* 0x001b8400010d7983 */ /* 0x000f280000300800 */
        /* <DEDUP_REMOVED lines=14> */
[----:B----4-:R-:W3:Y:S04]  /*b5f90*/  LDL.LU R4, [R1+0x1b98] ;  /* 0x001b980001047983 */ /* 0x010ee80000300800 */
[----:B------:R-:W3:Y:S04]  /*b5fa0*/  LDL.LU R5, [R1+0x1b94] ;  /* 0x001b940001057983 */ /* 0x000ee80000300800 */
[----:B------:R-:W4:Y:S04]  /*b5fb0*/  LDL.LU R6, [R1+0x1ba0] ;  /* 0x001ba00001067983 */ /* 0x000f280000300800 */
[----:B------:R-:W4:Y:S01]  /*b5fc0*/  LDL.LU R7, [R1+0x1b9c] ;  /* 0x001b9c0001077983 */ /* 0x000f220000300800 */
[----:B------:R-:W-:-:S03]  /*b5fd0*/  IMAD R30, R15, 0x100, R14 ;  /* 0x000001000f1e7824 */ /* 0x000fc600078e020e */
        /* <DEDUP_REMOVED lines=8> */
[----:B------:R-:W-:Y:S01]  /*b6060*/  F2FP.F16.E5M2.UNPACK_B R39, R39 ;  /* 0x00000027ff27723e */ /* 0x000fe200020004ff */
[----:B--2---:R-:W-:Y:S04]  /*b6070*/  STL.64 [R1+0xb7f8], R14 ;  /* 0x00b7f80e01007387 */ /* 0x004fe80000100a00 */
[----:B------:R-:W2:Y:S04]  /*b6080*/  LDL.LU R32, [R1+0x1bb0] ;  /* 0x001bb00001207983 */ /* 0x000ea80000300800 */
[----:B------:R-:W2:Y:S04]  /*b6090*/  LDL.LU R33, [R1+0x1bac] ;  /* 0x001bac0001217983 */ /* 0x000ea80000300800 */
[----:B------:R-:W3:Y:S04]  /*b60a0*/  LDL.LU R34, [R1+0x1bb8] ;  /* 0x001bb80001227983 */ /* 0x000ee80000300800 */
[----:B------:R-:W3:Y:S01]  /*b60b0*/  LDL.LU R35, [R1+0x1bb4] ;  /* 0x001bb40001237983 */ /* 0x000ee20000300800 */
[C---:B------:R-:W-:Y:S03]  /*b60c0*/  HMMA.16816.F32 R24, R36.reuse, R28, R24 ;  /* 0x0000001c2418723c */ /* 0x040fe60000001818 */
[----:B---3--:R-:W-:Y:S04]  /*b60d0*/  STL.64 [R1+0xb808], R34 ;  /* 0x00b8082201007387 */ /* 0x008fe80000100a00 */
[----:B--2---:R0:W-:Y:S04]  /*b60e0*/  STL.64 [R1+0xb800], R32 ;  /* 0x00b8002001007387 */ /* 0x0041e80000100a00 */
[----:B0-----:R-:W2:Y:S04]  /*b60f0*/  LDL.LU.64 R32, [R1+0x18c0] ;  /* 0x0018c00001207983 */ /* 0x001ea80000300a00 */
[----:B------:R-:W2:Y:S04]  /*b6100*/  LDL.LU.64 R34, [R1+0x18c8] ;  /* 0x0018c80001227983 */ /* 0x000ea80000300a00 */
[----:B------:R-:W3:Y:S04]  /*b6110*/  LDL.LU R61, [R1+0x1bc0] ;  /* 0x001bc000013d7983 */ /* 0x000ee80000300800 */
[----:B------:R-:W3:Y:S04]  /*b6120*/  LDL.LU R60, [R1+0x1bbc] ;  /* 0x001bbc00013c7983 */ /* 0x000ee80000300800 */
[----:B------:R-:W4:Y:S04]  /*b6130*/  LDL.LU R31, [R1+0x1b8c] ;  /* 0x001b8c00011f7983 */ /* 0x000f280000300800 */
[----:B------:R-:W-:Y:S04]  /*b6140*/  STL.64 [R1+0xe70], R24 ;  /* 0x000e701801007387 */ /* 0x000fe80000100a00 */
[----:B------:R0:W-:Y:S04]  /*b6150*/  STL.64 [R1+0xe78], R26 ;  /* 0x000e781a01007387 */ /* 0x0001e80000100a00 */
[----:B0-----:R-:W2:Y:S04]  /*b6160*/  LDL.LU.64 R26, [R1+0xb818] ;  /* 0x00b81800011a7983 */ /* 0x001ea80000300a00 */
[----:B------:R-:W3:Y:S01]  /*b6170*/  LDL.LU.64 R24, [R1+0xb810] ;  /* 0x00b8100001187983 */ /* 0x000ee20000300a00 */
[C---:B------:R-:W-:Y:S06]  /*b6180*/  HMMA.16816.F32 R48, R36.reuse, R20, R48 ;  /* 0x000000142430723c */ /* 0x040fec0000001830 */
[C---:B------:R-:W-:Y:S06]  /*b6190*/  HMMA.16816.F32 R44, R36.reuse, R18, R44 ;  /* 0x00000012242c723c */ /* 0x040fec000000182c */
[----:B------:R-:W-:Y:S01]  /*b61a0*/  HMMA.16816.F32 R8, R36, R2, R8 ;  /* 0x000000022408723c */ /* 0x000fe20000001808 */
[----:B------:R-:W-:-:S05]  /*b61b0*/  IMAD R30, R13, 0x100, R12 ;  /* 0x000001000d1e7824 */ /* 0x000fca00078e020c */
[C---:B--2---:R-:W-:Y:S06]  /*b61c0*/  HMMA.16816.F32 R32, R36.reuse, R26, R32 ;  /* 0x0000001a2420723c */ /* 0x044fec0000001820 */
[----:B---3--:R-:W-:-:S15]  /*b61d0*/  HMMA.16816.F32 R56, R36, R24, R56 ;  /* 0x000000182438723c */ /* 0x008fde0000001838 */
[----:B------:R-:W-:-:S02]  /*b61e0*/  NOP ;  /* 0x0000000000007918 */ /* 0x000fc40000000000 */
        /* <DEDUP_REMOVED lines=13> */
[----:B------:R-:W4:Y:S05]  /*b62c0*/  LDL.LU R39, [R1+0x1b90] ;  /* 0x001b900001277983 */ /* 0x000f2a0000300800 */
[----:B------:R0:W-:Y:S04]  /*b62d0*/  STL.64 [R1+0xee0], R32 ;  /* 0x000ee02001007387 */ /* 0x0001e80000100a00 */
[----:B------:R1:W-:Y:S04]  /*b62e0*/  STL.64 [R1+0xee8], R34 ;  /* 0x000ee82201007387 */ /* 0x0003e80000100a00 */
[----:B------:R2:W-:Y:S04]  /*b62f0*/  STL.64 [R1+0xed0], R8 ;  /* 0x000ed00801007387 */ /* 0x0005e80000100a00 */
[----:B------:R3:W-:Y:S04]  /*b6300*/  STL.64 [R1+0xed8], R10 ;  /* 0x000ed80a01007387 */ /* 0x0007e80000100a00 */
[----:B0-----:R-:W4:Y:S04]  /*b6310*/  LDL.LU.64 R32, [R1+0x1880] ;  /* 0x0018800001207983 */ /* 0x001f280000300a00 */
[----:B-1----:R-:W4:Y:S04]  /*b6320*/  LDL.LU.64 R34, [R1+0x1888] ;  /* 0x0018880001227983 */ /* 0x002f280000300a00 */
[----:B------:R-:W4:Y:S04]  /*b6330*/  LDL.LU.64 R12, [R1+0x1870] ;  /* 0x00187000010c7983 */ /* 0x000f280000300a00 */
[----:B------:R-:W4:Y:S01]  /*b6340*/  LDL.LU.64 R14, [R1+0x1878] ;  /* 0x00187800010e7983 */ /* 0x000f220000300a00 */
[----:B------:R-:W-:Y:S01]  /*b6350*/  IMAD R38, R5, 0x100, R4 ;  /* 0x0000010005267824 */ /* 0x000fe200078e0204 */
[----:B------:R-:W-:-:S02]  /*b6360*/  F2FP.F16.E5M2.UNPACK_B R36, R30 ;  /* 0x0000001eff24723e */ /* 0x000fc400020004ff */
        /* <DEDUP_REMOVED lines=13> */
[----:B------:R-:W3:Y:S01]  /*b6440*/  LDL.LU.64 R4, [R1+0x1970] ;  /* 0x0019700001047983 */ /* 0x000ee20000300a00 */
[----:B----4-:R-:W-:-:S02]  /*b6450*/  IMAD R31, R31, 0x100, R39 ;  /* 0x000001001f1f7824 */ /* 0x010fc400078e0227 */
[----:B------:R-:W-:Y:S02]  /*b6460*/  IMAD R39, R7, 0x100, R6 ;  /* 0x0000010007277824 */ /* 0x000fe400078e0206 */
[----:B------:R-:W3:Y:S01]  /*b6470*/  LDL.LU.64 R6, [R1+0x1978] ;  /* 0x0019780001067983 */ /* 0x000ee20000300a00 */
[----:B------:R-:W-:Y:S02]  /*b6480*/  F2FP.F16.E5M2.UNPACK_B R37, R31 ;  /* 0x0000001fff25723e */ /* 0x000fe400020004ff */
[----:B------:R-:W-:-:S07]  /*b6490*/  F2FP.F16.E5M2.UNPACK_B R39, R39 ;  /* 0x00000027ff27723e */ /* 0x000fce00020004ff */
[C---:B------:R-:W-:Y:S06]  /*b64a0*/  HMMA.16816.F32 R32, R36.reuse, R28, R32 ;  /* 0x0000001c2420723c */ /* 0x040fec0000001820 */
[----:B------:R-:W-:-:S15]  /*b64b0*/  HMMA.16816.F32 R12, R36, R26, R12 ;  /* 0x0000001a240c723c */ /* 0x000fde000000180c */
[----:B------:R-:W-:-:S02]  /*b64c0*/  NOP ;  /* 0x0000000000007918 */ /* 0x000fc40000000000 */
[----:B------:R-:W-:Y:S04]  /*b64d0*/  STL.64 [R1+0xef0], R32 ;  /* 0x000ef02001007387 */ /* 0x000fe80000100a00 */
[----:B------:R0:W-:Y:S04]  /*b64e0*/  STL.64 [R1+0xef8], R34 ;  /* 0x000ef82201007387 */ /* 0x0001e80000100a00 */
[----:B0-----:R-:W4:Y:S04]  /*b64f0*/  LDL.LU.64 R34, [R1+0xb808] ;  /* 0x00b8080001227983 */ /* 0x001f280000300a00 */
[----:B------:R-:W3:Y:S04]  /*b6500*/  LDL.LU.64 R32, [R1+0xb800] ;  /* 0x00b8000001207983 */ /* 0x000ee80000300a00 */
[----:B------:R-:W-:Y:S04]  /*b6510*/  STL.64 [R1+0xf00], R12 ;  /* 0x000f000c01007387 */ /* 0x000fe80000100a00 */
[----:B------:R0:W-:Y:S04]  /*b6520*/  STL.64 [R1+0xf08], R14 ;  /* 0x000f080e01007387 */ /* 0x0001e80000100a00 */
[----:B0-----:R-:W3:Y:S01]  /*b6530*/  LDL.LU.64 R14, [R1+0xb7f8] ;  /* 0x00b7f800010e7983 */ /* 0x001ee20000300a00 */
[C---:B------:R-:W-:Y:S06]  /*b6540*/  HMMA.16816.F32 R56, R36.reuse, R24, R56 ;  /* 0x000000182438723c */ /* 0x040fec0000001838 */
[C---:B------:R-:W-:Y:S06]  /*b6550*/  HMMA.16816.F32 R52, R36.reuse, R22, R52 ;  /* 0x000000162434723c */ /* 0x040fec0000001834 */
[C---:B------:R-:W-:Y:S06]  /*b6560*/  HMMA.16816.F32 R48, R36.reuse, R20, R48 ;  /* 0x000000142430723c */ /* 0x040fec0000001830 */
[C---:B------:R-:W-:Y:S06]  /*b6570*/  HMMA.16816.F32 R44, R36.reuse, R18, R44 ;  /* 0x00000012242c723c */ /* 0x040fec000000182c */
[C---:B------:R-:W-:Y:S06]  /*b6580*/  HMMA.16816.F32 R40, R36.reuse, R16, R40 ;  /* 0x000000102428723c */ /* 0x040fec0000001828 */
[----:B--2---:R-:W-:Y:S07]  /*b6590*/  HMMA.16816.F32 R8, R36, R2, R8 ;  /* 0x000000022408723c */ /* 0x004fee0000001808 */
[----:B------:R-:W-:-:S05]  /*b65a0*/  IMAD R39, R60, 0x100, R61 ;  /* 0x000001003c277824 */ /* 0x000fca00078e023d */
        /* <DEDUP_REMOVED lines=13> */
[----:B0-----:R-:W2:Y:S04]  /*b6680*/  LDL.LU.64 R52, [R1+0x1960] ;  /* 0x0019600001347983 */ /* 0x001ea80000300a00 */
[----:B-1----:R-:W2:Y:S01]  /*b6690*/  LDL.LU.64 R54, [R1+0x1968] ;  /* 0x0019680001367983 */ /* 0x002ea20000300a00 */
[----:B----4-:R-:W-:-:S02]  /*b66a0*/  IMAD R38, R35, 0x100, R34 ;  /* 0x0000010023267824 */ /* 0x010fc400078e0222 */
[----:B---3--:R-:W-:-:S03]  /*b66b0*/  IMAD R31, R33, 0x100, R32 ;  /* 0x00000100211f7824 */ /* 0x008fc600078e0220 */
[----:B------:R-:W-:Y:S02]  /*b66c0*/  F2FP.F16.E5M2.UNPACK_B R38, R38 ;  /* 0x00000026ff26723e */ /* 0x000fe400020004ff */
[----:B------:R-:W-:Y:S01]  /*b66d0*/  F2FP.F16.E5M2.UNPACK_B R37, R31 ;  /* 0x0000001fff25723e */ /* 0x000fe200020004ff */
[----:B------:R-:W-:-:S05]  /*b66e0*/  IMAD R30, R15, 0x100, R14 ;  /* 0x000001000f1e7824 */ /* 0x000fca00078e020e */
[----:B------:R-:W-:-:S07]  /*b66f0*/  F2FP.F16.E5M2.UNPACK_B R36, R30 ;  /* 0x0000001eff24723e */ /* 0x000fce00020004ff */
[----:B------:R-:W-:-:S15]  /*b6700*/  HMMA.16816.F32 R4, R36, R28, R4 ;  /* 0x0000001c2404723c */ /* 0x000fde0000001804 */
[----:B------:R-:W-:-:S08]  /*b6710*/  NOP ;  /* 0x0000000000007918 */ /* 0x000fd00000000000 */
[----:B------:R0:W-:Y:S04]  /*b6720*/  STL.64 [R1+0xfb0], R4 ;  /* 0x000fb00401007387 */ /* 0x0001e80000100a00 */
[----:B------:R1:W-:Y:S04]  /*b6730*/  STL.64 [R1+0xfb8], R6 ;  /* 0x000fb80601007387 */ /* 0x0003e80000100a00 */
[----:B--2---:R-:W2:Y:S04]  /*b6740*/  LDL.LU.64 R48, [R1+0x1950] ;  /* 0x0019500001307983 */ /* 0x004ea80000300a00 */
[----:B------:R-:W2:Y:S04]  /*b6750*/  LDL.LU.64 R50, [R1+0x1958] ;  /* 0x0019580001327983 */ /* 0x000ea80000300a00 */
[----:B------:R-:W3:Y:S04]  /*b6760*/  LDL.LU.64 R44, [R1+0x1940] ;  /* 0x00194000012c7983 */ /* 0x000ee80000300a00 */
[----:B------:R-:W3:Y:S04]  /*b6770*/  LDL.LU.64 R46, [R1+0x1948] ;  /* 0x00194800012e7983 */ /* 0x000ee80000300a00 */
[----:B------:R-:W4:Y:S04]  /*b6780*/  LDL.LU.64 R40, [R1+0x1930] ;  /* 0x0019300001287983 */ /* 0x000f280000300a00 */
[----:B------:R-:W4:Y:S04]  /*b6790*/  LDL.LU.64 R42, [R1+0x1938] ;  /* 0x00193800012a7983 */ /* 0x000f280000300a00 */
[----:B------:R-:W3:Y:S04]  /*b67a0*/  LDL.LU.64 R8, [R1+0x16a0] ;  /* 0x0016a00001087983 */ /* 0x000ee80000300a00 */
[----:B------:R-:W3:Y:S04]  /*b67b0*/  LDL.LU.64 R10, [R1+0x16a8] ;  /* 0x0016a800010a7983 */ /* 0x000ee80000300a00 */
[----:B0-----:R-:W4:Y:S04]  /*b67c0*/  LDL.LU.64 R4, [R1+0x15a0] ;  /* 0x0015a00001047983 */ /* 0x001f280000300a00 */
[----:B-1----:R-:W4:Y:S04]  /*b67d0*/  LDL.LU.64 R6, [R1+0x15a8] ;  /* 0x0015a80001067983 */ /* 0x002f280000300a00 */
[----:B------:R-:W2:Y:S04]  /*b67e0*/  LDL.LU R12, [R1+0x1be8] ;  /* 0x001be800010c7983 */ /* 0x000ea80000300800 */
[----:B------:R-:W2:Y:S04]  /*b67f0*/  LDL.LU R13, [R1+0x1be4] ;  /* 0x001be400010d7983 */ /* 0x000ea80000300800 */
[----:B------:R-:W3:Y:S04]  /*b6800*/  LDL.LU R14, [R1+0x1bf0] ;  /* 0x001bf000010e7983 */ /* 0x000ee80000300800 */
[----:B------:R-:W3:Y:S04]  /*b6810*/  LDL.LU R15, [R1+0x1bec] ;  /* 0x001bec00010f7983 */ /* 0x000ee80000300800 */
[----:B---3--:R-:W-:Y:S04]  /*b6820*/  STL.64 [R1+0xb7e0], R14 ;  /* 0x00b7e00e01007387 */ /* 0x008fe80000100a00 */
[----:B--2---:R0:W-:Y:S04]  /*b6830*/  STL.64 [R1+0xb7d8], R12 ;  /* 0x00b7d80c01007387 */ /* 0x0041e80000100a00 */
[----:B------:R-:W2:Y:S04]  /*b6840*/  LDL.LU R32, [R1+0x1bf8] ;  /* 0x001bf80001207983 */ /* 0x000ea80000300800 */
[----:B------:R-:W2:Y:S04]  /*b6850*/  LDL.LU R33, [R1+0x1bf4] ;  /* 0x001bf40001217983 */ /* 0x000ea80000300800 */
[----:B------:R-:W3:Y:S04]  /*b6860*/  LDL.LU R34, [R1+0x1c00] ;  /* 0x001c000001227983 */ /* 0x000ee80000300800 */
[----:B------:R-:W3:Y:S01]  /*b6870*/  LDL.LU R35, [R1+0x1bfc] ;  /* 0x001bfc0001237983 */ /* 0x000ee20000300800 */
[C---:B0-----:R-:W-:Y:S06]  /*b6880*/  HMMA.16816.F32 R12, R36.reuse, R24, R48 ;  /* 0x00000018240c723c */ /* 0x041fec0000001830 */
[C---:B------:R-:W-:Y:S01]  /*b6890*/  HMMA.16816.F32 R8, R36.reuse, R18, R8 ;  /* 0x000000122408723c */ /* 0x040fe20000001808 */
[----:B---3--:R-:W-:Y:S04]  /*b68a0*/  STL.64 [R1+0xb7f0], R34 ;  /* 0x00b7f02201007387 */ /* 0x008fe80000100a00 */
[----:B--2---:R0:W-:Y:S04]  /*b68b0*/  STL.64 [R1+0xb7e8], R32 ;  /* 0x00b7e82001007387 */ /* 0x0041e80000100a00 */
[----:B------:R-:W2:Y:S01]  /*b68c0*/  LDL.LU R30, [R1+0x1bc4] ;  /* 0x001bc400011e7983 */ /* 0x000ea20000300800 */
[----:B0-----:R-:W-:-:S15]  /*b68d0*/  HMMA.16816.F32 R32, R36, R26, R52 ;  /* 0x0000001a2420723c */ /* 0x001fde0000001834 */
[----:B------:R-:W-:-:S08]  /*b68e0*/  NOP ;  /* 0x0000000000007918 */ /* 0x000fd00000000000 */
[----:B------:R-:W-:Y:S04]  /*b68f0*/  STL.64 [R1+0xfd0], R32 ;  /* 0x000fd02001007387 */ /* 0x000fe80000100a00 */
[----:B------:R0:W-:Y:S04]  /*b6900*/  STL.64 [R1+0xfd8], R34 ;  /* 0x000fd82201007387 */ /* 0x0001e80000100a00 */
[----:B------:R-:W3:Y:S04]  /*b6910*/  LDL.LU R31, [R1+0x1bcc] ;  /* 0x001bcc00011f7983 */ /* 0x000ee80000300800 */
[----:B------:R-:W-:Y:S04]  /*b6920*/  STL.64 [R1+0xfe0], R12 ;  /* 0x000fe00c01007387 */ /* 0x000fe80000100a00 */
[----:B------:R4:W-:Y:S01]  /*b6930*/  STL.64 [R1+0xfe8], R14 ;  /* 0x000fe80e01007387 */ /* 0x0009e20000100a00 */
[C---:B0-----:R-:W-:Y:S06]  /*b6940*/  HMMA.16816.F32 R32, R36.reuse, R22, R44 ;  /* 0x000000162420723c */ /* 0x041fec000000182c */
[----:B----4-:R-:W-:-:S15]  /*b6950*/  HMMA.16816.F32 R12, R36, R20, R40 ;  /* 0x00000014240c723c */ /* 0x010fde0000001828 */
[----:B------:R-:W-:-:S02]  /*b6960*/  NOP ;  /* 0x0000000000007918 */ /* 0x000fc40000000000 */
[----:B------:R-:W-:Y:S04]  /*b6970*/  STL.64 [R1+0xff0], R32 ;  /* 0x000ff02001007387 */ /* 0x000fe80000100a00 */
[----:B------:R-:W-:Y:S03]  /*b6980*/  STL.64 [R1+0xff8], R34 ;  /* 0x000ff82201007387 */ /* 0x000fe60000100a00 */
[----:B------:R-:W-:Y:S02]  /*b6990*/  IMAD.MOV.U32 R60, RZ, RZ, R15 ;  /* 0x000000ffff3c7224 */ /* 0x000fe400078e000f */
[----:B------:R-:W-:Y:S01]  /*b69a0*/  IMAD.MOV.U32 R61, RZ, RZ, R14 ;  /* 0x000000ffff3d7224 */ /* 0x000fe200078e000e */
[----:B------:R-:W-:Y:S04]  /*b69b0*/  STL.64 [R1+0x1000], R12 ;  /* 0x0010000c01007387 */ /* 0x000fe80000100a00 */
[----:B------:R0:W-:Y:S04]  /*b69c0*/  STL [R1+0xb1c8], R60 ;  /* 0x00b1c83c01007387 */ /* 0x0001e80000100800 */
[----:B0-----:R-:W4:Y:S04]  /*b69d0*/  LDL.LU R60, [R1+0x1bdc] ;  /* 0x001bdc00013c7983 */ /* 0x001f280000300800 */
[----:B------:R0:W-:Y:S04]  /*b69e0*/  STL [R1+0xb1b0], R61 ;  /* 0x00b1b03d01007387 */ /* 0x0001e80000100800 */
[----:B0-----:R-:W4:Y:S04]  /*b69f0*/  LDL.LU R61, [R1+0x1be0] ;  /* 0x001be000013d7983 */ /* 0x001f280000300800 */
[----:B------:R-:W2:Y:S04]  /*b6a00*/  LDL.LU.64 R32, [R1+0x14a0] ;  /* 0x0014a00001207983 */ /* 0x000ea80000300a00 */
[----:B------:R0:W-:Y:S04]  /*b6a10*/  STL.64 [R1+0x1010], R8 ;  /* 0x0010100801007387 */ /* 0x0001e80000100a00 */
[----:B------:R1:W-:Y:S04]  /*b6a20*/  STL.64 [R1+0x1018], R10 ;  /* 0x0010180a01007387 */ /* 0x0003e80000100a00 */
[----:B------:R-:W2:Y:S01]  /*b6a30*/  LDL.LU.64 R34, [R1+0x14a8] ;  /* 0x0014a80001227983 */ /* 0x000ea20000300a00 */
[----:B------:R-:W-:-:S15]  /*b6a40*/  HMMA.16816.F32 R4, R36, R16, R4 ;  /* 0x000000102404723c */ /* 0x000fde0000001804 */
[----:B------:R-:W-:-:S08]  /*b6a50*/  NOP ;  /* 0x0000000000007918 */ /* 0x000fd00000000000 */
[----:B------:R1:W-:Y:S04]  /*b6a60*/  STL.64 [R1+0x1030], R4 ;  /* 0x0010300401007387 */ /* 0x0003e80000100a00 */
[----:B------:R1:W-:Y:S04]  /*b6a70*/  STL.64 [R1+0x1038], R6 ;  /* 0x0010380601007387 */ /* 0x0003e80000100a00 */
        /* <DEDUP_REMOVED lines=14> */
[----:B------:R-:W4:Y:S04]  /*b6b60*/  LDL.LU.64 R4, [R1+0xb10] ;  /* 0x000b100001047983 */ /* 0x000f280000300a00 */
[----:B------:R-:W4:Y:S01]  /*b6b70*/  LDL.LU.64 R6, [R1+0xb18] ;  /* 0x000b180001067983 */ /* 0x000f220000300a00 */
[----:B--2---:R-:W-:Y:S03]  /*b6b80*/  HMMA.16816.F32 R36, R36, R2, R32 ;  /* 0x000000022424723c */ /* 0x004fe60000001820 */
[----:B------:R-:W2:Y:S04]  /*b6b90*/  LDL.LU.64 R34, [R1+0xb7f0] ;  /* 0x00b7f00001227983 */ /* 0x000ea80000300a00 */
[----:B------:R-:W2:-:S15]  /*b6ba0*/  LDL.LU.64 R32, [R1+0xb7e8] ;  /* 0x00b7e80001207983 */ /* 0x000e9e0000300a00 */
[----:B------:R-:W-:-:S01]  /*b6bb0*/  NOP ;  /* 0x0000000000007918 */ /* 0x000fc20000000000 */
[----:B------:R0:W-:Y:S04]  /*b6bc0*/  STL.64 [R1+0x1020], R36 ;  /* 0x0010202401007387 */ /* 0x0001e80000100a00 */
[----:B------:R1:W-:Y:S04]  /*b6bd0*/  STL.64 [R1+0x1028], R38 ;  /* 0x0010282601007387 */ /* 0x0003e80000100a00 */
[----:B0-----:R-:W3:Y:S04]  /*b6be0*/  LDL.LU R36, [R1+0x1bc8] ;  /* 0x001bc80001247983 */ /* 0x001ee80000300800 */
[----:B------:R-:W4:Y:S04]  /*b6bf0*/  LDL.LU R37, [R1+0x1bd0] ;  /* 0x001bd00001257983 */ /* 0x000f280000300800 */
[----:B-1----:R-:W2:Y:S04]  /*b6c00*/  LDL.LU R38, [R1+0x1bd8] ;  /* 0x001bd80001267983 */ /* 0x002ea80000300800 */
[----:B------:R-:W2:Y:S01]  /*b6c10*/  LDL.LU R39, [R1+0x1bd4] ;  /* 0x001bd40001277983 */ /* 0x000ea20000300800 */
[----:B---3--:R-:W-:-:S02]  /*b6c20*/  IMAD R30, R30, 0x100, R36 ;  /* 0x000001001e1e7824 */ /* 0x008fc400078e0224 */
[----:B----4-:R-:W-:-:S03]  /*b6c30*/  IMAD R31, R31, 0x100, R37 ;  /* 0x000001001f1f7824 */ /* 0x010fc600078e0225 */
[----:B------:R-:W-:Y:S01]  /*b6c40*/  F2FP.F16.E5M2.UNPACK_B R36, R30 ;  /* 0x0000001eff24723e */ /* 0x000fe200020004ff */
[----:B--2---:R-:W-:Y:S02]  /*b6c50*/  IMAD R38, R39, 0x100, R38 ;  /* 0x0000010027267824 */ /* 0x004fe400078e0226 */
[----:B------:R-:W-:Y:S01]  /*b6c60*/  IMAD R39, R60, 0x100, R61 ;  /* 0x000001003c277824 */ /* 0x000fe200078e023d */
[----:B------:R-:W-:Y:S02]  /*b6c70*/  F2FP.F16.E5M2.UNPACK_B R37, R31 ;  /* 0x0000001fff25723e */ /* 0x000fe400020004ff */
[----:B------:R-:W-:Y:S02]  /*b6c80*/  F2FP.F16.E5M2.UNPACK_B R38, R38 ;  /* 0x00000026ff26723e */ /* 0x000fe400020004ff */
[----:B------:R-:W-:-:S07]  /*b6c90*/  F2FP.F16.E5M2.UNPACK_B R39, R39 ;  /* 0x00000027ff27723e */ /* 0x000fce00020004ff */
[C---:B------:R-:W-:Y:S06]  /*b6ca0*/  HMMA.16816.F32 R12, R36.reuse, R28, R12 ;  /* 0x0000001c240c723c */ /* 0x040fec000000180c */
[C---:B------:R-:W-:Y:S06]  /*b6cb0*/  HMMA.16816.F32 R56, R36.reuse, R26, R56 ;  /* 0x0000001a2438723c */ /* 0x040fec0000001838 */
[C---:B------:R-:W-:Y:S06]  /*b6cc0*/  HMMA.16816.F32 R52, R36.reuse, R24, R52 ;  /* 0x000000182434723c */ /* 0x040fec0000001834 */
[C---:B------:R-:W-:Y:S06]  /*b6cd0*/  HMMA.16816.F32 R48, R36.reuse, R22, R48 ;  /* 0x000000162430723c */ /* 0x040fec0000001830 */
[C---:B------:R-:W-:Y:S06]  /*b6ce0*/  HMMA.16816.F32 R44, R36.reuse, R20, R44 ;  /* 0x00000014242c723c */ /* 0x040fec000000182c */
[C---:B------:R-:W-:Y:S06]  /*b6cf0*/  HMMA.16816.F32 R40, R36.reuse, R18, R40 ;  /* 0x000000122428723c */ /* 0x040fec0000001828 */
[C---:B------:R-:W-:Y:S06]  /*b6d00*/  HMMA.16816.F32 R8, R36.reuse, R16, R8 ;  /* 0x000000102408723c */ /* 0x040fec0000001808 */
[----:B------:R-:W-:Y:S01]  /*b6d10*/  HMMA.16816.F32 R4, R36, R2, R4 ;  /* 0x000000022404723c */ /* 0x000fe20000001804 */
[----:B------:R-:W-:Y:S04]  /*b6d20*/  STL.64 [R1+0x1040], R12 ;  /* 0x0010400c01007387 */ /* 0x000fe80000100a00 */
[----:B------:R0:W-:Y:S04]  /*b6d30*/  STL.64 [R1+0x1048], R14 ;  /* 0x0010480e01007387 */ /* 0x0001e80000100a00 */
[----:B0-----:R-:W2:Y:S04]  /*b6d40*/  LDL.LU.64 R14, [R1+0xb7e0] ;  /* 0x00b7e000010e7983 */ /* 0x001ea80000300a00 */
[----:B------:R-:W3:Y:S04]  /*b6d50*/  LDL.LU.64 R12, [R1+0xb7d8] ;  /* 0x00b7d800010c7983 */ /* 0x000ee80000300a00 */
        /* <DEDUP_REMOVED lines=27> */
[----:B------:R-:W4:Y:S04]  /*b6f10*/  LDL.LU.64 R4, [R1+0x1680] ;  /* 0x0016800001047983 */ /* 0x000f280000300a00 */
[----:B------:R-:W4:Y:S01]  /*b6f20*/  LDL.LU.64 R6, [R1+0x1688] ;  /* 0x0016880001067983 */ /* 0x000f220000300a00 */
[----:B------:R-:W-:-:S03]  /*b6f30*/  IMAD R39, R35, 0x100, R34 ;  /* 0x0000010023277824 */ /* 0x000fc600078e0222 */
[----:B------:R-:W4:Y:S04]  /*b6f40*/  LDL.LU R61, [R1+0x1c20] ;  /* 0x001c2000013d7983 */ /* 0x000f280000300800 */
[----:B------:R-:W4:Y:S04]  /*b6f50*/  LDL.LU R60, [R1+0x1c1c] ;  /* 0x001c1c00013c7983 */ /* 0x000f280000300800 */
[----:B------:R-:W4:Y:S04]  /*b6f60*/  LDL.LU R32, [R1+0x1c28] ;  /* 0x001c280001207983 */ /* 0x000f280000300800 */
[----:B------:R-:W4:Y:S04]  /*b6f70*/  LDL.LU R33, [R1+0x1c24] ;  /* 0x001c240001217983 */ /* 0x000f280000300800 */
[----:B------:R-:W4:Y:S04]  /*b6f80*/  LDL.LU R34, [R1+0x1c30] ;  /* 0x001c300001227983 */ /* 0x000f280000300800 */
[----:B------:R-:W4:Y:S01]  /*b6f90*/  LDL.LU R35, [R1+0x1c2c] ;  /* 0x001c2c0001237983 */ /* 0x000f220000300800 */
[----:B--2---:R-:W-:-:S02]  /*b6fa0*/  IMAD R31, R15, 0x100, R14 ;  /* 0x000001000f1f7824 */ /* 0x004fc400078e020e */
[----:B---3--:R-:W-:Y:S01]  /*b6fb0*/  IMAD R30, R13, 0x100, R12 ;  /* 0x000001000d1e7824 */ /* 0x008fe200078e020c */
[----:B----4-:R-:W-:Y:S04]  /*b6fc0*/  STL.64 [R1+0xb7c0], R34 ;  /* 0x00b7c02201007387 */ /* 0x010fe80000100a00 */
[----:B------:R0:W-:Y:S04]  /*b6fd0*/  STL.64 [R1+0xb7b8], R32 ;  /* 0x00b7b82001007387 */ /* 0x0001e80000100a00 */
[----:B------:R-:W2:Y:S04]  /*b6fe0*/  LDL.LU R12, [R1+0x1c38] ;  /* 0x001c3800010c7983 */ /* 0x000ea80000300800 */
[----:B------:R-:W2:Y:S04]  /*b6ff0*/  LDL.LU R13, [R1+0x1c34] ;  /* 0x001c3400010d7983 */ /* 0x000ea80000300800 */
[----:B------:R-:W3:Y:S04]  /*b7000*/  LDL.LU R14, [R1+0x1c40] ;  /* 0x001c4000010e7983 */ /* 0x000ee80000300800 */
[----:B------:R-:W3:Y:S01]  /*b7010*/  LDL.LU R15, [R1+0x1c3c] ;  /* 0x001c3c00010f7983 */ /* 0x000ee20000300800 */
[----:B------:R-:W-:-:S02]  /*b7020*/  F2FP.F16.E5M2.UNPACK_B R36, R30 ;  /* 0x0000001eff24723e */ /* 0x000fc400020004ff */
[----:B------:R-:W-:Y:S02]  /*b7030*/  F2FP.F16.E5M2.UNPACK_B R37, R31 ;  /* 0x0000001fff25723e */ /* 0x000fe400020004ff */
[----:B------:R-:W-:Y:S02]  /*b7040*/  F2FP.F16.E5M2.UNPACK_B R38, R38 ;  /* 0x00000026ff26723e */ /* 0x000fe400020004ff */
[----:B------:R-:W-:-:S07]  /*b7050*/  F2FP.F16.E5M2.UNPACK_B R39, R39 ;  /* 0x00000027ff27723e */ /* 0x000fce00020004ff */
[C---:B0-----:R-:W-:Y:S06]  /*b7060*/  HMMA.16816.F32 R32, R36.reuse, R28, R56 ;  /* 0x0000001c2420723c */ /* 0x041fec0000001838 */
[C---:B------:R-:W-:Y:S06]  /*b7070*/  HMMA.16816.F32 R48, R36.reuse, R24, R48 ;  /* 0x000000182430723c */ /* 0x040fec0000001830 */
[C---:B------:R-:W-:Y:S01]  /*b7080*/  HMMA.16816.F32 R8, R36.reuse, R18, R8 ;  /* 0x000000122408723c */ /* 0x040fe20000001808 */
[----:B---3--:R-:W-:Y:S04]  /*b7090*/  STL.64 [R1+0xb7d0], R14 ;  /* 0x00b7d00e01007387 */ /* 0x008fe80000100a00 */
[----:B--2---:R0:W-:Y:S04]  /*b70a0*/  STL.64 [R1+0xb7c8], R12 ;  /* 0x00b7c80c01007387 */ /* 0x0041e80000100a00 */
[----:B------:R-:W2:Y:S04]  /*b70b0*/  LDL.LU R30, [R1+0x1c04] ;  /* 0x001c0400011e7983 */ /* 0x000ea80000300800 */
[----:B------:R-:W3:Y:S01]  /*b70c0*/  LDL.LU R31, [R1+0x1c0c] ;  /* 0x001c0c00011f7983 */ /* 0x000ee20000300800 */
[C---:B0-----:R-:W-:Y:S03]  /*b70d0*/  HMMA.16816.F32 R12, R36.reuse, R26, R52 ;  /* 0x0000001a240c723c */ /* 0x041fe60000001834 */
[----:B------:R-:W-:Y:S04]  /*b70e0*/  STL.64 [R1+0x10c0], R32 ;  /* 0x0010c02001007387 */ /* 0x000fe80000100a00 */
[----:B------:R0:W-:Y:S02]  /*b70f0*/  STL.64 [R1+0x10c8], R34 ;  /* 0x0010c82201007387 */ /* 0x0001e40000100a00 */
[----:B0-----:R-:W-:-:S14]  /*b7100*/  HMMA.16816.F32 R32, R36, R22, R44 ;  /* 0x000000162420723c */ /* 0x001fdc000000182c */
[----:B------:R-:W-:Y:S04]  /*b7110*/  STL.64 [R1+0x10d0], R12 ;  /* 0x0010d00c01007387 */ /* 0x000fe80000100a00 */
[----:B------:R0:W-:Y:S02]  /*b7120*/  STL.64 [R1+0x10d8], R14 ;  /* 0x0010d80e01007387 */ /* 0x0001e40000100a00 */
[C---:B0-----:R-:W-:Y:S02]  /*b7130*/  HMMA.16816.F32 R12, R36.reuse, R20, R40 ;  /* 0x00000014240c723c */ /* 0x041fe40000001828 */
[----:B------:R-:W-:Y:S04]  /*b7140*/  STL.64 [R1+0x10e0], R48 ;  /* 0x0010e03001007387 */ /* 0x000fe80000100a00 */
[----:B------:R-:W-:Y:S04]  /*b7150*/  STL.64 [R1+0x10e8], R50 ;  /* 0x0010e83201007387 */ /* 0x000fe80000100a00 */
[----:B------:R-:W-:Y:S04]  /*b7160*/  STL.64 [R1+0x10f0], R32 ;  /* 0x0010f02001007387 */ /* 0x000fe80000100a00 */
[----:B------:R-:W-:Y:S09]  /*b7170*/  STL.64 [R1+0x10f8], R34 ;  /* 0x0010f82201007387 */ /* 0x000ff20000100a00 */
[----:B------:R0:W-:Y:S04]  /*b7180*/  STL.64 [R1+0x1100], R12 ;  /* 0x0011000c01007387 */ /* 0x0001e80000100a00 */
[----:B------:R1:W-:Y:S04]  /*b7190*/  STL.64 [R1+0x1108], R14 ;  /* 0x0011080e01007387 */ /* 0x0003e80000100a00 */
[----:B0-----:R-:W4:Y:S04]  /*b71a0*/  LDL.LU.64 R12, [R1+0xae0] ;  /* 0x000ae000010c7983 */ /* 0x001f280000300a00 */
[----:B------:R-:W-:Y:S04]  /*b71b0*/  STL.64 [R1+0x1110], R8 ;  /* 0x0011100801007387 */ /* 0x000fe80000100a00 */
[----:B------:R-:W-:Y:S04]  /*b71c0*/  STL.64 [R1+0x1118], R10 ;  /* 0x0011180a01007387 */ /* 0x000fe80000100a00 */
[----:B-1----:R-:W4:Y:S01]  /*b71d0*/  LDL.LU.64 R14, [R1+0xae8] ;  /* 0x000ae800010e7983 */ /* 0x002f220000300a00 */
[----:B------:R-:W-:-:S15]  /*b71e0*/  HMMA.16816.F32 R4, R36, R16, R4 ;  /* 0x000000102404723c */ /* 0x000fde0000001804 */
[----:B------:R-:W-:-:S08]  /*b71f0*/  NOP ;  /* 0x0000000000007918 */ /* 0x000fd00000000000 */
[----:B------:R0:W-:Y:S04]  /*b7200*/  STL.64 [R1+0x1130], R4 ;  /* 0x0011300401007387 */ /* 0x0001e80000100a00 */
[----:B------:R1:W-:Y:S04]  /*b7210*/  STL.64 [R1+0x1138], R6 ;  /* 0x0011380601007387 */ /* 0x0003e80000100a00 */
[----:B------:R-:W3:Y:S04]  /*b7220*/  LDL.LU.64 R32, [R1+0x19c0] ;  /* 0x0019c00001207983 */ /* 0x000ee80000300a00 */
[----:B------:R-:W3:Y:S04]  /*b7230*/  LDL.LU.64 R34, [R1+0x19c8] ;  /* 0x0019c80001227983 */ /* 0x000ee80000300a00 */
        /* <DEDUP_REMOVED lines=14> */
[----:B----4-:R-:W-:Y:S03]  /*b7320*/  HMMA.16816.F32 R36, R36, R2, R12 ;  /* 0x000000022424723c */ /* 0x010fe6000000180c */
[----:B------:R-:W4:Y:S04]  /*b7330*/  LDL.LU.64 R14, [R1+0xb7d0] ;  /* 0x00b7d000010e7983 */ /* 0x000f280000300a00 */
[----:B------:R-:W4:-:S15]  /*b7340*/  LDL.LU.64 R12, [R1+0xb7c8] ;  /* 0x00b7c800010c7983 */ /* 0x000f1e0000300a00 */
[----:B------:R-:W-:-:S01]  /*b7350*/  NOP ;  /* 0x0000000000007918 */ /* 0x000fc20000000000 */
[----:B------:R0:W-:Y:S04]  /*b7360*/  STL.64 [R1+0x1120], R36 ;  /* 0x0011202401007387 */ /* 0x0001e80000100a00 */
[----:B------:R1:W-:Y:S04]  /*b7370*/  STL.64 [R1+0x1128], R38 ;  /* 0x0011282601007387 */ /* 0x0003e80000100a00 */
[----:B0-----:R-:W2:Y:S04]  /*b7380*/  LDL.LU R36, [R1+0x1c08] ;  /* 0x001c080001247983 */ /* 0x001ea80000300800 */
[----:B------:R-:W3:Y:S04]  /*b7390*/  LDL.LU R37, [R1+0x1c10] ;  /* 0x001c100001257983 */ /* 0x000ee80000300800 */
[----:B-1----:R-:W4:Y:S04]  /*b73a0*/  LDL.LU R38, [R1+0x1c18] ;  /* 0x001c180001267983 */ /* 0x002f280000300800 */
[----:B------:R-:W4:Y:S01]  /*b73b0*/  LDL.LU R39, [R1+0x1c14] ;  /* 0x001c140001277983 */ /* 0x000f220000300800 */
[----:B--2---:R-:W-:-:S02]  /*b73c0*/  IMAD R30, R30, 0x100, R36 ;  /* 0x000001001e1e7824 */ /* 0x004fc400078e0224 */
[----:B---3--:R-:W-:-:S03]  /*b73d0*/  IMAD R31, R31, 0x100, R37 ;  /* 0x000001001f1f7824 */ /* 0x008fc600078e0225 */
[----:B------:R-:W-:Y:S01]  /*b73e0*/  F2FP.F16.E5M2.UNPACK_B R36, R30 ;  /* 0x0000001eff24723e */ /* 0x000fe200020004ff */
[----:B----4-:R-:W-:Y:S02]  /*b73f0*/  IMAD R38, R39, 0x100, R38 ;  /* 0x0000010027267824 */ /* 0x010fe400078e0226 */
[----:B------:R-:W-:Y:S01]  /*b7400*/  IMAD R39, R60, 0x100, R61 ;  /* 0x000001003c277824 */ /* 0x000fe200078e023d */
[----:B------:R-:W-:Y:S02]  /*b7410*/  F2FP.F16.E5M2.UNPACK_B R37, R31 ;  /* 0x0000001fff25723e */ /* 0x000fe400020004ff */
        /* <DEDUP_REMOVED lines=17> */
[----:B0-----:R-:W4:Y:S04]  /*b7530*/  LDL.LU.64 R6, [R1+0xb7b0] ;  /* 0x00b7b00001067983 */ /* 0x001f280000300a00 */
[----:B------:R-:W4:Y:S04]  /*b7540*/  LDL.LU.64 R4, [R1+0xb7a8] ;  /* 0x00b7a80001047983 */ /* 0x000f280000300a00 */
[----:B------:R-:W-:Y:S04]  /*b7550*/  STL.64 [R1+0x1160], R8 ;  /* 0x0011600801007387 */ /* 0x000fe80000100a00 */
[----:B------:R0:W-:Y:S04]  /*b7560*/  STL.64 [R1+0x1168], R10 ;  /* 0x0011680a01007387 */ /* 0x0001e80000100a00 */
[----:B0-----:R-:W4:Y:S04]  /*b7570*/  LDL.LU.64 R10, [R1+0xb7a0] ;  /* 0x00b7a000010a7983 */ /* 0x001f280000300a00 */
[----:B------:R-:W4:Y:S04]  /*b7580*/  LDL.LU.64 R8, [R1+0xb798] ;  /* 0x00b7980001087983 */ /* 0x000f280000300a00 */
        /* <DEDUP_REMOVED lines=9> */
[----:B------:R0:W-:Y:S01]  /*b7620*/  STL.64 [R1+0x1268], R38 ;  /* 0x0012682601007387 */ /* 0x0001e20000100a00 */
[----:B--2---:R-:W-:-:S02]  /*b7630*/  IMAD R31, R35, 0x100, R34 ;  /* 0x00000100231f7824 */ /* 0x004fc400078e0222 */
[----:B---3--:R-:W-:Y:S02]  /*b7640*/  IMAD R30, R33, 0x100, R32 ;  /* 0x00000100211e7824 */ /* 0x008fe400078e0220 */
[----:B------:R-:W2:Y:S04]  /*b7650*/  LDL.LU.64 R32, [R1+0x1990] ;  /* 0x0019900001207983 */ /* 0x000ea80000300a00 */
[----:B------:R-:W2:Y:S01]  /*b7660*/  LDL.LU.64 R34, [R1+0x1998] ;  /* 0x0019980001227983 */ /* 0x000ea20000300a00 */
[----:B0-----:R-:W-:Y:S02]  /*b7670*/  IMAD R38, R13, 0x100, R12 ;  /* 0x000001000d267824 */ /* 0x001fe400078e020c */
[----:B------:R-:W-:Y:S01]  /*b7680*/  IMAD R39, R15, 0x100, R14 ;  /* 0x000001000f277824 */ /* 0x000fe200078e020e */
[----:B------:R-:W3:Y:S04]  /*b7690*/  LDL.LU.64 R52, [R1+0x18f0] ;  /* 0x0018f00001347983 */ /* 0x000ee80000300a00 */
[----:B------:R-:W3:Y:S04]  /*b76a0*/  LDL.LU.64 R54, [R1+0x18f8] ;  /* 0x0018f80001367983 */ /* 0x000ee80000300a00 */
[----:B------:R-:W4:Y:S01]  /*b76b0*/  LDL.LU.64 R12, [R1+0x1830] ;  /* 0x00183000010c7983 */ /* 0x000f220000300a00 */
[----:B------:R-:W-:-:S03]  /*b76c0*/  F2FP.F16.E5M2.UNPACK_B R36, R30 ;  /* 0x0000001eff24723e */ /* 0x000fc600020004ff */
[----:B------:R-:W4:Y:S01]  /*b76d0*/  LDL.LU.64 R14, [R1+0x1838] ;  /* 0x00183800010e7983 */ /* 0x000f220000300a00 */
[----:B------:R-:W-:-:S03]  /*b76e0*/  F2FP.F16.E5M2.UNPACK_B R37, R31 ;  /* 0x0000001fff25723e */ /* 0x000fc600020004ff */
[----:B------:R-:W4:Y:S01]  /*b76f0*/  LDL.LU.64 R56, [R1+0xb80] ;  /* 0x000b800001387983 */ /* 0x000f220000300a00 */
[----:B------:R-:W-:Y:S02]  /*b7700*/  F2FP.F16.E5M2.UNPACK_B R38, R38 ;  /* 0x00000026ff26723e */ /* 0x000fe400020004ff */
[----:B------:R-:W-:Y:S01]  /*b7710*/  F2FP.F16.E5M2.UNPACK_B R39, R39 ;  /* 0x00000027ff27723e */ /* 0x000fe200020004ff */
[----:B------:R-:W4:Y:S04]  /*b7720*/  LDL.LU.64 R58, [R1+0xb88] ;  /* 0x000b8800013a7983 */ /* 0x000f280000300a00 */
        /* <DEDUP_REMOVED lines=8> */
[----:B--2---:R-:W-:Y:S03]  /*b77b0*/  HMMA.16816.F32 R32, R36, R28, R32 ;  /* 0x0000001c2420723c */ /* 0x004fe60000001820 */
[----:B------:R-:W2:Y:S04]  /*b77c0*/  LDL.LU.64 R28, [R1+0x1760] ;  /* 0x00176000011c7983 */ /* 0x000ea80000300a00 */
[----:B------:R-:W2:-:S15]  /*b77d0*/  LDL.LU.64 R30, [R1+0x1768] ;  /* 0x00176800011e7983 */ /* 0x000e9e0000300a00 */
[----:B------:R-:W-:-:S01]  /*b77e0*/  NOP ;  /* 0x0000000000007918 */ /* 0x000fc20000000000 */
[----:B------:R0:W-:Y:S04]  /*b77f0*/  STL.64 [R1+0x1250], R32 ;  /* 0x0012502001007387 */ /* 0x0001e80000100a00 */
[----:B------:R1:W-:Y:S04]  /*b7800*/  STL.64 [R1+0x1258], R34 ;  /* 0x0012582201007387 */ /* 0x0003e80000100a00 */
[----:B0-----:R-:W2:Y:S04]  /*b7810*/  LDL.LU.64 R32, [R1+0xad0] ;  /* 0x000ad00001207983 */ /* 0x001ea80000300a00 */
[----:B-1----:R-:W2:Y:S01]  /*b7820*/  LDL.LU.64 R34, [R1+0xad8] ;  /* 0x000ad80001227983 */ /* 0x002ea20000300a00 */
[C---:B---3--:R-:W-:Y:S03]  /*b7830*/  HMMA.16816.F32 R52, R36.reuse, R26, R52 ;  /* 0x0000001a2434723c */ /* 0x048fe60000001834 */
[----:B------:R-:W3:Y:S03]  /*b7840*/  LDL.LU R40, [R1+0x13b4] ;  /* 0x0013b40001287983 */ /* 0x000ee60000300800 */
[C---:B----4-:R-:W-:Y:S01]  /*b7850*/  HMMA.16816.F32 R24, R36.reuse, R24, R12 ;  /* 0x000000182418723c */ /* 0x050fe2000000180c */
[----:B------:R-:W4:Y:S04]  /*b7860*/  LDL.LU R41, [R1+0x13b0] ;  /* 0x0013b00001297983 */ /* 0x000f280000300800 */
[----:B------:R-:W4:Y:S04]  /*b7870*/  LDL.LU R42, [R1+0x1394] ;  /* 0x00139400012a7983 */ /* 0x000f280000300800 */
[----:B------:R-:W4:Y:S08]  /*b7880*/  LDL.LU R43, [R1+0x1390] ;  /* 0x00139000012b7983 */ /* 0x000f300000300800 */
[----:B------:R0:W-:Y:S04]  /*b7890*/  STL.64 [R1+0x1240], R52 ;  /* 0x0012403401007387 */ /* 0x0001e80000100a00 */
[----:B------:R-:W-:Y:S04]  /*b78a0*/  STL.64 [R1+0x1248], R54 ;  /* 0x0012483601007387 */ /* 0x000fe80000100a00 */
[----:B0-----:R-:W4:Y:S04]  /*b78b0*/  LDL.LU R52, [R1+0x13a0] ;  /* 0x0013a00001347983 */ /* 0x001f280000300800 */
[----:B------:R-:W4:Y:S04]  /*b78c0*/  LDL.LU R53, [R1+0x13a4] ;  /* 0x0013a40001357983 */ /* 0x000f280000300800 */
[----:B------:R-:W4:Y:S04]  /*b78d0*/  LDL.LU.64 R14, [R1+0xb790] ;  /* 0x00b79000010e7983 */ /* 0x000f280000300a00 */
[----:B------:R-:W4:Y:S04]  /*b78e0*/  LDL.LU.64 R12, [R1+0xb788] ;  /* 0x00b78800010c7983 */ /* 0x000f280000300a00 */
[----:B------:R0:W-:Y:S04]  /*b78f0*/  STL.64 [R1+0x1230], R24 ;  /* 0x0012301801007387 */ /* 0x0001e80000100a00 */
[----:B------:R1:W-:Y:S04]  /*b7900*/  STL.64 [R1+0x1238], R26 ;  /* 0x0012381a01007387 */ /* 0x0003e80000100a00 */
[----:B0-----:R-:W3:Y:S04]  /*b7910*/  LDL.LU.64 R24, [R1+0x870] ;  /* 0x0008700001187983 */ /* 0x001ee80000300a00 */
[----:B-1----:R-:W3:Y:S04]  /*b7920*/  LDL.LU.64 R26, [R1+0x878] ;  /* 0x00087800011a7983 */ /* 0x002ee80000300a00 */
[----:B------:R-:W4:Y:S04]  /*b7930*/  LDL.LU R54, [R1+0x13c0] ;  /* 0x0013c00001367983 */ /* 0x000f280000300800 */
[----:B------:R-:W4:Y:S01]  /*b7940*/  LDL.LU R55, [R1+0x13c4] ;  /* 0x0013c40001377983 */ /* 0x000f220000300800 */
[----:B--2---:R-:W-:-:S15]  /*b7950*/  HMMA.16816.F32 R28, R36, R22, R28 ;  /* 0x00000016241c723c */ /* 0x004fde000000181c */
[----:B------:R-:W-:-:S08]  /*b7960*/  NOP ;  /* 0x0000000000007918 */ /* 0x000fd00000000000 */
[----:B------:R-:W-:Y:S04]  /*b7970*/  STL.64 [R1+0x1220], R28 ;  /* 0x0012201c01007387 */ /* 0x000fe80000100a00 */
[----:B------:R0:W-:Y:S02]  /*b7980*/  STL.64 [R1+0x1228], R30 ;  /* 0x0012281e01007387 */ /* 0x0001e40000100a00 */
[C---:B0-----:R-:W-:Y:S02]  /*b7990*/  HMMA.16816.F32 R28, R36.reuse, R20, R56 ;  /* 0x00000014241c723c */ /* 0x041fe40000001838 */
[----:B------:R-:W2:Y:S04]  /*b79a0*/  LDL.LU.64 R20, [R1+0xac0] ;  /* 0x000ac00001147983 */ /* 0x000ea80000300a00 */
[----:B------:R-:W2:Y:S01]  /*b79b0*/  LDL.LU.64 R22, [R1+0xac8] ;  /* 0x000ac80001167983 */ /* 0x000ea20000300a00 */
[----:B------:R-:W-:-:S15]  /*b79c0*/  HMMA.16816.F32 R32, R36, R18, R32 ;  /* 0x000000122420723c */ /* 0x000fde0000001820 */
[----:B------:R-:W-:-:S01]  /*b79d0*/  NOP ;  /* 0x0000000000007918 */ /* 0x000fc20000000000 */
[----:B------:R-:W-:Y:S04]  /*b79e0*/  STL.64 [R1+0x1210], R28 ;  /* 0x0012101c01007387 */ /* 0x000fe80000100a00 */
[----:B------:R0:W-:Y:S04]  /*b79f0*/  STL.64 [R1+0x1218], R30 ;  /* 0x0012181e01007387 */ /* 0x0001e80000100a00 */
[----:B------:R-:W4:Y:S04]  /*b7a00*/  LDL.LU R56, [R1+0x13d0] ;  /* 0x0013d00001387983 */ /* 0x000f280000300800 */
[----:B------:R-:W4:Y:S04]  /*b7a10*/  LDL.LU R57, [R1+0x13d4] ;  /* 0x0013d40001397983 */ /* 0x000f280000300800 */
[----:B------:R-:W4:Y:S01]  /*b7a20*/  LDL.LU R58, [R1+0x13e0] ;  /* 0x0013e000013a7983 */ /* 0x000f220000300800 */
[----:B0-----:R-:W-:-:S02]  /*b7a30*/  IMAD.MOV.U32 R31, RZ, RZ, R34 ;  /* 0x000000ffff1f7224 */ /* 0x001fc400078e0022 */
[----:B------:R-:W-:Y:S01]  /*b7a40*/  IMAD.MOV.U32 R30, RZ, RZ, R35 ;  /* 0x000000ffff1e7224 */ /* 0x000fe200078e0023 */
[----:B------:R-:W4:Y:S04]  /*b7a50*/  LDL.LU R59, [R1+0x13e4] ;  /* 0x0013e400013b7983 */ /* 0x000f280000300800 */
[----:B------:R0:W-:Y:S04]  /*b7a60*/  STL.64 [R1+0x1200], R32 ;  /* 0x0012002001007387 */ /* 0x0001e80000100a00 */
[----:B------:R-:W4:Y:S04]  /*b7a70*/  LDL.LU.64 R34, [R1+0xb780] ;  /* 0x00b7800001227983 */ /* 0x000f280000300a00 */
[----:B0-----:R-:W4:Y:S04]  /*b7a80*/  LDL.LU.64 R32, [R1+0xb778] ;  /* 0x00b7780001207983 */ /* 0x001f280000300a00 */
[----:B------:R-:W-:Y:S04]  /*b7a90*/  STL [R1+0xb250], R30 ;  /* 0x00b2501e01007387 */ /* 0x000fe80000100800 */
[----:B------:R2:W-:Y:S02]  /*b7aa0*/  STL [R1+0xb1cc], R31 ;  /* 0x00b1cc1f01007387 */ /* 0x0005e40000100800 */
[----:B--2---:R-:W-:Y:S07]  /*b7ab0*/  HMMA.16816.F32 R28, R36, R16, R20 ;  /* 0x00000010241c723c */ /* 0x004fee0000001814 */
[----:B------:R-:W-:-:S02]  /*b7ac0*/  IMAD R20, R45, 0x100, R44 ;  /* 0x000001002d147824 */ /* 0x000fc400078e022c */
[----:B------:R-:W-:Y:S02]  /*b7ad0*/  IMAD R21, R47, 0x100, R46 ;  /* 0x000001002f157824 */ /* 0x000fe400078e022e */
[----:B------:R-:W-:Y:S02]  /*b7ae0*/  IMAD R22, R49, 0x100, R48 ;  /* 0x0000010031167824 */ /* 0x000fe400078e0230 */
[----:B------:R-:W-:Y:S01]  /*b7af0*/  IMAD R23, R51, 0x100, R50 ;  /* 0x0000010033177824 */ /* 0x000fe200078e0232 */
[----:B---3--:R-:W-:Y:S01]  /*b7b00*/  HMMA.16816.F32 R16, R36, R2, R24 ;  /* 0x000000022410723c */ /* 0x008fe20000001818 */
[----:B------:R-:W-:Y:S02]  /*b7b10*/  F2FP.F16.E5M2.UNPACK_B R20, R20 ;  /* 0x00000014ff14723e */ /* 0x000fe400020004ff */
[----:B------:R-:W-:Y:S02]  /*b7b20*/  F2FP.F16.E5M2.UNPACK_B R21, R21 ;  /* 0x00000015ff15723e */ /* 0x000fe400020004ff */
[----:B------:R-:W-:-:S02]  /*b7b30*/  F2FP.F16.E5M2.UNPACK_B R22, R22 ;  /* 0x00000016ff16723e */ /* 0x000fc400020004ff */
[----:B------:R-:W-:Y:S02]  /*b7b40*/  F2FP.F16.E5M2.UNPACK_B R23, R23 ;  /* 0x00000017ff17723e */ /* 0x000fe400020004ff */
[----:B------:R0:W-:Y:S02]  /*b7b50*/  STL.64 [R1+0x11f0], R28 ;  /* 0x0011f01c01007387 */ /* 0x0001e40000100a00 */
[----:B0-----:R-:W-:Y:S02]  /*b7b60*/  F2FP.F16.E5M2.UNPACK_B R29, R40.H1 ;  /* 0x00000028ff1d723e */ /* 0x001fe400030004ff */
[----:B----4-:R-:W-:Y:S01]  /*b7b70*/  F2FP.F16.E5M2.UNPACK_B R28, R41.H1 ;  /* 0x00000029ff1c723e */ /* 0x010fe200030004ff */
[----:B------:R-:W-:Y:S06]  /*b7b80*/  STL.64 [R1+0x11f8], R30 ;  /* 0x0011f81e01007387 */ /* 0x000fec0000100a00 */
[----:B------:R-:W-:Y:S03]  /*b7b90*/  HMMA.16816.F32 R24, R20, R28, R32 ;  /* 0x0000001c1418723c */ /* 0x000fe60000001820 */
[----:B------:R0:W-:Y:S04]  /*b7ba0*/  STL.64 [R1+0x1280], R16 ;  /* 0x0012801001007387 */ /* 0x0001e80000100a00 */
[----:B------:R1:W-:Y:S01]  /*b7bb0*/  STL.64 [R1+0x1288], R18 ;  /* 0x0012881201007387 */ /* 0x0003e20000100a00 */
[----:B0-----:R-:W-:-:S02]  /*b7bc0*/  F2FP.F16.E5M2.UNPACK_B R16, R52.H1 ;  /* 0x00000034ff10723e */ /* 0x001fc400030004ff */
[----:B-1----:R-:W-:Y:S02]  /*b7bd0*/  F2FP.F16.E5M2.UNPACK_B R19, R42.H1 ;  /* 0x0000002aff13723e */ /* 0x002fe400030004ff */
[----:B------:R-:W-:Y:S02]  /*b7be0*/  F2FP.F16.E5M2.UNPACK_B R18, R43.H1 ;  /* 0x0000002bff12723e */ /* 0x000fe400030004ff */
[----:B------:R-:W-:-:S09]  /*b7bf0*/  F2FP.F16.E5M2.UNPACK_B R17, R53.H1 ;  /* 0x00000035ff11723e */ /* 0x000fd200030004ff */
[----:B------:R-:W-:Y:S04]  /*b7c00*/  STL.64 [R1+0x12b0], R24 ;  /* 0x0012b01801007387 */ /* 0x000fe80000100a00 */
[----:B------:R0:W-:Y:S01]  /*b7c10*/  STL.64 [R1+0x12b8], R26 ;  /* 0x0012b81a01007387 */ /* 0x0001e20000100a00 */
[C---:B------:R-:W-:Y:S06]  /*b7c20*/  HMMA.16816.F32 R8, R20.reuse, R16, R8 ;  /* 0x000000101408723c */ /* 0x040fec0000001808 */
[----:B0-----:R-:W-:Y:S07]  /*b7c30*/  HMMA.16816.F32 R24, R20, R18, R12 ;  /* 0x000000121418723c */ /* 0x001fee000000180c */
[----:B------:R-:W-:-:S02]  /*b7c40*/  F2FP.F16.E5M2.UNPACK_B R14, R54.H1 ;  /* 0x00000036ff0e723e */ /* 0x000fc400030004ff */
[----:B------:R-:W-:-:S14]  /*b7c50*/  F2FP.F16.E5M2.UNPACK_B R15, R55.H1 ;  /* 0x00000037ff0f723e */ /* 0x000fdc00030004ff */
[----:B------:R-:W-:Y:S04]  /*b7c60*/  STL.64 [R1+0x12c0], R24 ;  /* 0x0012c01801007387 */ /* 0x000fe80000100a00 */
[----:B------:R-:W-:Y:S04]  /*b7c70*/  STL.64 [R1+0x12c8], R26 ;  /* 0x0012c81a01007387 */ /* 0x000fe80000100a00 */
[----:B------:R-:W-:Y:S04]  /*b7c80*/  STL.64 [R1+0xb740], R18 ;  /* 0x00b7401201007387 */ /* 0x000fe80000100a00 */
[----:B------:R-:W-:Y:S04]  /*b7c90*/  STL.64 [R1+0xb738], R16 ;  /* 0x00b7381001007387 */ /* 0x000fe80000100a00 */
[----:B------:R-:W-:Y:S04]  /*b7ca0*/  STL.64 [R1+0x12e0], R8 ;  /* 0x0012e00801007387 */ /* 0x000fe80000100a00 */
[----:B------:R0:W-:Y:S02]  /*b7cb0*/  STL.64 [R1+0x12e8], R10 ;  /* 0x0012e80a01007387 */ /* 0x0001e40000100a00 */
[----:B0-----:R-:W-:Y:S01]  /*b7cc0*/  HMMA.16816.F32 R8, R20, R14, R4 ;  /* 0x0000000e1408723c */ /* 0x001fe20000001804 */
[----:B------:R-:W-:-:S15]  /*b7cd0*/  IMAD.MOV.U32 R53, RZ, RZ, R0 ;  /* 0x000000ffff357224 */ /* 0x000fde00078e0000 */
[----:B------:R-:W-:-:S07]  /*b7ce0*/  NOP ;  /* 0x0000000000007918 */ /* 0x000fce0000000000 */
[----:B------:R-:W-:Y:S04]  /*b7cf0*/  STL.64 [R1+0x12f0], R8 ;  /* 0x0012f00801007387 */ /* 0x000fe80000100a00 */
[----:B------:R0:W-:Y:S04]  /*b7d00*/  STL.64 [R1+0x12f8], R10 ;  /* 0x0012f80a01007387 */ /* 0x0001e80000100a00 */
[----:B------:R-:W2:Y:S04]  /*b7d10*/  LDL.LU R52, [R1+0x2a0] ;  /* 0x0002a00001347983 */ /* 0x000ea80000300800 */
[----:B------:R-:W3:Y:S04]  /*b7d20*/  LDL.LU R0, [R1+0xb774] ;  /* 0x00b7740001007983 */ /* 0x000ee80000300800 */
[----:B------:R-:W4:Y:S04]  /*b7d30*/  LDL.LU R54, [R1+0x2a8] ;  /* 0x0002a80001367983 */ /* 0x000f280000300800 */
[----:B------:R-:W4:Y:S01]  /*b7d40*/  LDL.LU R55, [R1+0x2ac] ;  /* 0x0002ac0001377983 */ /* 0x000f220000300800 */
[----:B---3--:R-:W-:-:S03]  /*b7d50*/  IMAD.MOV.U32 R46, RZ, RZ, R0 ;  /* 0x000000ffff2e7224 */ /* 0x008fc600078e0000 */
[----:B----4-:R-:W-:Y:S04]  /*b7d60*/  STL.64 [R1+0xb750], R54 ;  /* 0x00b7503601007387 */ /* 0x010fe80000100a00 */
[----:B--2---:R1:W-:Y:S04]  /*b7d70*/  STL.64 [R1+0xb748], R52 ;  /* 0x00b7483401007387 */ /* 0x0043e80000100a00 */
[----:B------:R-:W2:Y:S04]  /*b7d80*/  LDL.LU R44, [R1+0x2d0] ;  /* 0x0002d000012c7983 */ /* 0x000ea80000300800 */
[----:B------:R-:W2:Y:S04]  /*b7d90*/  LDL.LU R45, [R1+0x2d4] ;  /* 0x0002d400012d7983 */ /* 0x000ea80000300800 */
[----:B------:R-:W0:Y:S04]  /*b7da0*/  LDL.LU R0, [R1+0xb770] ;  /* 0x00b7700001007983 */ /* 0x000e280000300800 */
[----:B------:R-:W3:Y:S01]  /*b7db0*/  LDL.LU R47, [R1+0x2dc] ;  /* 0x0002dc00012f7983 */ /* 0x000ee20000300800 */
[----:B0-----:R-:W-:-:S03]  /*b7dc0*/  IMAD.MOV.U32 R11, RZ, RZ, R0 ;  /* 0x000000ffff0b7224 */ /* 0x001fc600078e0000 */
[----:B---3--:R-:W-:Y:S04]  /*b7dd0*/  STL.64 [R1+0xb760], R46 ;  /* 0x00b7602e01007387 */ /* 0x008fe80000100a00 */
[----:B--2---:R0:W-:Y:S04]  /*b7de0*/  STL.64 [R1+0xb758], R44 ;  /* 0x00b7582c01007387 */ /* 0x0041e80000100a00 */
[----:B------:R-:W2:Y:S04]  /*b7df0*/  LDL.LU R8, [R1+0x20] ;  /* 0x0000200001087983 */ /* 0x000ea80000300800 */
[----:B------:R-:W2:Y:S04]  /*b7e00*/  LDL.LU R9, [R1+0x24] ;  /* 0x0000240001097983 */ /* 0x000ea80000300800 */
[----:B------:R-:W2:Y:S04]  /*b7e10*/  LDL.LU R10, [R1+0x28] ;  /* 0x00002800010a7983 */ /* 0x000ea80000300800 */
[----:B------:R-:W3:Y:S04]  /*b7e20*/  LDL.LU R0, [R1+0xb76c] ;  /* 0x00b76c0001007983 */ /* 0x000ee80000300800 */
[----:B------:R-:W4:Y:S04]  /*b7e30*/  LDL.LU R16, [R1+0x300] ;  /* 0x0003000001107983 */ /* 0x000f280000300800 */
[----:B------:R-:W4:Y:S04]  /*b7e40*/  LDL.LU R17, [R1+0x304] ;  /* 0x0003040001117983 */ /* 0x000f280000300800 */
[----:B------:R-:W4:Y:S04]  /*b7e50*/  LDL.LU R18, [R1+0x308] ;  /* 0x0003080001127983 */ /* 0x000f280000300800 */
[----:B------:R-:W4:Y:S04]  /*b7e60*/  LDL.LU R19, [R1+0x30c] ;  /* 0x00030c0001137983 */ /* 0x000f280000300800 */
[----:B-1----:R-:W2:Y:S01]  /*b7e70*/  LDL.LU R52, [R1+0x310] ;  /* 0x0003100001347983 */ /* 0x002ea20000300800 */
[----:B---3--:R-:W-:-:S03]  /*b7e80*/  IMAD.MOV.U32 R53, RZ, RZ, R0 ;  /* 0x000000ffff357224 */ /* 0x008fc600078e0000 */
[----:B------:R-:W3:Y:S04]  /*b7e90*/  LDL.LU R0, [R1+0xb768] ;  /* 0x00b7680001007983 */ /* 0x000ee80000300800 */
[----:B------:R-:W2:Y:S04]  /*b7ea0*/  LDL.LU R54, [R1+0x318] ;  /* 0x0003180001367983 */ /* 0x000ea80000300800 */
[----:B------:R-:W2:Y:S04]  /*b7eb0*/  LDL.LU R55, [R1+0x31c] ;  /* 0x00031c0001377983 */ /* 0x000ea80000300800 */
[----:B0-----:R-:W4:Y:S04]  /*b7ec0*/  LDL.LU R44, [R1+0x320] ;  /* 0x00032000012c7983 */ /* 0x001f280000300800 */
[----:B------:R-:W4:Y:S04]  /*b7ed0*/  LDL.LU R45, [R1+0x324] ;  /* 0x00032400012d7983 */ /* 0x000f280000300800 */
[----:B------:R-:W4:Y:S04]  /*b7ee0*/  LDL.LU R46, [R1+0x328] ;  /* 0x00032800012e7983 */ /* 0x000f280000300800 */
[----:B------:R-:W4:Y:S04]  /*b7ef0*/  LDL.LU R5, [R1+0x13f0] ;  /* 0x0013f00001057983 */ /* 0x000f280000300800 */
[----:B------:R-:W4:Y:S04]  /*b7f00*/  LDL.LU R32, [R1+0x13f4] ;  /* 0x0013f40001207983 */ /* 0x000f280000300800 */
[----:B------:R-:W4:Y:S04]  /*b7f10*/  LDL.LU R3, [R1+0x1404] ;  /* 0x0014040001037983 */ /* 0x000f280000300800 */
[----:B------:R-:W4:Y:S01]  /*b7f20*/  LDL.LU R2, [R1+0x1400] ;  /* 0x0014000001027983 */ /* 0x000f220000300800 */
[----:B------:R-:W-:-:S03]  /*b7f30*/  F2FP.F16.E5M2.UNPACK_B R12, R56.H1 ;  /* 0x00000038ff0c723e */ /* 0x000fc600030004ff */
[----:B------:R-:W4:Y:S01]  /*b7f40*/  LDL.LU R33, [R1+0x1c68] ;  /* 0x001c680001217983 */ /* 0x000f220000300800 */
[----:B------:R-:W-:-:S03]  /*b7f50*/  F2FP.F16.E5M2.UNPACK_B R13, R57.H1 ;  /* 0x00000039ff0d723e */ /* 0x000fc600030004ff */
[----:B------:R-:W4:Y:S04]  /*b7f60*/  LDL.LU R34, [R1+0x1c64] ;  /* 0x001c640001227983 */ /* 0x000f280000300800 */
[----:B------:R-:W4:Y:S04]  /*b7f70*/  LDL.LU R35, [R1+0x1c70] ;  /* 0x001c700001237983 */ /* 0x000f280000300800 */
[----:B------:R-:W4:Y:S01]  /*b7f80*/  LDL.LU R31, [R1+0x1c6c] ;  /* 0x001c6c00011f7983 */ /* 0x000f220000300800 */
[----:B------:R-:W-:-:S03]  /*b7f90*/  F2FP.F16.E5M2.UNPACK_B R6, R58.H1 ;  /* 0x0000003aff06723e */ /* 0x000fc600030004ff */
[----:B------:R-:W4:Y:S01]  /*b7fa0*/  LDL.LU R30, [R1+0x1c78] ;  /* 0x001c7800011e7983 */ /* 0x000f220000300800 */
[----:B------:R-:W-:-:S03]  /*b7fb0*/  F2FP.F16.E5M2.UNPACK_B R7, R59.H1 ;  /* 0x0000003bff07723e */ /* 0x000fc600030004ff */
[----:B------:R-:W4:Y:S04]  /*b7fc0*/  LDL.LU R61, [R1+0x1c74] ;  /* 0x001c7400013d7983 */ /* 0x000f280000300800 */
[----:B------:R-:W4:Y:S01]  /*b7fd0*/  LDL.LU R60, [R1+0x1c80] ;  /* 0x001c8000013c7983 */ /* 0x000f220000300800 */
[----:B---3--:R-:W-:-:S03]  /*b7fe0*/  IMAD.MOV.U32 R47, RZ, RZ, R0 ;  /* 0x000000ffff2f7224 */ /* 0x008fc600078e0000 */
[----:B------:R-:W3:Y:S04]  /*b7ff0*/  LDL.LU R0, [R1+0x1c7c] ;  /* 0x001c7c0001007983 */ /* 0x000ee80000300800 */
[----:B------:R-:W3:Y:S01]  /*b8000*/  LDL.LU R36, [R1+0x2f0] ;  /* 0x0002f00001247983 */ /* 0x000ee20000300800 */
[C---:B--2---:R-:W-:Y:S03]  /*b8010*/  HMMA.16816.F32 R52, R20.reuse, R6, R52 ;  /* 0x000000061434723c */ /* 0x044fe60000001834 */
[----:B------:R-:W2:Y:S04]  /*b8020*/  LDL.LU R37, [R1+0x2f4] ;  /* 0x0002f40001257983 */ /* 0x000ea80000300800 */
[----:B------:R-:W2:Y:S04]  /*b8030*/  LDL.LU R38, [R1+0x2f8] ;  /* 0x0002f80001267983 */ /* 0x000ea80000300800 */
[----:B------:R-:W2:Y:S01]  /*b8040*/  LDL.LU R39, [R1+0x2fc] ;  /* 0x0002fc0001277983 */ /* 0x000ea20000300800 */
[----:B----4-:R-:W-:Y:S03]  /*b8050*/  HMMA.16816.F32 R44, R20, R12, R44 ;  /* 0x0000000c142c723c */ /* 0x010fe6000000182c */
[----:B------:R-:W4:Y:S01]  /*b8060*/  LDL.LU R24, [R1+0x2e0] ;  /* 0x0002e00001187983 */ /* 0x000f220000300800 */
[----:B------:R-:W-:-:S03]  /*b8070*/  F2FP.F16.E5M2.UNPACK_B R4, R5.H1 ;  /* 0x00000005ff04723e */ /* 0x000fc600030004ff */
[----:B------:R-:W4:Y:S01]  /*b8080*/  LDL.LU R25, [R1+0x2e4] ;  /* 0x0002e40001197983 */ /* 0x000f220000300800 */
[----:B------:R-:W-:-:S03]  /*b8090*/  F2FP.F16.E5M2.UNPACK_B R5, R32.H1 ;  /* 0x00000020ff05723e */ /* 0x000fc600030004ff */
[----:B------:R-:W4:Y:S04]  /*b80a0*/  LDL.LU R26, [R1+0x2e8] ;  /* 0x0002e800011a7983 */ /* 0x000f280000300800 */
[----:B------:R-:W4:Y:S01]  /*b80b0*/  LDL.LU R27, [R1+0x2ec] ;  /* 0x0002ec00011b7983 */ /* 0x000f220000300800 */
[----:B------:R-:W-:Y:S03]  /*b80c0*/  HMMA.16816.F32 R16, R20, R4, R16 ;  /* 0x000000041410723c */ /* 0x000fe60000001810 */
        /* <DEDUP_REMOVED lines=21> */
[----:B------:R0:W-:Y:S04]  /*b8220*/  STL.64 [R1+0x1348], R18 ;  /* 0x0013481201007387 */ /* 0x0001e80000100a00 */
[----:B0-----:R-:W4:Y:S04]  /*b8230*/  LDL.LU.64 R18, [R1+0xb740] ;  /* 0x00b7400001127983 */ /* 0x001f280000300a00 */
[----:B------:R-:W4:Y:S01]  /*b8240*/  LDL.LU.64 R16, [R1+0xb738] ;  /* 0x00b7380001107983 */ /* 0x000f220000300a00 */
[----:B------:R-:W-:-:S02]  /*b8250*/  F2FP.F16.E5M2.UNPACK_B R3, R3.H1 ;  /* 0x00000003ff03723e */ /* 0x000fc400030004ff */
[----:B------:R-:W-:-:S07]  /*b8260*/  F2FP.F16.E5M2.UNPACK_B R2, R2.H1 ;  /* 0x00000002ff02723e */ /* 0x000fce00030004ff */
[----:B------:R-:W-:Y:S07]  /*b8270*/  HMMA.16816.F32 R20, R20, R2, R8 ;  /* 0x000000021414723c */ /* 0x000fee0000001808 */
[----:B------:R-:W-:Y:S02]  /*b8280*/  IMAD R8, R34, 0x100, R33 ;  /* 0x0000010022087824 */ /* 0x000fe400078e0221 */
[----:B------:R-:W-:Y:S02]  /*b8290*/  IMAD R9, R31, 0x100, R35 ;  /* 0x000001001f097824 */ /* 0x000fe400078e0223 */
[----:B------:R-:W-:Y:S01]  /*b82a0*/  IMAD R10, R61, 0x100, R30 ;  /* 0x000001003d0a7824 */ /* 0x000fe200078e021e */
[----:B------:R-:W-:-:S02]  /*b82b0*/  F2FP.F16.E5M2.UNPACK_B R8, R8 ;  /* 0x00000008ff08723e */ /* 0x000fc400020004ff */
[----:B------:R-:W-:Y:S02]  /*b82c0*/  F2FP.F16.E5M2.UNPACK_B R9, R9 ;  /* 0x00000009ff09723e */ /* 0x000fe400020004ff */
[----:B------:R-:W-:-:S07]  /*b82d0*/  F2FP.F16.E5M2.UNPACK_B R10, R10 ;  /* 0x0000000aff0a723e */ /* 0x000fce00020004ff */
[----:B------:R-:W-:Y:S04]  /*b82e0*/  STL.64 [R1+0x1320], R20 ;  /* 0x0013201401007387 */ /* 0x000fe80000100a00 */
[----:B------:R2:W-:Y:S01]  /*b82f0*/  STL.64 [R1+0x1328], R22 ;  /* 0x0013281601007387 */ /* 0x0005e20000100a00 */
[----:B---3--:R-:W-:-:S05]  /*b8300*/  IMAD R11, R0, 0x100, R60 ;  /* 0x00000100000b7824 */ /* 0x008fca00078e023c */
[----:B------:R-:W-:-:S07]  /*b8310*/  F2FP.F16.E5M2.UNPACK_B R11, R11 ;  /* 0x0000000bff0b723e */ /* 0x000fce00020004ff */
[----:B--2---:R-:W-:-:S15]  /*b8320*/  HMMA.16816.F32 R20, R8, R28, R36 ;  /* 0x0000001c0814723c */ /* 0x004fde0000001824 */
[----:B------:R-:W-:-:S08]  /*b8330*/  NOP ;  /* 0x0000000000007918 */ /* 0x000fd00000000000 */
[----:B------:R-:W-:Y:S01]  /*b8340*/  STL.64 [R1+0x1310], R20 ;  /* 0x0013101401007387 */ /* 0x000fe20000100a00 */
[----:B------:R-:W-:-:S03]  /*b8350*/  IMAD.MOV.U32 R0, RZ, RZ, R23 ;  /* 0x000000ffff007224 */ /* 0x000fc600078e0017 */
[----:B------:R0:W-:Y:S04]  /*b8360*/  STL [R1+0x1318], R22 ;  /* 0x0013181601007387 */ /* 0x0001e80000100800 */
[----:B------:R1:W-:Y:S01]  /*b8370*/  STL [R1+0xb060], R0 ;  /* 0x00b0600001007387 */ /* 0x0003e20000100800 */
[C---:B----4-:R-:W-:Y:S06]  /*b8380*/  HMMA.16816.F32 R24, R8.reuse, R18, R24 ;  /* 0x000000120818723c */ /* 0x050fec0000001818 */
[----:B0-----:R-:W-:-:S15]  /*b8390*/  HMMA.16816.F32 R20, R8, R16, R44 ;  /* 0x000000100814723c */ /* 0x001fde000000182c */
[----:B------:R-:W-:-:S08]  /*b83a0*/  NOP ;  /* 0x0000000000007918 */ /* 0x000fd00000000000 */
[----:B------:R-:W-:Y:S04]  /*b83b0*/  STL.64 [R1+0x12d0], R20 ;  /* 0x0012d01401007387 */ /* 0x000fe80000100a00 */
[----:B------:R-:W-:Y:S04]  /*b83c0*/  STL.64 [R1+0x1300], R24 ;  /* 0x0013001801007387 */ /* 0x000fe80000100a00 */
[----:B------:R-:W-:Y:S01]  /*b83d0*/  STL.64 [R1+0x1308], R26 ;  /* 0x0013081a01007387 */ /* 0x000fe20000100a00 */
[----:B-1----:R-:W-:-:S03]  /*b83e0*/  IMAD.MOV.U32 R0, RZ, RZ, R23 ;  /* 0x000000ffff007224 */ /* 0x002fc600078e0017 */
[----:B------:R0:W-:Y:S04]  /*b83f0*/  STL [R1+0x12d8], R22 ;  /* 0x0012d81601007387 */ /* 0x0001e80000100800 */
[----:B------:R-:W-:Y:S04]  /*b8400*/  STL.64 [R1+0xb730], R18 ;  /* 0x00b7301201007387 */ /* 0x000fe80000100a00 */
[----:B------:R1:W-:Y:S01]  /*b8410*/  STL.64 [R1+0xb728], R16 ;  /* 0x00b7281001007387 */ /* 0x0003e20000100a00 */
[C---:B0-----:R-:W-:Y:S06]  /*b8420*/  HMMA.16816.F32 R20, R8.reuse, R14, R48 ;  /* 0x0000000e0814723c */ /* 0x041fec0000001830 */
[----:B-1----:R-:W-:Y:S01]  /*b8430*/  HMMA.16816.F32 R16, R8, R12, R40 ;  /* 0x0000000c0810723c */ /* 0x002fe20000001828 */
[----:B------:R0:W-:-:S15]  /*b8440*/  STL [R1+0xb064], R0 ;  /* 0x00b0640001007387 */ /* 0x0001de0000100800 */
[----:B------:R-:W-:-:S07]  /*b8450*/  NOP ;  /* 0x0000000000007918 */ /* 0x000fce0000000000 */
[----:B------:R-:W-:Y:S01]  /*b8460*/  STL.64 [R1+0x1290], R16 ;  /* 0x0012901001007387 */ /* 0x000fe20000100a00 */
[----:B0-----:R-:W-:-:S03]  /*b8470*/  IMAD.MOV.U32 R0, RZ, RZ, R19 ;  /* 0x000000ffff007224 */ /* 0x001fc600078e0013 */
[----:B------:R-:W-:Y:S04]  /*b8480*/  STL.64 [R1+0x12a0], R20 ;  /* 0x0012a01401007387 */ /* 0x000fe80000100a00 */
[----:B------:R0:W-:Y:S04]  /*b8490*/  STL.64 [R1+0x12a8], R22 ;  /* 0x0012a81601007387 */ /* 0x0001e80000100a00 */
[----:B------:R1:W-:Y:S01]  /*b84a0*/  STL [R1+0x1298], R18 ;  /* 0x0012981201007387 */ /* 0x0003e20000100800 */
[C---:B0-----:R-:W-:Y:S06]  /*b84b0*/  HMMA.16816.F32 R20, R8.reuse, R6, R52 ;  /* 0x000000060814723c */ /* 0x041fec0000001834 */
[----:B-1----:R-:W-:Y:S01]  /*b84c0*/  HMMA.16816.F32 R16, R8, R4, R56 ;  /* 0x000000040810723c */ /* 0x002fe20000001838 */
[----:B------:R0:W-:-:S15]  /*b84d0*/  STL [R1+0xb068], R0 ;  /* 0x00b0680001007387 */ /* 0x0001de0000100800 */
[----:B------:R-:W-:-:S07]  /*b84e0*/  NOP ;  /* 0x0000000000007918 */ /* 0x000fce0000000000 */
[----:B------:R1:W-:Y:S04]  /*b84f0*/  STL.64 [R1+0x11d0], R16 ;  /* 0x0011d01001007387 */ /* 0x0003e80000100a00 */
[----:B------:R-:W-:Y:S04]  /*b8500*/  STL.64 [R1+0x1350], R20 ;  /* 0x0013501401007387 */ /* 0x000fe80000100a00 */
[----:B------:R-:W-:Y:S04]  /*b8510*/  STL.64 [R1+0x1358], R22 ;  /* 0x0013581601007387 */ /* 0x000fe80000100a00 */
[----:B------:R2:W-:Y:S04]  /*b8520*/  STL [R1+0x11dc], R19 ;  /* 0x0011dc1301007387 */ /* 0x0005e80000100800 */
[----:B------:R-:W3:Y:S04]  /*b8530*/  LDL.LU R48, [R1+0x220] ;  /* 0x0002200001307983 */ /* 0x000ee80000300800 */
[----:B------:R-:W3:Y:S04]  /*b8540*/  LDL.LU R49, [R1+0x224] ;  /* 0x0002240001317983 */ /* 0x000ee80000300800 */
[----:B------:R-:W3:Y:S04]  /*b8550*/  LDL.LU R50, [R1+0x228] ;  /* 0x0002280001327983 */ /* 0x000ee80000300800 */
[----:B------:R-:W3:Y:S04]  /*b8560*/  LDL.LU R51, [R1+0x22c] ;  /* 0x00022c0001337983 */ /* 0x000ee80000300800 */
[----:B------:R-:W4:Y:S04]  /*b8570*/  LDL.LU R24, [R1+0x240] ;  /* 0x0002400001187983 */ /* 0x000f280000300800 */
[----:B------:R-:W4:Y:S01]  /*b8580*/  LDL.LU R25, [R1+0x244] ;  /* 0x0002440001197983 */ /* 0x000f220000300800 */
[----:B0-----:R-:W-:-:S03]  /*b8590*/  IMAD.MOV.U32 R0, RZ, RZ, R18 ;  /* 0x000000ffff007224 */ /* 0x001fc600078e0012 */
[----:B------:R-:W4:Y:S04]  /*b85a0*/  LDL.LU R26, [R1+0x248] ;  /* 0x00024800011a7983 */ /* 0x000f280000300800 */
[----:B------:R-:W4:Y:S04]  /*b85b0*/  LDL.LU R27, [R1+0x24c] ;  /* 0x00024c00011b7983 */ /* 0x000f280000300800 */
[----:B-1----:R-:W3:Y:S04]  /*b85c0*/  LDL.LU R16, [R1+0x10] ;  /* 0x0000100001107983 */ /* 0x002ee80000300800 */
[----:B------:R-:W3:Y:S04]  /*b85d0*/  LDL.LU R17, [R1+0x14] ;  /* 0x0000140001117983 */ /* 0x000ee80000300800 */
[----:B------:R-:W3:Y:S04]  /*b85e0*/  LDL.LU R18, [R1+0x18] ;  /* 0x0000180001127983 */ /* 0x000ee80000300800 */
[----:B--2---:R-:W3:Y:S04]  /*b85f0*/  LDL.LU R19, [R1+0x1c] ;  /* 0x00001c0001137983 */ /* 0x004ee80000300800 */
[----:B------:R-:W2:Y:S04]  /*b8600*/  LDL.LU R31, [R1+0x1c98] ;  /* 0x001c9800011f7983 */ /* 0x000ea80000300800 */
[----:B------:R-:W2:Y:S04]  /*b8610*/  LDL.LU R30, [R1+0x1c94] ;  /* 0x001c9400011e7983 */ /* 0x000ea80000300800 */
        /* <DEDUP_REMOVED lines=23> */
[----:B------:R-:W4:Y:S04]  /*b8790*/  LDL.LU R41, [R1+0x4] ;  /* 0x0000040001297983 */ /* 0x000f280000300800 */
[----:B------:R-:W4:Y:S04]  /*b87a0*/  LDL.LU R42, [R1+0x8] ;  /* 0x00000800012a7983 */ /* 0x000f280000300800 */
[----:B------:R-:W4:Y:S04]  /*b87b0*/  LDL.LU R43, [R1+0xc] ;  /* 0x00000c00012b7983 */ /* 0x000f280000300800 */
[----:B------:R-:W4:Y:S04]  /*b87c0*/  LDL.LU R52, [R1+0x1ca8] ;  /* 0x001ca80001347983 */ /* 0x000f280000300800 */
[----:B------:R-:W4:Y:S04]  /*b87d0*/  LDL.LU R53, [R1+0x1ca4] ;  /* 0x001ca40001357983 */ /* 0x000f280000300800 */
[----:B------:R-:W4:Y:S04]  /*b87e0*/  LDL.LU R54, [R1+0x1cb0] ;  /* 0x001cb00001367983 */ /* 0x000f280000300800 */
[----:B------:R-:W4:Y:S04]  /*b87f0*/  LDL.LU R55, [R1+0x1cac] ;  /* 0x001cac0001377983 */ /* 0x000f280000300800 */
[----:B------:R0:W-:Y:S04]  /*b8800*/  STL [R1+0xb06c], R0 ;  /* 0x00b06c0001007387 */ /* 0x0001e80000100800 */
[----:B0-----:R-:W4:Y:S01]  /*b8810*/  LDL.LU R0, [R1+0x1c8c] ;  /* 0x001c8c0001007983 */ /* 0x001f220000300800 */
[----:B---3--:R-:W-:Y:S03]  /*b8820*/  HMMA.16816.F32 R8, R8, R2, R16 ;  /* 0x000000020808723c */ /* 0x008fe60000001810 */
[----:B------:R-:W3:Y:S04]  /*b8830*/  LDL.LU.64 R18, [R1+0xb730] ;  /* 0x00b7300001127983 */ /* 0x000ee80000300a00 */
[----:B------:R-:W3:-:S15]  /*b8840*/  LDL.LU.64 R16, [R1+0xb728] ;  /* 0x00b7280001107983 */ /* 0x000ede0000300a00 */
[----:B------:R-:W-:-:S01]  /*b8850*/  NOP ;  /* 0x0000000000007918 */ /* 0x000fc20000000000 */
[----:B------:R0:W-:Y:S04]  /*b8860*/  STL.64 [R1+0x11c0], R8 ;  /* 0x0011c00801007387 */ /* 0x0001e80000100a00 */
[----:B------:R1:W-:Y:S04]  /*b8870*/  STL.64 [R1+0x11c8], R10 ;  /* 0x0011c80a01007387 */ /* 0x0003e80000100a00 */
[----:B0-----:R-:W2:Y:S04]  /*b8880*/  LDL.LU R9, [R1+0x1c88] ;  /* 0x001c880001097983 */ /* 0x001ea80000300800 */
[----:B-1----:R-:W2:Y:S04]  /*b8890*/  LDL.LU R10, [R1+0x1c84] ;  /* 0x001c8400010a7983 */ /* 0x002ea80000300800 */
[----:B------:R-:W4:Y:S01]  /*b88a0*/  LDL.LU R11, [R1+0x1c90] ;  /* 0x001c9000010b7983 */ /* 0x000f220000300800 */
[----:B--2---:R-:W-:-:S02]  /*b88b0*/  IMAD R8, R10, 0x100, R9 ;  /* 0x000001000a087824 */ /* 0x004fc400078e0209 */
[----:B------:R-:W-:Y:S02]  /*b88c0*/  IMAD R10, R30, 0x100, R31 ;  /* 0x000001001e0a7824 */ /* 0x000fe400078e021f */
[----:B----4-:R-:W-:Y:S02]  /*b88d0*/  IMAD R9, R0, 0x100, R11 ;  /* 0x0000010000097824 */ /* 0x010fe400078e020b */
[----:B------:R-:W-:Y:S01]  /*b88e0*/  IMAD R11, R60, 0x100, R61 ;  /* 0x000001003c0b7824 */ /* 0x000fe200078e023d */
[----:B------:R-:W-:Y:S02]  /*b88f0*/  F2FP.F16.E5M2.UNPACK_B R8, R8 ;  /* 0x00000008ff08723e */ /* 0x000fe400020004ff */
[----:B------:R-:W-:Y:S02]  /*b8900*/  F2FP.F16.E5M2.UNPACK_B R9, R9 ;  /* 0x00000009ff09723e */ /* 0x000fe400020004ff */
[----:B------:R-:W-:Y:S02]  /*b8910*/  F2FP.F16.E5M2.UNPACK_B R10, R10 ;  /* 0x0000000aff0a723e */ /* 0x000fe400020004ff */
[----:B------:R-:W-:-:S07]  /*b8920*/  F2FP.F16.E5M2.UNPACK_B R11, R11 ;  /* 0x0000000bff0b723e */ /* 0x000fce00020004ff */
[C---:B------:R-:W-:Y:S06]  /*b8930*/  HMMA.16816.F32 R56, R8.reuse, R28, R56 ;  /* 0x0000001c0838723c */ /* 0x040fec0000001838 */
[----:B---3--:R-:W-:-:S15]  /*b8940*/  HMMA.16816.F32 R20, R8, R18, R20 ;  /* 0x000000120814723c */ /* 0x008fde0000001814 */
[----:B------:R-:W-:-:S02]  /*b8950*/  NOP ;  /* 0x0000000000007918 */ /* 0x000fc40000000000 */
[----:B------:R-:W-:Y:S01]  /*b8960*/  STL [R1+0x11b0], R56 ;  /* 0x0011b03801007387 */ /* 0x000fe20000100800 */
[----:B------:R-:W-:-:S03]  /*b8970*/  IMAD.MOV.U32 R0, RZ, RZ, R57 ;  /* 0x000000ffff007224 */ /* 0x000fc600078e0039 */
[----:B------:R0:W-:Y:S04]  /*b8980*/  STL.64 [R1+0x11b8], R58 ;  /* 0x0011b83a01007387 */ /* 0x0001e80000100a00 */
[----:B0-----:R-:W2:Y:S04]  /*b8990*/  LDL.LU.64 R58, [R1+0xb720] ;  /* 0x00b72000013a7983 */ /* 0x001ea80000300a00 */
[----:B------:R-:W3:Y:S04]  /*b89a0*/  LDL.LU.64 R56, [R1+0xb718] ;  /* 0x00b7180001387983 */ /* 0x000ee80000300a00 */
[----:B------:R-:W-:Y:S04]  /*b89b0*/  STL [R1+0xb710], R29 ;  /* 0x00b7101d01007387 */ /* 0x000fe80000100800 */
[----:B------:R-:W-:Y:S04]  /*b89c0*/  STL [R1+0xb070], R0 ;  /* 0x00b0700001007387 */ /* 0x000fe80000100800 */
[----:B------:R-:W-:Y:S04]  /*b89d0*/  STL.64 [R1+0x11a0], R20 ;  /* 0x0011a01401007387 */ /* 0x000fe80000100a00 */
[----:B------:R0:W-:Y:S02]  /*b89e0*/  STL.64 [R1+0x11a8], R22 ;  /* 0x0011a81601007387 */ /* 0x0001e40000100a00 */
[----:B0-----:R-:W-:-:S15]  /*b89f0*/  HMMA.16816.F32 R20, R8, R16, R32 ;  /* 0x000000100814723c */ /* 0x001fde0000001820 */
[----:B------:R-:W-:-:S08]  /*b8a00*/  NOP ;  /* 0x0000000000007918 */ /* 0x000fd00000000000 */
[----:B------:R-:W-:Y:S01]  /*b8a10*/  STL [R1+0x1174], R21 ;  /* 0x0011741501007387 */ /* 0x000fe20000100800 */
[----:B------:R-:W-:-:S03]  /*b8a20*/  IMAD.MOV.U32 R0, RZ, RZ, R20 ;  /* 0x000000ffff007224 */ /* 0x000fc600078e0014 */
[----:B------:R0:W-:Y:S04]  /*b8a30*/  STL.64 [R1+0x1178], R22 ;  /* 0x0011781601007387 */ /* 0x0001e80000100a00 */
[----:B------:R-:W-:Y:S04]  /*b8a40*/  STL.64 [R1+0xb708], R18 ;  /* 0x00b7081201007387 */ /* 0x000fe80000100a00 */
[----:B------:R1:W-:Y:S01]  /*b8a50*/  STL.64 [R1+0xb700], R16 ;  /* 0x00b7001001007387 */ /* 0x0003e20000100a00 */
[C---:B0-----:R-:W-:Y:S06]  /*b8a60*/  HMMA.16816.F32 R20, R8.reuse, R14, R36 ;  /* 0x0000000e0814723c */ /* 0x041fec0000001824 */
[----:B-1----:R-:W-:Y:S01]  /*b8a70*/  HMMA.16816.F32 R16, R8, R12, R24 ;  /* 0x0000000c0810723c */ /* 0x002fe20000001818 */
[----:B------:R-:W-:Y:S04]  /*b8a80*/  STL [R1+0xb0e8], R0 ;  /* 0x00b0e80001007387 */ /* 0x000fe80000100800 */
[----:B------:R-:W-:-:S12]  /*b8a90*/  STL.64 [R1+0xb6e8], R14 ;  /* 0x00b6e80e01007387 */ /* 0x000fd80000100a00 */
[----:B------:R-:W-:Y:S04]  /*b8aa0*/  STL.64 [R1+0xfc0], R20 ;  /* 0x000fc01401007387 */ /* 0x000fe80000100a00 */
[----:B------:R-:W-:Y:S04]  /*b8ab0*/  STL.64 [R1+0xfc8], R22 ;  /* 0x000fc81601007387 */ /* 0x000fe80000100a00 */
[----:B------:R-:W-:Y:S04]  /*b8ac0*/  STL.64 [R1+0xb6e0], R12 ;  /* 0x00b6e00c01007387 */ /* 0x000fe80000100a00 */
[----:B------:R-:W-:Y:S04]  /*b8ad0*/  STL.64 [R1+0xf70], R16 ;  /* 0x000f701001007387 */ /* 0x000fe80000100a00 */
[----:B------:R0:W-:Y:S02]  /*b8ae0*/  STL.64 [R1+0xf78], R18 ;  /* 0x000f781201007387 */ /* 0x0001e40000100a00 */
[C---:B0-----:R-:W-:Y:S06]  /*b8af0*/  HMMA.16816.F32 R16, R8.reuse, R6, R44 ;  /* 0x000000060810723c */ /* 0x041fec000000182c */
[----:B------:R-:W-:Y:S01]  /*b8b00*/  STL.64 [R1+0xb6c8], R6 ;  /* 0x00b6c80601007387 */ /* 0x000fe20000100a00 */
[----:B------:R-:W-:-:S15]  /*b8b10*/  HMMA.16816.F32 R12, R8, R4, R48 ;  /* 0x00000004080c723c */ /* 0x000fde0000001830 */
[----:B------:R-:W-:-:S01]  /*b8b20*/  NOP ;  /* 0x0000000000007918 */ /* 0x000fc20000000000 */
[----:B------:R-:W-:Y:S04]  /*b8b30*/  STL.64 [R1+0xf60], R16 ;  /* 0x000f601001007387 */ /* 0x000fe80000100a00 */
[----:B------:R-:W-:Y:S04]  /*b8b40*/  STL.64 [R1+0xf68], R18 ;  /* 0x000f681201007387 */ /* 0x000fe80000100a00 */
[----:B------:R0:W-:Y:S02]  /*b8b50*/  STL.64 [R1+0xb6c0], R4 ;  /* 0x00b6c00401007387 */ /* 0x0001e40000100a00 */
[----:B0-----:R-:W-:Y:S02]  /*b8b60*/  HMMA.16816.F32 R4, R8, R2, R40 ;  /* 0x000000020804723c */ /* 0x001fe40000001828 */
[----:B------:R-:W-:Y:S04]  /*b8b70*/  STL.64 [R1+0xf40], R12 ;  /* 0x000f400c01007387 */ /* 0x000fe80000100a00 */
[----:B------:R-:W-:-:S15]  /*b8b80*/  STL.64 [R1+0xf48], R14 ;  /* 0x000f480e01007387 */ /* 0x000fde0000100a00 */
[----:B------:R-:W-:-:S02]  /*b8b90*/  NOP ;  /* 0x0000000000007918 */ /* 0x000fc40000000000 */
[----:B------:R0:W-:Y:S04]  /*b8ba0*/  STL.64 [R1+0xf10], R4 ;  /* 0x000f100401007387 */ /* 0x0001e80000100a00 */
[----:B------:R1:W-:Y:S04]  /*b8bb0*/  STL.64 [R1+0xf18], R6 ;  /* 0x000f180601007387 */ /* 0x0003e80000100a00 */
[----:B------:R-:W4:Y:S04]  /*b8bc0*/  LDL.LU R48, [R1+0x160] ;  /* 0x0001600001307983 */ /* 0x000f280000300800 */
[----:B------:R-:W4:Y:S04]  /*b8bd0*/  LDL.LU R49, [R1+0x164] ;  /* 0x0001640001317983 */ /* 0x000f280000300800 */
[----:B------:R-:W4:Y:S04]  /*b8be0*/  LDL.LU R50, [R1+0x168] ;  /* 0x0001680001327983 */ /* 0x000f280000300800 */
[----:B------:R-:W4:Y:S01]  /*b8bf0*/  LDL.LU R51, [R1+0x16c] ;  /* 0x00016c0001337983 */ /* 0x000f220000300800 */
[----:B------:R-:W-:-:S02]  /*b8c00*/  IMAD R8, R53, 0x100, R52 ;  /* 0x0000010035087824 */ /* 0x000fc400078e0234 */
[----:B------:R-:W-:Y:S02]  /*b8c10*/  IMAD R9, R55, 0x100, R54 ;  /* 0x0000010037097824 */ /* 0x000fe400078e0236 */
[----:B--2---:R-:W-:Y:S02]  /*b8c20*/  IMAD.MOV.U32 R44, RZ, RZ, R59 ;  /* 0x000000ffff2c7224 */ /* 0x004fe400078e003b */
[----:B------:R-:W-:Y:S02]  /*b8c30*/  IMAD.MOV.U32 R45, RZ, RZ, R58 ;  /* 0x000000ffff2d7224 */ /* 0x000fe400078e003a */
[----:B---3--:R-:W-:Y:S02]  /*b8c40*/  IMAD.MOV.U32 R46, RZ, RZ, R57 ;  /* 0x000000ffff2e7224 */ /* 0x008fe400078e0039 */
[----:B------:R-:W-:Y:S01]  /*b8c50*/  IMAD.MOV.U32 R47, RZ, RZ, R56 ;  /* 0x000000ffff2f7224 */ /* 0x000fe200078e0038 */
[----:B----4-:R-:W-:Y:S04]  /*b8c60*/  STL.64 [R1+0xb6d8], R50 ;  /* 0x00b6d83201007387 */ /* 0x010fe80000100a00 */
[----:B------:R2:W-:Y:S04]  /*b8c70*/  STL.64 [R1+0xb6d0], R48 ;  /* 0x00b6d03001007387 */ /* 0x0005e80000100a00 */
        /* <DEDUP_REMOVED lines=10> */
[----:B0-----:R-:W4:Y:S04]  /*b8d20*/  LDL.LU R4, [R1+0x1d0] ;  /* 0x0001d00001047983 */ /* 0x001f280000300800 */
[----:B------:R-:W4:Y:S04]  /*b8d30*/  LDL.LU R5, [R1+0x1d4] ;  /* 0x0001d40001057983 */ /* 0x000f280000300800 */
[----:B-1----:R-:W4:Y:S04]  /*b8d40*/  LDL.LU R6, [R1+0x1d8] ;  /* 0x0001d80001067983 */ /* 0x002f280000300800 */
[----:B------:R-:W4:Y:S04]  /*b8d50*/  LDL.LU R7, [R1+0x1dc] ;  /* 0x0001dc0001077983 */ /* 0x000f280000300800 */
[----:B--2---:R-:W2:Y:S04]  /*b8d60*/  LDL.LU R48, [R1+0x1e0] ;  /* 0x0001e00001307983 */ /* 0x004ea80000300800 */
[----:B------:R-:W2:Y:S04]  /*b8d70*/  LDL.LU R49, [R1+0x1e4] ;  /* 0x0001e40001317983 */ /* 0x000ea80000300800 */
[----:B------:R-:W2:Y:S04]  /*b8d80*/  LDL.LU R50, [R1+0x1e8] ;  /* 0x0001e80001327983 */ /* 0x000ea80000300800 */
[----:B------:R-:W2:Y:S04]  /*b8d90*/  LDL.LU R51, [R1+0x1ec] ;  /* 0x0001ec0001337983 */ /* 0x000ea80000300800 */
[----:B------:R-:W4:Y:S04]  /*b8da0*/  LDL.LU R12, [R1+0x1f0] ;  /* 0x0001f000010c7983 */ /* 0x000f280000300800 */
[----:B------:R-:W4:Y:S04]  /*b8db0*/  LDL.LU R13, [R1+0x1f4] ;  /* 0x0001f400010d7983 */ /* 0x000f280000300800 */
[----:B------:R-:W4:Y:S04]  /*b8dc0*/  LDL.LU R14, [R1+0x1f8] ;  /* 0x0001f800010e7983 */ /* 0x000f280000300800 */
[----:B------:R-:W4:Y:S04]  /*b8dd0*/  LDL.LU R15, [R1+0x1fc] ;  /* 0x0001fc00010f7983 */ /* 0x000f280000300800 */
[----:B------:R-:W2:Y:S04]  /*b8de0*/  LDL.LU R29, [R1+0x1cb8] ;  /* 0x001cb800011d7983 */ /* 0x000ea80000300800 */
[----:B------:R-:W2:Y:S04]  /*b8df0*/  LDL.LU R10, [R1+0x1cb4] ;  /* 0x001cb400010a7983 */ /* 0x000ea80000300800 */
[----:B------:R-:W4:Y:S04]  /*b8e00*/  LDL.LU R11, [R1+0x1cc0] ;  /* 0x001cc000010b7983 */ /* 0x000f280000300800 */
[----:B------:R-:W4:Y:S04]  /*b8e10*/  LDL.LU R0, [R1+0x1cbc] ;  /* 0x001cbc0001007983 */ /* 0x000f280000300800 */
[----:B---3--:R-:W3:Y:S04]  /*b8e20*/  LDL.LU R44, [R1+0x200] ;  /* 0x00020000012c7983 */ /* 0x008ee80000300800 */
        /* <DEDUP_REMOVED lines=31> */
[----:B--2---:R-:W-:-:S03]  /*b9020*/  IMAD R10, R10, 0x100, R29 ;  /* 0x000001000a0a7824 */ /* 0x004fc600078e021d */
[----:B------:R-:W3:Y:S01]  /*b9030*/  LDL.LU R29, [R1+0xb710] ;  /* 0x00b71000011d7983 */ /* 0x000ee20000300800 */
[----:B------:R-:W-:Y:S01]  /*b9040*/  F2FP.F16.E5M2.UNPACK_B R8, R8 ;  /* 0x00000008ff08723e */ /* 0x000fe200020004ff */
[----:B----4-:R-:W-:Y:S01]  /*b9050*/  IMAD R11, R0, 0x100, R11 ;  /* 0x00000100000b7824 */ /* 0x010fe200078e020b */
[----:B------:R-:W-:Y:S02]  /*b9060*/  F2FP.F16.E5M2.UNPACK_B R9, R9 ;  /* 0x00000009ff09723e */ /* 0x000fe400020004ff */
        /* <DEDUP_REMOVED lines=8> */
[C---:B--2---:R-:W-:Y:S06]  /*b90f0*/  HMMA.16816.F32 R44, R8.reuse, R18, R44 ;  /* 0x00000012082c723c */ /* 0x044fec000000182c */
[----:B---3--:R-:W-:-:S15]  /*b9100*/  HMMA.16816.F32 R12, R8, R16, R12 ;  /* 0x00000010080c723c */ /* 0x008fde000000180c */
[----:B------:R-:W-:-:S02]  /*b9110*/  NOP ;  /* 0x0000000000007918 */ /* 0x000fc40000000000 */
[----:B------:R-:W-:Y:S04]  /*b9120*/  STL.64 [R1+0xd80], R44 ;  /* 0x000d802c01007387 */ /* 0x000fe80000100a00 */
[----:B------:R0:W-:Y:S04]  /*b9130*/  STL.64 [R1+0xd88], R46 ;  /* 0x000d882e01007387 */ /* 0x0001e80000100a00 */
[----:B0-----:R-:W2:Y:S04]  /*b9140*/  LDL.LU.64 R46, [R1+0xb6f8] ;  /* 0x00b6f800012e7983 */ /* 0x001ea80000300a00 */
[----:B------:R-:W2:Y:S04]  /*b9150*/  LDL.LU.64 R44, [R1+0xb6f0] ;  /* 0x00b6f000012c7983 */ /* 0x000ea80000300a00 */
[----:B------:R-:W-:Y:S04]  /*b9160*/  STL.64 [R1+0xd30], R12 ;  /* 0x000d300c01007387 */ /* 0x000fe80000100a00 */
[----:B------:R0:W-:Y:S04]  /*b9170*/  STL.64 [R1+0xd38], R14 ;  /* 0x000d380e01007387 */ /* 0x0001e80000100a00 */
[----:B0-----:R-:W3:Y:S04]  /*b9180*/  LDL.LU.64 R14, [R1+0xb6e8] ;  /* 0x00b6e800010e7983 */ /* 0x001ee80000300a00 */
[----:B------:R-:W4:Y:S01]  /*b9190*/  LDL.LU.64 R12, [R1+0xb6e0] ;  /* 0x00b6e000010c7983 */ /* 0x000f220000300a00 */
[C---:B---3--:R-:W-:Y:S06]  /*b91a0*/  HMMA.16816.F32 R48, R8.reuse, R14, R48 ;  /* 0x0000000e0830723c */ /* 0x048fec0000001830 */
[----:B----4-:R-:W-:-:S15]  /*b91b0*/  HMMA.16816.F32 R4, R8, R12, R4 ;  /* 0x0000000c0804723c */ /* 0x010fde0000001804 */
[----:B------:R-:W-:-:S02]  /*b91c0*/  NOP ;  /* 0x0000000000007918 */ /* 0x000fc40000000000 */
[----:B------:R-:W-:Y:S04]  /*b91d0*/  STL.64 [R1+0xd10], R48 ;  /* 0x000d103001007387 */ /* 0x000fe80000100a00 */
[----:B------:R0:W-:Y:S04]  /*b91e0*/  STL.64 [R1+0xd18], R50 ;  /* 0x000d183201007387 */ /* 0x0001e80000100a00 */
[----:B0-----:R-:W3:Y:S04]  /*b91f0*/  LDL.LU.64 R50, [R1+0xb6d8] ;  /* 0x00b6d80001327983 */ /* 0x001ee80000300a00 */
[----:B------:R-:W3:Y:S04]  /*b9200*/  LDL.LU.64 R48, [R1+0xb6d0] ;  /* 0x00b6d00001307983 */ /* 0x000ee80000300a00 */
[----:B------:R-:W-:Y:S04]  /*b9210*/  STL.64 [R1+0xce0], R4 ;  /* 0x000ce00401007387 */ /* 0x000fe80000100a00 */
[----:B------:R0:W-:Y:S04]  /*b9220*/  STL.64 [R1+0xce8], R6 ;  /* 0x000ce80601007387 */ /* 0x0001e80000100a00 */
[----:B0-----:R-:W4:Y:S04]  /*b9230*/  LDL.LU.64 R6, [R1+0xb6c8] ;  /* 0x00b6c80001067983 */ /* 0x001f280000300a00 */
[----:B------:R-:W2:Y:S01]  /*b9240*/  LDL.LU.64 R4, [R1+0xb6c0] ;  /* 0x00b6c00001047983 */ /* 0x000ea20000300a00 */
[C---:B----4-:R-:W-:Y:S06]  /*b9250*/  HMMA.16816.F32 R52, R8.reuse, R6, R52 ;  /* 0x000000060834723c */ /* 0x050fec0000001834 */
[----:B--2---:R-:W-:-:S15]  /*b9260*/  HMMA.16816.F32 R56, R8, R4, R56 ;  /* 0x000000040838723c */ /* 0x004fde0000001838 */
[----:B------:R-:W-:-:S02]  /*b9270*/  NOP ;  /* 0x0000000000007918 */ /* 0x000fc40000000000 */
[----:B------:R-:W-:Y:S04]  /*b9280*/  STL.64 [R1+0xcd0], R52 ;  /* 0x000cd03401007387 */ /* 0x000fe80000100a00 */
[----:B------:R0:W-:Y:S04]  /*b9290*/  STL.64 [R1+0xcd8], R54 ;  /* 0x000cd83601007387 */ /* 0x0001e80000100a00 */
[----:B0-----:R-:W2:Y:S04]  /*b92a0*/  LDL.LU.64 R54, [R1+0xb6b8] ;  /* 0x00b6b80001367983 */ /* 0x001ea80000300a00 */
[----:B------:R-:W4:Y:S04]  /*b92b0*/  LDL.LU.64 R52, [R1+0xb6b0] ;  /* 0x00b6b00001347983 */ /* 0x000f280000300a00 */
[----:B------:R-:W-:Y:S04]  /*b92c0*/  STL.64 [R1+0xcc0], R56 ;  /* 0x000cc03801007387 */ /* 0x000fe80000100a00 */
[----:B------:R0:W-:Y:S04]  /*b92d0*/  STL.64 [R1+0xcc8], R58 ;  /* 0x000cc83a01007387 */ /* 0x0001e80000100a00 */
[----:B0-----:R-:W3:Y:S04]  /*b92e0*/  LDL.LU.64 R58, [R1+0xb6a8] ;  /* 0x00b6a800013a7983 */ /* 0x001ee80000300a00 */
[----:B------:R-:W3:Y:S02]  /*b92f0*/  LDL.LU.64 R56, [R1+0xb6a0] ;  /* 0x00b6a00001387983 */ /* 0x000ee40000300a00 */
[----:B---3--:R-:W-:Y:S07]  /*b9300*/  HMMA.16816.F32 R56, R8, R2, R56 ;  /* 0x000000020838723c */ /* 0x008fee0000001838 */
[----:B------:R-:W-:-:S02]  /*b9310*/  IMAD R8, R21, 0x100, R20 ;  /* 0x0000010015087824 */ /* 0x000fc400078e0214 */
[----:B------:R-:W-:Y:S02]  /*b9320*/  IMAD R9, R23, 0x100, R22 ;  /* 0x0000010017097824 */ /* 0x000fe400078e0216 */
[----:B------:R-:W-:Y:S02]  /*b9330*/  IMAD R10, R30, 0x100, R31 ;  /* 0x000001001e0a7824 */ /* 0x000fe400078e021f */
[----:B------:R-:W-:Y:S01]  /*b9340*/  IMAD R11, R60, 0x100, R61 ;  /* 0x000001003c0b7824 */ /* 0x000fe200078e023d */
[----:B------:R-:W-:Y:S02]  /*b9350*/  F2FP.F16.E5M2.UNPACK_B R8, R8 ;  /* 0x00000008ff08723e */ /* 0x000fe400020004ff */
[----:B------:R-:W-:Y:S02]  /*b9360*/  F2FP.F16.E5M2.UNPACK_B R9, R9 ;  /* 0x00000009ff09723e */ /* 0x000fe400020004ff */
[----:B------:R-:W-:Y:S02]  /*b9370*/  F2FP.F16.E5M2.UNPACK_B R10, R10 ;  /* 0x0000000aff0a723e */ /* 0x000fe400020004ff */
[----:B------:R-:W-:-:S07]  /*b9380*/  F2FP.F16.E5M2.UNPACK_B R11, R11 ;  /* 0x0000000bff0b723e */ /* 0x000fce00020004ff */
[C---:B------:R-:W-:Y:S01]  /*b9390*/  HMMA.16816.F32 R20, R8.reuse, R28, R32 ;  /* 0x0000001c0814723c */ /* 0x040fe20000001820 */
[----:B------:R-:W-:Y:S04]  /*b93a0*/  STL.64 [R1+0xc30], R56 ;  /* 0x000c303801007387 */ /* 0x000fe80000100a00 */
[----:B------:R-:W-:Y:S04]  /*b93b0*/  STL.64 [R1+0xc38], R58 ;  /* 0x000c383a01007387 */ /* 0x000fe80000100a00 */
[----:B------:R-:W-:Y:S04]  /*b93c0*/  STL [R1+0xb684], R28 ;  /* 0x00b6841c01007387 */ /* 0x000fe80000100800 */
[----:B------:R0:W-:Y:S02]  /*b93d0*/  STL [R1+0xb680], R29 ;  /* 0x00b6801d01007387 */ /* 0x0001e40000100800 */
[C---:B0-----:R-:W-:Y:S08]  /*b93e0*/  HMMA.16816.F32 R28, R8.reuse, R18, R36 ;  /* 0x00000012081c723c */ /* 0x041ff00000001824 */
[----:B------:R-:W-:Y:S04]  /*b93f0*/  STL.64 [R1+0xbb0], R20 ;  /* 0x000bb01401007387 */ /* 0x000fe80000100a00 */
[----:B------:R0:W-:Y:S02]  /*b9400*/  STL.64 [R1+0xbb8], R22 ;  /* 0x000bb81601007387 */ /* 0x0001e40000100a00 */
[C---:B0-----:R-:W-:Y:S02]  /*b9410*/  HMMA.16816.F32 R20, R8.reuse, R16, R24 ;  /* 0x000000100814723c */ /* 0x041fe40000001818 */
[----:B------:R-:W-:Y:S07]  /*b9420*/  STL [R1+0xb688], R19 ;  /* 0x00b6881301007387 */ /* 0x000fee0000100800 */
[----:B------:R-:W-:Y:S04]  /*b9430*/  STL.64 [R1+0xb80], R28 ;  /* 0x000b801c01007387 */ /* 0x000fe80000100a00 */
[----:B------:R0:W-:Y:S01]  /*b9440*/  STL.64 [R1+0xb88], R30 ;  /* 0x000b881e01007387 */ /* 0x0001e20000100a00 */
[C---:B------:R-:W-:Y:S06]  /*b9450*/  HMMA.16816.F32 R24, R8.reuse, R12, R48 ;  /* 0x0000000c0818723c */ /* 0x040fec0000001830 */
[C---:B0-----:R-:W-:Y:S03]  /*b9460*/  HMMA.16816.F32 R28, R8.reuse, R14, R44 ;  /* 0x0000000e081c723c */ /* 0x041fe6000000182c */
[----:B------:R-:W-:Y:S04]  /*b9470*/  STL.64 [R1+0xb30], R20 ;  /* 0x000b301401007387 */ /* 0x000fe80000100a00 */
[----:B------:R0:W-:Y:S02]  /*b9480*/  STL.64 [R1+0xb38], R22 ;  /* 0x000b381601007387 */ /* 0x0001e40000100a00 */
[----:B0-----:R-:W-:-:S14]  /*b9490*/  HMMA.16816.F32 R20, R8, R6, R40 ;  /* 0x000000060814723c */ /* 0x001fdc0000001828 */
[----:B------:R-:W-:Y:S04]  /*b94a0*/  STL.64 [R1+0xb10], R28 ;  /* 0x000b101c01007387 */ /* 0x000fe80000100a00 */
[----:B------:R-:W-:Y:S04]  /*b94b0*/  STL.64 [R1+0xb18], R30 ;  /* 0x000b181e01007387 */ /* 0x000fe80000100a00 */
[----:B------:R-:W3:Y:S04]  /*b94c0*/  LDL.LU R48, [R1+0x370] ;  /* 0x0003700001307983 */ /* 0x000ee80000300800 */
[----:B------:R-:W-:Y:S04]  /*b94d0*/  STL.64 [R1+0xae0], R24 ;  /* 0x000ae01801007387 */ /* 0x000fe80000100a00 */
[----:B------:R-:W-:Y:S04]  /*b94e0*/  STL.64 [R1+0xae8], R26 ;  /* 0x000ae81a01007387 */ /* 0x000fe80000100a00 */
[----:B------:R0:W-:Y:S01]  /*b94f0*/  STL.64 [R1+0xad0], R20 ;  /* 0x000ad01401007387 */ /* 0x0001e20000100a00 */
[----:B----4-:R-:W-:-:S03]  /*b9500*/  IMAD.MOV.U32 R35, RZ, RZ, R52 ;  /* 0x000000ffff237224 */ /* 0x010fc600078e0034 */
[----:B------:R1:W-:Y:S01]  /*b9510*/  STL.64 [R1+0xad8], R22 ;  /* 0x000ad81601007387 */ /* 0x0003e20000100a00 */
[----:B------:R-:W-:-:S03]  /*b9520*/  IMAD.MOV.U32 R34, RZ, RZ, R53 ;  /* 0x000000ffff227224 */ /* 0x000fc600078e0035 */
[----:B------:R-:W3:Y:S01]  /*b9530*/  LDL.LU R49, [R1+0x374] ;  /* 0x0003740001317983 */ /* 0x000ee20000300800 */
[----:B--2---:R-:W-:-:S03]  /*b9540*/  IMAD.MOV.U32 R33, RZ, RZ, R54 ;  /* 0x000000ffff217224 */ /* 0x004fc600078e0036 */
[----:B------:R-:W3:Y:S01]  /*b9550*/  LDL.LU R50, [R1+0x378] ;  /* 0x0003780001327983 */ /* 0x000ee20000300800 */
[----:B------:R-:W-:-:S03]  /*b9560*/  IMAD.MOV.U32 R32, RZ, RZ, R55 ;  /* 0x000000ffff207224 */ /* 0x000fc600078e0037 */
[----:B------:R-:W3:Y:S04]  /*b9570*/  LDL.LU R51, [R1+0x37c] ;  /* 0x00037c0001337983 */ /* 0x000ee80000300800 */
[----:B------:R-:W2:Y:S04]  /*b9580*/  LDL.LU R52, [R1+0x140] ;  /* 0x0001400001347983 */ /* 0x000ea80000300800 */
[----:B------:R-:W2:Y:S04]  /*b9590*/  LDL.LU R53, [R1+0x144] ;  /* 0x0001440001357983 */ /* 0x000ea80000300800 */
[----:B------:R-:W2:Y:S04]  /*b95a0*/  LDL.LU R54, [R1+0x148] ;  /* 0x0001480001367983 */ /* 0x000ea80000300800 */
[----:B------:R-:W2:Y:S04]  /*b95b0*/  LDL.LU R55, [R1+0x14c] ;  /* 0x00014c0001377983 */ /* 0x000ea80000300800 */
[----:B------:R-:W4:Y:S04]  /*b95c0*/  LDL.LU R56, [R1+0x110] ;  /* 0x0001100001387983 */ /* 0x000f280000300800 */
[----:B------:R-:W4:Y:S04]  /*b95d0*/  LDL.LU R57, [R1+0x114] ;  /* 0x0001140001397983 */ /* 0x000f280000300800 */
[----:B------:R-:W4:Y:S04]  /*b95e0*/  LDL.LU R58, [R1+0x118] ;  /* 0x00011800013a7983 */ /* 0x000f280000300800 */
[----:B------:R-:W4:Y:S04]  /*b95f0*/  LDL.LU R59, [R1+0x11c] ;  /* 0x00011c00013b7983 */ /* 0x000f280000300800 */
[----:B------:R-:W3:Y:S04]  /*b9600*/  LDL.LU R19, [R1+0x1ce8] ;  /* 0x001ce80001137983 */ /* 0x000ee80000300800 */
[----:B0-----:R-:W3:Y:S04]  /*b9610*/  LDL.LU R20, [R1+0x1ce4] ;  /* 0x001ce40001147983 */ /* 0x001ee80000300800 */
[----:B------:R-:W4:Y:S04]  /*b9620*/  LDL.LU R28, [R1+0x1cf0] ;  /* 0x001cf000011c7983 */ /* 0x000f280000300800 */
[----:B------:R-:W4:Y:S04]  /*b9630*/  LDL.LU R21, [R1+0x1cec] ;  /* 0x001cec0001157983 */ /* 0x000f280000300800 */
[----:B------:R-:W4:Y:S04]  /*b9640*/  LDL.LU R29, [R1+0x1cf8] ;  /* 0x001cf800011d7983 */ /* 0x000f280000300800 */
[----:B-1----:R-:W4:Y:S04]  /*b9650*/  LDL.LU R22, [R1+0x1cf4] ;  /* 0x001cf40001167983 */ /* 0x002f280000300800 */
        /* <DEDUP_REMOVED lines=22> */
[----:B--2---:R-:W-:-:S15]  /*b97c0*/  HMMA.16816.F32 R52, R8, R4, R52 ;  /* 0x000000040834723c */ /* 0x004fde0000001834 */
[----:B------:R-:W-:-:S08]  /*b97d0*/  NOP ;  /* 0x0000000000007918 */ /* 0x000fd00000000000 */
[----:B------:R-:W-:Y:S04]  /*b97e0*/  STL.64 [R1+0xac0], R52 ;  /* 0x000ac03401007387 */ /* 0x000fe80000100a00 */
[----:B------:R0:W-:Y:S04]  /*b97f0*/  STL.64 [R1+0xac8], R54 ;  /* 0x000ac83601007387 */ /* 0x0001e80000100a00 */
[----:B0-----:R-:W2:Y:S04]  /*b9800*/  LDL.LU.64 R54, [R1+0xb698] ;  /* 0x00b6980001367983 */ /* 0x001ea80000300a00 */
[----:B------:R-:W2:Y:S01]  /*b9810*/  LDL.LU.64 R52, [R1+0xb690] ;  /* 0x00b6900001347983 */ /* 0x000ea20000300a00 */
[----:B---3--:R-:W-:-:S02]  /*b9820*/  IMAD R20, R20, 0x100, R19 ;  /* 0x0000010014147824 */ /* 0x008fc400078e0213 */
[----:B----4-:R-:W-:Y:S02]  /*b9830*/  IMAD R21, R21, 0x100, R28 ;  /* 0x0000010015157824 */ /* 0x010fe400078e021c */
[----:B------:R-:W-:Y:S01]  /*b9840*/  IMAD R22, R22, 0x100, R29 ;  /* 0x0000010016167824 */ /* 0x000fe200078e021d */
[----:B--2---:R-:W-:Y:S01]  /*b9850*/  HMMA.16816.F32 R52, R8, R2, R52 ;  /* 0x000000020834723c */ /* 0x004fe20000001834 */
[----:B------:R-:W2:-:S15]  /*b9860*/  LDL.LU R8, [R1+0x130] ;  /* 0x0001300001087983 */ /* 0x000e9e0000300800 */
[----:B------:R-:W-:-:S07]  /*b9870*/  NOP ;  /* 0x0000000000007918 */ /* 0x000fce0000000000 */
[----:B------:R0:W-:Y:S04]  /*b9880*/  STL.64 [R1+0xa50], R52 ;  /* 0x000a503401007387 */ /* 0x0001e80000100a00 */
[----:B------:R1:W-:Y:S04]  /*b9890*/  STL.64 [R1+0xa58], R54 ;  /* 0x000a583601007387 */ /* 0x0003e80000100a00 */
[----:B------:R-:W2:Y:S04]  /*b98a0*/  LDL.LU R9, [R1+0x134] ;  /* 0x0001340001097983 */ /* 0x000ea80000300800 */
[----:B------:R-:W2:Y:S04]  /*b98b0*/  LDL.LU R10, [R1+0x138] ;  /* 0x00013800010a7983 */ /* 0x000ea80000300800 */
[----:B------:R-:W2:Y:S04]  /*b98c0*/  LDL.LU R11, [R1+0x13c] ;  /* 0x00013c00010b7983 */ /* 0x000ea80000300800 */
[----:B0-----:R-:W3:Y:S04]  /*b98d0*/  LDL.LU R52, [R1+0x120] ;  /* 0x0001200001347983 */ /* 0x001ee80000300800 */
[----:B------:R-:W3:Y:S04]  /*b98e0*/  LDL.LU R53, [R1+0x124] ;  /* 0x0001240001357983 */ /* 0x000ee80000300800 */
[----:B-1----:R-:W3:Y:S04]  /*b98f0*/  LDL.LU R54, [R1+0x128] ;  /* 0x0001280001367983 */ /* 0x002ee80000300800 */
[----:B------:R-:W3:Y:S04]  /*b9900*/  LDL.LU R55, [R1+0x12c] ;  /* 0x00012c0001377983 */ /* 0x000ee80000300800 */
[----:B------:R-:W3:Y:S04]  /*b9910*/  LDL.LU R19, [R1+0xb688] ;  /* 0x00b6880001137983 */ /* 0x000ee80000300800 */
[----:B------:R-:W2:Y:S04]  /*b9920*/  LDL.LU R28, [R1+0xb684] ;  /* 0x00b68400011c7983 */ /* 0x000ea80000300800 */
[----:B------:R-:W2:Y:S01]  /*b9930*/  LDL.LU R29, [R1+0xb680] ;  /* 0x00b68000011d7983 */ /* 0x000ea20000300800 */
[----:B------:R-:W-:Y:S01]  /*b9940*/  IMAD R23, R23, 0x100, R0 ;  /* 0x0000010017177824 */ /* 0x000fe200078e0200 */
[----:B------:R-:W-:-:S02]  /*b9950*/  F2FP.F16.E5M2.UNPACK_B R20, R20 ;  /* 0x00000014ff14723e */ /* 0x000fc400020004ff */
[----:B------:R-:W-:Y:S02]  /*b9960*/  F2FP.F16.E5M2.UNPACK_B R21, R21 ;  /* 0x00000015ff15723e */ /* 0x000fe400020004ff */
[----:B------:R-:W-:Y:S02]  /*b9970*/  F2FP.F16.E5M2.UNPACK_B R22, R22 ;  /* 0x00000016ff16723e */ /* 0x000fe400020004ff */
[----:B------:R-:W-:-:S07]  /*b9980*/  F2FP.F16.E5M2.UNPACK_B R23, R23 ;  /* 0x00000017ff17723e */ /* 0x000fce00020004ff */
[C---:B---3--:R-:W-:Y:S06]  /*b9990*/  HMMA.16816.F32 R52, R20.reuse, R18, R52 ;  /* 0x000000121434723c */ /* 0x048fec0000001834 */
[----:B--2---:R-:W-:-:S15]  /*b99a0*/  HMMA.16816.F32 R8, R20, R28, R8 ;  /* 0x0000001c1408723c */ /* 0x004fde0000001808 */
[----:B------:R-:W-:-:S08]  /*b99b0*/  NOP ;  /* 0x0000000000007918 */ /* 0x000fd00000000000 */
[----:B------:R-:W-:Y:S04]  /*b99c0*/  STL.64 [R1+0x9a0], R8 ;  /* 0x0009a00801007387 */ /* 0x000fe80000100a00 */
[----:B------:R0:W-:Y:S04]  /*b99d0*/  STL.64 [R1+0x9a8], R10 ;  /* 0x0009a80a01007387 */ /* 0x0001e80000100a00 */
[----:B------:R-:W-:Y:S04]  /*b99e0*/  STL.64 [R1+0xb678], R18 ;  /* 0x00b6781201007387 */ /* 0x000fe80000100a00 */
[----:B------:R-:W-:Y:S01]  /*b99f0*/  STL.64 [R1+0x930], R52 ;  /* 0x0009303401007387 */ /* 0x000fe20000100a00 */
[C---:B0-----:R-:W-:Y:S03]  /*b9a00*/  HMMA.16816.F32 R8, R20.reuse, R16, R56 ;  /* 0x000000101408723c */ /* 0x041fe60000001838 */
[----:B------:R-:W-:Y:S04]  /*b9a10*/  STL.64 [R1+0x938], R54 ;  /* 0x0009383601007387 */ /* 0x000fe80000100a00 */
[----:B------:R0:W-:Y:S02]  /*b9a20*/  STL.64 [R1+0xb670], R16 ;  /* 0x00b6701001007387 */ /* 0x0001e40000100a00 */
[----:B0-----:R-:W-:-:S14]  /*b9a30*/  HMMA.16816.F32 R16, R20, R14, R32 ;  /* 0x0000000e1410723c */ /* 0x001fdc0000001820 */
[----:B------:R-:W-:Y:S04]  /*b9a40*/  STL.64 [R1+0x920], R8 ;  /* 0x0009200801007387 */ /* 0x000fe80000100a00 */
[----:B------:R-:W-:Y:S05]  /*b9a50*/  STL.64 [R1+0x928], R10 ;  /* 0x0009280a01007387 */ /* 0x000fea0000100a00 */
[----:B------:R-:W-:Y:S04]  /*b9a60*/  STL.64 [R1+0x910], R16 ;  /* 0x0009101001007387 */ /* 0x000fe80000100a00 */
[----:B------:R0:W-:Y:S02]  /*b9a70*/  STL.64 [R1+0x918], R18 ;  /* 0x0009181201007387 */ /* 0x0001e40000100a00 */
[----:B0-----:R-:W-:Y:S06]  /*b9a80*/  HMMA.16816.F32 R16, R20, R12, R36 ;  /* 0x0000000c1410723c */ /* 0x001fec0000001824 */
[----:B------:R-:W-:Y:S04]  /*b9a90*/  STL [R1+0xb63c], R12 ;  /* 0x00b63c0c01007387 */ /* 0x000fe80000100800 */
[----:B------:R-:W-:-:S13]  /*b9aa0*/  STL [R1+0xb638], R13 ;  /* 0x00b6380d01007387 */ /* 0x000fda0000100800 */
[----:B------:R-:W-:Y:S04]  /*b9ab0*/  STL.64 [R1+0x870], R16 ;  /* 0x0008701001007387 */ /* 0x000fe80000100a00 */
[----:B------:R0:W-:Y:S02]  /*b9ac0*/  STL.64 [R1+0x878], R18 ;  /* 0x0008781201007387 */ /* 0x0001e40000100a00 */
[----:B0-----:R-:W-:Y:S01]  /*b9ad0*/  HMMA.16816.F32 R16, R20, R6, R44 ;  /* 0x000000061410723c */ /* 0x001fe2000000182c */
[----:B------:R-:W-:-:S05]  /*b9ae0*/  IMAD R9, R25, 0x100, R24 ;  /* 0x0000010019097824 */ /* 0x000fca00078e0218 */
[----:B------:R-:W-:Y:S01]  /*b9af0*/  STL [R1+0xb620], R7 ;  /* 0x00b6200701007387 */ /* 0x000fe20000100800 */
[----:B------:R-:W-:Y:S02]  /*b9b00*/  IMAD R10, R27, 0x100, R26 ;  /* 0x000001001b0a7824 */ /* 0x000fe400078e021a */
[----:B------:R-:W-:-:S14]  /*b9b10*/  HMMA.16816.F32 R24, R20, R4, R48 ;  /* 0x000000041418723c */ /* 0x000fdc0000001830 */
[----:B------:R-:W-:Y:S04]  /*b9b20*/  STL.64 [R1+0x850], R16 ;  /* 0x0008501001007387 */ /* 0x000fe80000100a00 */
[----:B------:R0:W-:Y:S04]  /*b9b30*/  STL.64 [R1+0x858], R18 ;  /* 0x0008581201007387 */ /* 0x0001e80000100a00 */
[----:B------:R-:W2:Y:S01]  /*b9b40*/  LDL.LU R56, [R1+0x40] ;  /* 0x0000400001387983 */ /* 0x000ea20000300800 */
[----:B0-----:R-:W-:Y:S03]  /*b9b50*/  HMMA.16816.F32 R16, R20, R2, R40 ;  /* 0x000000021410723c */ /* 0x001fe60000001828 */
[----:B------:R-:W-:Y:S04]  /*b9b60*/  STL.64 [R1+0x840], R24 ;  /* 0x0008401801007387 */ /* 0x000fe80000100a00 */
[----:B------:R-:W-:-:S15]  /*b9b70*/  STL.64 [R1+0x848], R26 ;  /* 0x0008481a01007387 */ /* 0x000fde0000100a00 */
[----:B------:R-:W-:-:S01]  /*b9b80*/  NOP ;  /* 0x0000000000007918 */ /* 0x000fc20000000000 */
[----:B------:R-:W-:Y:S04]  /*b9b90*/  STL.64 [R1+0x7d0], R16 ;  /* 0x0007d01001007387 */ /* 0x000fe80000100a00 */
[----:B------:R-:W-:Y:S04]  /*b9ba0*/  STL.64 [R1+0x7d8], R18 ;  /* 0x0007d81201007387 */ /* 0x000fe80000100a00 */
[----:B------:R-:W2:Y:S04]  /*b9bb0*/  LDL.LU R57, [R1+0x44] ;  /* 0x0000440001397983 */ /* 0x000ea80000300800 */
[----:B------:R-:W3:Y:S04]  /*b9bc0*/  LDL.LU R58, [R1+0x48] ;  /* 0x00004800013a7983 */ /* 0x000ee80000300800 */
[----:B------:R-:W3:Y:S04]  /*b9bd0*/  LDL.LU R59, [R1+0x4c] ;  /* 0x00004c00013b7983 */ /* 0x000ee80000300800 */
[----:B---3--:R-:W-:Y:S04]  /*b9be0*/  STL.64 [R1+0xb618], R58 ;  /* 0x00b6183a01007387 */ /* 0x008fe80000100a00 */
[----:B--2---:R-:W-:Y:S04]  /*b9bf0*/  STL.64 [R1+0xb610], R56 ;  /* 0x00b6103801007387 */ /* 0x004fe80000100a00 */
        /* <DEDUP_REMOVED lines=18> */
[----:B0-----:R-:W3:Y:S04]  /*b9d20*/  LDL.LU R52, [R1+0x90] ;  /* 0x0000900001347983 */ /* 0x001ee80000300800 */
[----:B------:R-:W3:Y:S04]  /*b9d30*/  LDL.LU R53, [R1+0x94] ;  /* 0x0000940001357983 */ /* 0x000ee80000300800 */
[----:B------:R-:W4:Y:S04]  /*b9d40*/  LDL.LU R54, [R1+0x98] ;  /* 0x0000980001367983 */ /* 0x000f280000300800 */
[----:B------:R-:W4:Y:S04]  /*b9d50*/  LDL.LU R55, [R1+0x9c] ;  /* 0x00009c0001377983 */ /* 0x000f280000300800 */
[----:B----4-:R-:W-:Y:S04]  /*b9d60*/  STL.64 [R1+0xb668], R54 ;  /* 0x00b6683601007387 */ /* 0x010fe80000100a00 */
[----:B---3--:R0:W-:Y:S04]  /*b9d70*/  STL.64 [R1+0xb660], R52 ;  /* 0x00b6603401007387 */ /* 0x0081e80000100a00 */
[----:B-1----:R-:W3:Y:S04]  /*b9d80*/  LDL.LU R40, [R1+0xa0] ;  /* 0x0000a00001287983 */ /* 0x002ee80000300800 */
[----:B------:R-:W3:Y:S04]  /*b9d90*/  LDL.LU R41, [R1+0xa4] ;  /* 0x0000a40001297983 */ /* 0x000ee80000300800 */
[----:B------:R-:W3:Y:S04]  /*b9da0*/  LDL.LU R42, [R1+0xa8] ;  /* 0x0000a800012a7983 */ /* 0x000ee80000300800 */
[----:B------:R-:W3:Y:S04]  /*b9db0*/  LDL.LU R43, [R1+0xac] ;  /* 0x0000ac00012b7983 */ /* 0x000ee80000300800 */
[----:B--2---:R-:W2:Y:S04]  /*b9dc0*/  LDL.LU R48, [R1+0xb0] ;  /* 0x0000b00001307983 */ /* 0x004ea80000300800 */
[----:B------:R-:W2:Y:S04]  /*b9dd0*/  LDL.LU R49, [R1+0xb4] ;  /* 0x0000b40001317983 */ /* 0x000ea80000300800 */
[----:B------:R-:W2:Y:S04]  /*b9de0*/  LDL.LU R50, [R1+0xb8] ;  /* 0x0000b80001327983 */ /* 0x000ea80000300800 */
[----:B------:R-:W2:Y:S04]  /*b9df0*/  LDL.LU R51, [R1+0xbc] ;  /* 0x0000bc0001337983 */ /* 0x000ea80000300800 */
[----:B0-----:R-:W4:Y:S04]  /*b9e00*/  LDL.LU R52, [R1+0xc0] ;  /* 0x0000c00001347983 */ /* 0x001f280000300800 */
[----:B------:R-:W4:Y:S04]  /*b9e10*/  LDL.LU R53, [R1+0xc4] ;  /* 0x0000c40001357983 */ /* 0x000f280000300800 */
[----:B------:R-:W4:Y:S04]  /*b9e20*/  LDL.LU R54, [R1+0xc8] ;  /* 0x0000c80001367983 */ /* 0x000f280000300800 */
[----:B------:R-:W4:Y:S04]  /*b9e30*/  LDL.LU R55, [R1+0xcc] ;  /* 0x0000cc0001377983 */ /* 0x000f280000300800 */
[----:B------:R-:W3:Y:S04]  /*b9e40*/  LDL.LU R16, [R1+0xd0] ;  /* 0x0000d00001107983 */ /* 0x000ee80000300800 */
[----:B------:R-:W3:Y:S04]  /*b9e50*/  LDL.LU R17, [R1+0xd4] ;  /* 0x0000d40001117983 */ /* 0x000ee80000300800 */
[----:B------:R-:W3:Y:S04]  /*b9e60*/  LDL.LU R18, [R1+0xd8] ;  /* 0x0000d80001127983 */ /* 0x000ee80000300800 */
[----:B------:R-:W3:Y:S01]  /*b9e70*/  LDL.LU R19, [R1+0xdc] ;  /* 0x0000dc0001137983 */ /* 0x000ee20000300800 */
[----:B------:R-:W-:-:S02]  /*b9e80*/  IMAD R8, R30, 0x100, R31 ;  /* 0x000001001e087824 */ /* 0x000fc400078e021f */
[----:B------:R-:W-:Y:S01]  /*b9e90*/  IMAD R11, R60, 0x100, R61 ;  /* 0x000001003c0b7824 */ /* 0x000fe200078e023d */
[----:B------:R-:W2:Y:S01]  /*b9ea0*/  LDL.LU R12, [R1+0x1d28] ;  /* 0x001d2800010c7983 */ /* 0x000ea20000300800 */
[----:B------:R-:W-:Y:S02]  /*b9eb0*/  F2FP.F16.E5M2.UNPACK_B R9, R9 ;  /* 0x00000009ff09723e */ /* 0x000fe400020004ff */
[----:B------:R-:W-:Y:S01]  /*b9ec0*/  F2FP.F16.E5M2.UNPACK_B R8, R8 ;  /* 0x00000008ff08723e */ /* 0x000fe200020004ff */
[----:B------:R-:W2:Y:S01]  /*b9ed0*/  LDL.LU R20, [R1+0x1d24] ;  /* 0x001d240001147983 */ /* 0x000ea20000300800 */
        /* <DEDUP_REMOVED lines=32> */
[----:B---3--:R-:W-:-:S15]  /*ba0e0*/  HMMA.16816.F32 R16, R8, R28, R16 ;  /* 0x0000001c0810723c */ /* 0x008fde0000001810 */
[----:B------:R-:W-:-:S08]  /*ba0f0*/  NOP ;  /* 0x0000000000007918 */ /* 0x000fd00000000000 */
[----:B------:R-:W-:Y:S04]  /*ba100*/  STL.64 [R1+0x780], R16 ;  /* 0x0007801001007387 */ /* 0x000fe80000100a00 */
[----:B------:R0:W-:Y:S04]  /*ba110*/  STL.64 [R1+0x788], R18 ;  /* 0x0007881201007387 */ /* 0x0001e80000100a00 */
[----:B0-----:R-:W3:Y:S04]  /*ba120*/  LDL.LU.64 R18, [R1+0xb678] ;  /* 0x00b6780001127983 */ /* 0x001ee80000300a00 */
[----:B------:R-:W3:Y:S01]  /*ba130*/  LDL.LU.64 R16, [R1+0xb670] ;  /* 0x00b6700001107983 */ /* 0x000ee20000300a00 */
[----:B------:R-:W-:Y:S01]  /*ba140*/  HMMA.16816.F32 R40, R8, R14, R40 ;  /* 0x0000000e0828723c */ /* 0x000fe20000001828 */
[----:B--2---:R-:W-:-:S02]  /*ba150*/  IMAD R20, R20, 0x100, R12 ;  /* 0x0000010014147824 */ /* 0x004fc400078e020c */
[----:B----4-:R-:W-:-:S03]  /*ba160*/  IMAD R21, R21, 0x100, R13 ;  /* 0x0000010015157824 */ /* 0x010fc600078e020d */
[C---:B---3--:R-:W-:Y:S06]  /*ba170*/  HMMA.16816.F32 R52, R8.reuse, R18, R52 ;  /* 0x000000120834723c */ /* 0x048fec0000001834 */
[----:B------:R-:W-:-:S15]  /*ba180*/  HMMA.16816.F32 R48, R8, R16, R48 ;  /* 0x000000100830723c */ /* 0x000fde0000001830 */
        /* <DEDUP_REMOVED lines=8> */
[----:B------:R-:W3:Y:S04]  /*ba210*/  LDL.LU.64 R48, [R1+0xb650] ;  /* 0x00b6500001307983 */ /* 0x000ee80000300a00 */
[----:B------:R-:W-:Y:S04]  /*ba220*/  STL.64 [R1+0x6e0], R40 ;  /* 0x0006e02801007387 */ /* 0x000fe80000100a00 */
[----:B------:R0:W-:Y:S04]  /*ba230*/  STL.64 [R1+0x6e8], R42 ;  /* 0x0006e82a01007387 */ /* 0x0001e80000100a00 */
[----:B0-----:R-:W4:Y:S04]  /*ba240*/  LDL.LU.64 R42, [R1+0xb648] ;  /* 0x00b64800012a7983 */ /* 0x001f280000300a00 */
[----:B------:R-:W4:Y:S04]  /*ba250*/  LDL.LU.64 R40, [R1+0xb640] ;  /* 0x00b6400001287983 */ /* 0x000f280000300a00 */
[----:B------:R-:W2:Y:S04]  /*ba260*/  LDL.LU R12, [R1+0xb63c] ;  /* 0x00b63c00010c7983 */ /* 0x000ea80000300800 */
[----:B------:R-:W2:Y:S01]  /*ba270*/  LDL.LU R13, [R1+0xb638] ;  /* 0x00b63800010d7983 */ /* 0x000ea20000300800 */
[----:B------:R-:W-:Y:S01]  /*ba280*/  IMAD R22, R22, 0x100, R7 ;  /* 0x0000010016167824 */ /* 0x000fe200078e0207 */
[----:B--2---:R-:W-:-:S15]  /*ba290*/  HMMA.16816.F32 R52, R8, R12, R52 ;  /* 0x0000000c0834723c */ /* 0x004fde0000001834 */
[----:B------:R-:W-:-:S08]  /*ba2a0*/  NOP ;  /* 0x0000000000007918 */ /* 0x000fd00000000000 */
[----:B------:R-:W-:Y:S04]  /*ba2b0*/  STL.64 [R1+0x660], R52 ;  /* 0x0006603401007387 */ /* 0x000fe80000100a00 */
[----:B------:R0:W-:Y:S04]  /*ba2c0*/  STL.64 [R1+0x668], R54 ;  /* 0x0006683601007387 */ /* 0x0001e80000100a00 */
[----:B0-----:R-:W2:Y:S04]  /*ba2d0*/  LDL.LU.64 R54, [R1+0xb630] ;  /* 0x00b6300001367983 */ /* 0x001ea80000300a00 */
[----:B------:R-:W2:Y:S04]  /*ba2e0*/  LDL.LU.64 R52, [R1+0xb628] ;  /* 0x00b6280001347983 */ /* 0x000ea80000300a00 */
[----:B------:R-:W3:Y:S01]  /*ba2f0*/  LDL.LU R7, [R1+0xb620] ;  /* 0x00b6200001077983 */ /* 0x000ee20000300800 */
[C---:B------:R-:W-:Y:S06]  /*ba300*/  HMMA.16816.F32 R44, R8.reuse, R4, R44 ;  /* 0x00000004082c723c */ /* 0x040fec000000182c */
[C---:B---3--:R-:W-:Y:S06]  /*ba310*/  HMMA.16816.F32 R56, R8.reuse, R6, R56 ;  /* 0x000000060838723c */ /* 0x048fec0000001838 */
[----:B------:R-:W-:-:S15]  /*ba320*/  HMMA.16816.F32 R8, R8, R2, R48 ;  /* 0x000000020808723c */ /* 0x000fde0000001830 */
[----:B------:R-:W-:-:S02]  /*ba330*/  NOP ;  /* 0x0000000000007918 */ /* 0x000fc40000000000 */
[----:B------:R-:W-:Y:S04]  /*ba340*/  STL.64 [R1+0x650], R56 ;  /* 0x0006503801007387 */ /* 0x000fe80000100a00 */
[----:B------:R0:W-:Y:S04]  /*ba350*/  STL.64 [R1+0x658], R58 ;  /* 0x0006583a01007387 */ /* 0x0001e80000100a00 */
[----:B0-----:R-:W3:Y:S04]  /*ba360*/  LDL.LU.64 R58, [R1+0xb618] ;  /* 0x00b61800013a7983 */ /* 0x001ee80000300a00 */
[----:B------:R-:W3:Y:S04]  /*ba370*/  LDL.LU.64 R56, [R1+0xb610] ;  /* 0x00b6100001387983 */ /* 0x000ee80000300a00 */
[----:B------:R-:W-:Y:S04]  /*ba380*/  STL.64 [R1+0x640], R44 ;  /* 0x0006402c01007387 */ /* 0x000fe80000100a00 */
[----:B------:R0:W-:Y:S04]  /*ba390*/  STL.64 [R1+0x648], R46 ;  /* 0x0006482e01007387 */ /* 0x0001e80000100a00 */
[----:B0-----:R-:W3:Y:S04]  /*ba3a0*/  LDL.LU.64 R46, [R1+0xb608] ;  /* 0x00b60800012e7983 */ /* 0x001ee80000300a00 */
[----:B------:R-:W3:Y:S04]  /*ba3b0*/  LDL.LU.64 R44, [R1+0xb600] ;  /* 0x00b60000012c7983 */ /* 0x000ee80000300a00 */
[----:B------:R-:W3:Y:S04]  /*ba3c0*/  LDL.LU.64 R50, [R1+0xb5f8] ;  /* 0x00b5f80001327983 */ /* 0x000ee80000300a00 */
[----:B------:R-:W3:Y:S04]  /*ba3d0*/  LDL.LU.64 R48, [R1+0xb5f0] ;  /* 0x00b5f00001307983 */ /* 0x000ee80000300a00 */
[----:B------:R0:W-:Y:S04]  /*ba3e0*/  STL.64 [R1+0x5b0], R8 ;  /* 0x0005b00801007387 */ /* 0x0001e80000100a00 */
[----:B------:R1:W-:Y:S04]  /*ba3f0*/  STL.64 [R1+0x5b8], R10 ;  /* 0x0005b80a01007387 */ /* 0x0003e80000100a00 */
[----:B0-----:R-:W2:Y:S04]  /*ba400*/  LDL.LU R8, [R1+0x60] ;  /* 0x0000600001087983 */ /* 0x001ea80000300800 */
[----:B------:R-:W2:Y:S04]  /*ba410*/  LDL.LU R9, [R1+0x64] ;  /* 0x0000640001097983 */ /* 0x000ea80000300800 */
[----:B-1----:R-:W2:Y:S04]  /*ba420*/  LDL.LU R10, [R1+0x68] ;  /* 0x00006800010a7983 */ /* 0x002ea80000300800 */
[----:B------:R-:W2:Y:S01]  /*ba430*/  LDL.LU R11, [R1+0x6c] ;  /* 0x00006c00010b7983 */ /* 0x000ea20000300800 */
[----:B------:R-:W-:Y:S01]  /*ba440*/  IMAD R23, R0, 0x100, R23 ;  /* 0x0000010000177824 */ /* 0x000fe200078e0217 */
[----:B------:R-:W-:-:S02]  /*ba450*/  F2FP.F16.E5M2.UNPACK_B R20, R20 ;  /* 0x00000014ff14723e */ /* 0x000fc400020004ff */
[----:B------:R-:W-:Y:S02]  /*ba460*/  F2FP.F16.E5M2.UNPACK_B R21, R21 ;  /* 0x00000015ff15723e */ /* 0x000fe400020004ff */
[----:B------:R-:W-:Y:S02]  /*ba470*/  F2FP.F16.E5M2.UNPACK_B R22, R22 ;  /* 0x00000016ff16723e */ /* 0x000fe400020004ff */
[----:B------:R-:W-:-:S07]  /*ba480*/  F2FP.F16.E5M2.UNPACK_B R23, R23 ;  /* 0x00000017ff17723e */ /* 0x000fce00020004ff */
[----:B----4-:R-:W-:-:S15]  /*ba490*/  HMMA.16816.F32 R40, R20, R28, R40 ;  /* 0x0000001c1428723c */ /* 0x010fde0000001828 */
[----:B------:R-:W-:-:S08]  /*ba4a0*/  NOP ;  /* 0x0000000000007918 */ /* 0x000fd00000000000 */
[----:B------:R-:W-:Y:S04]  /*ba4b0*/  STL.64 [R1+0x530], R40 ;  /* 0x0005302801007387 */ /* 0x000fe80000100a00 */
[----:B------:R0:W-:Y:S04]  /*ba4c0*/  STL.64 [R1+0x538], R42 ;  /* 0x0005382a01007387 */ /* 0x0001e80000100a00 */
[----:B0-----:R-:W4:Y:S04]  /*ba4d0*/  LDL.LU.64 R42, [R1+0xb5e8] ;  /* 0x00b5e800012a7983 */ /* 0x001f280000300a00 */
[----:B------:R-:W4:Y:S01]  /*ba4e0*/  LDL.LU.64 R40, [R1+0xb5e0] ;  /* 0x00b5e00001287983 */ /* 0x000f220000300a00 */
[C---:B------:R-:W-:Y:S06]  /*ba4f0*/  HMMA.16816.F32 R24, R20.reuse, R6, R24 ;  /* 0x000000061418723c */ /* 0x040fec0000001818 */
[----:B--2---:R-:W-:-:S15]  /*ba500*/  HMMA.16816.F32 R8, R20, R18, R8 ;  /* 0x000000121408723c */ /* 0x004fde0000001808 */
[----:B------:R-:W-:-:S08]  /*ba510*/  NOP ;  /* 0x0000000000007918 */ /* 0x000fd00000000000 */
[----:B------:R-:W-:Y:S04]  /*ba520*/  STL.64 [R1+0x4f0], R8 ;  /* 0x0004f00801007387 */ /* 0x000fe80000100a00 */
[----:B------:R0:W-:Y:S02]  /*ba530*/  STL.64 [R1+0x4f8], R10 ;  /* 0x0004f80a01007387 */ /* 0x0001e40000100a00 */
[C---:B0-----:R-:W-:Y:S06]  /*ba540*/  HMMA.16816.F32 R8, R20.reuse, R16, R52 ;  /* 0x000000101408723c */ /* 0x041fec0000001834 */
[----:B---3--:R-:W-:-:S15]  /*ba550*/  HMMA.16816.F32 R52, R20, R14, R56 ;  /* 0x0000000e1434723c */ /* 0x008fde0000001838 */
[----:B------:R-:W-:-:S02]  /*ba560*/  NOP ;  /* 0x0000000000007918 */ /* 0x000fc40000000000 */
[----:B------:R0:W-:Y:S02]  /*ba570*/  STL.64 [R1+0x4b0], R8 ;  /* 0x0004b00801007387 */ /* 0x0001e40000100a00 */
[----:B0-----:R-:W-:Y:S02]  /*ba580*/  IMAD R8, R33, 0x100, R32 ;  /* 0x0000010021087824 */ /* 0x001fe400078e0220 */
[----:B------:R-:W-:Y:S02]  /*ba590*/  IMAD R9, R35, 0x100, R34 ;  /* 0x0000010023097824 */ /* 0x000fe400078e0222 */
[----:B------:R-:W-:Y:S01]  /*ba5a0*/  HMMA.16816.F32 R32, R20, R12, R36 ;  /* 0x0000000c1420723c */ /* 0x000fe20000001824 */
[----:B------:R-:W-:Y:S04]  /*ba5b0*/  STL.64 [R1+0x4b8], R10 ;  /* 0x0004b80a01007387 */ /* 0x000fe80000100a00 */
[----:B------:R-:W-:Y:S04]  /*ba5c0*/  STL.64 [R1+0x480], R52 ;  /* 0x0004803401007387 */ /* 0x000fe80000100a00 */
[----:B------:R0:W-:Y:S04]  /*ba5d0*/  STL.64 [R1+0x488], R54 ;  /* 0x0004883601007387 */ /* 0x0001e80000100a00 */
[----:B------:R-:W-:Y:S04]  /*ba5e0*/  STL [R1+0xb56c], R12 ;  /* 0x00b56c0c01007387 */ /* 0x000fe80000100800 */
[----:B------:R-:W-:Y:S01]  /*ba5f0*/  STL [R1+0xb568], R13 ;  /* 0x00b5680d01007387 */ /* 0x000fe20000100800 */
[----:B------:R-:W-:-:S05]  /*ba600*/  IMAD.MOV.U32 R36, RZ, RZ, R48 ;  /* 0x000000ffff247224 */ /* 0x000fca00078e0030 */
[----:B------:R4:W-:Y:S01]  /*ba610*/  STL.64 [R1+0x420], R32 ;  /* 0x0004202001007387 */ /* 0x0009e20000100a00 */
[----:B------:R-:W-:-:S03]  /*ba620*/  IMAD.MOV.U32 R38, RZ, RZ, R50 ;  /* 0x000000ffff267224 */ /* 0x000fc600078e0032 */
[----:B------:R1:W-:Y:S01]  /*ba630*/  STL.64 [R1+0x428], R34 ;  /* 0x0004282201007387 */ /* 0x0003e20000100a00 */
[----:B------:R-:W-:-:S03]  /*ba640*/  IMAD.MOV.U32 R39, RZ, RZ, R51 ;  /* 0x000000ffff277224 */ /* 0x000fc600078e0033 */
[----:B------:R-:W-:Y:S01]  /*ba650*/  STL [R1+0xb554], R7 ;  /* 0x00b5540701007387 */ /* 0x000fe20000100800 */
[----:B------:R-:W-:-:S03]  /*ba660*/  IMAD.MOV.U32 R37, RZ, RZ, R49 ;  /* 0x000000ffff257224 */ /* 0x000fc600078e0031 */
[----:B------:R-:W-:Y:S04]  /*ba670*/  STL.64 [R1+0x410], R24 ;  /* 0x0004101801007387 */ /* 0x000fe80000100a00 */
[----:B------:R-:W-:Y:S04]  /*ba680*/  STL.64 [R1+0x418], R26 ;  /* 0x0004181a01007387 */ /* 0x000fe80000100a00 */
[----:B------:R-:W0:Y:S04]  /*ba690*/  LDL.LU R48, [R1+0xb5dc] ;  /* 0x00b5dc0001307983 */ /* 0x000e280000300800 */
[----:B------:R-:W2:Y:S04]  /*ba6a0*/  LDL.LU R49, [R1+0xb5d8] ;  /* 0x00b5d80001317983 */ /* 0x000ea80000300800 */
[----:B------:R-:W3:Y:S04]  /*ba6b0*/  LDL.LU R50, [R1+0xb5d4] ;  /* 0x00b5d40001327983 */ /* 0x000ee80000300800 */
[----:B------:R-:W4:Y:S04]  /*ba6c0*/  LDL.LU R51, [R1+0xb5d0] ;  /* 0x00b5d00001337983 */ /* 0x000f280000300800 */
[----:B------:R-:W-:Y:S04]  /*ba6d0*/  STL.64 [R1+0xb560], R38 ;  /* 0x00b5602601007387 */ /* 0x000fe80000100a00 */
[----:B------:R1:W-:Y:S04]  /*ba6e0*/  STL.64 [R1+0xb558], R36 ;  /* 0x00b5582401007387 */ /* 0x0003e80000100a00 */
[----:B------:R-:W4:Y:S04]  /*ba6f0*/  LDL.LU R56, [R1+0x440] ;  /* 0x0004400001387983 */ /* 0x000f280000300800 */
[----:B------:R-:W4:Y:S04]  /*ba700*/  LDL.LU R57, [R1+0x444] ;  /* 0x0004440001397983 */ /* 0x000f280000300800 */
[----:B------:R-:W4:Y:S04]  /*ba710*/  LDL.LU R58, [R1+0x448] ;  /* 0x00044800013a7983 */ /* 0x000f280000300800 */
[----:B------:R-:W4:Y:S01]  /*ba720*/  LDL.LU R59, [R1+0x44c] ;  /* 0x00044c00013b7983 */ /* 0x000f220000300800 */
[----:B0-----:R-:W-:-:S02]  /*ba730*/  IMAD.MOV.U32 R55, RZ, RZ, R48 ;  /* 0x000000ffff377224 */ /* 0x001fc400078e0030 */
[----:B--2---:R-:W-:Y:S02]  /*ba740*/  IMAD.MOV.U32 R54, RZ, RZ, R49 ;  /* 0x000000ffff367224 */ /* 0x004fe400078e0031 */
[----:B---3--:R-:W-:Y:S02]  /*ba750*/  IMAD.MOV.U32 R53, RZ, RZ, R50 ;  /* 0x000000ffff357224 */ /* 0x008fe400078e0032 */
[----:B----4-:R-:W-:Y:S01]  /*ba760*/  IMAD.MOV.U32 R52, RZ, RZ, R51 ;  /* 0x000000ffff347224 */ /* 0x010fe200078e0033 */
[----:B------:R-:W-:Y:S04]  /*ba770*/  STL.64 [R1+0xb578], R58 ;  /* 0x00b5783a01007387 */ /* 0x000fe80000100a00 */
[----:B------:R0:W-:Y:S04]  /*ba780*/  STL.64 [R1+0xb570], R56 ;  /* 0x00b5703801007387 */ /* 0x0001e80000100a00 */
[----:B------:R-:W2:Y:S04]  /*ba790*/  LDL.LU R48, [R1+0x330] ;  /* 0x0003300001307983 */ /* 0x000ea80000300800 */
[----:B------:R-:W2:Y:S04]  /*ba7a0*/  LDL.LU R49, [R1+0x334] ;  /* 0x0003340001317983 */ /* 0x000ea80000300800 */
[----:B------:R-:W2:Y:S04]  /*ba7b0*/  LDL.LU R50, [R1+0x338] ;  /* 0x0003380001327983 */ /* 0x000ea80000300800 */
[----:B------:R-:W2:Y:S01]  /*ba7c0*/  LDL.LU R51, [R1+0x33c] ;  /* 0x00033c0001337983 */ /* 0x000ea20000300800 */
[----:B------:R-:W-:-:S03]  /*ba7d0*/  IMAD.MOV.U32 R32, RZ, RZ, R43 ;  /* 0x000000ffff207224 */ /* 0x000fc600078e002b */
[----:B------:R-:W-:Y:S01]  /*ba7e0*/  STL.64 [R1+0xb588], R54 ;  /* 0x00b5883601007387 */ /* 0x000fe20000100a00 */
[----:B------:R-:W-:-:S03]  /*ba7f0*/  IMAD.MOV.U32 R33, RZ, RZ, R42 ;  /* 0x000000ffff217224 */ /* 0x000fc600078e002a */
[----:B------:R3:W-:Y:S01]  /*ba800*/  STL.64 [R1+0xb580], R52 ;  /* 0x00b5803401007387 */ /* 0x0007e20000100a00 */
[----:B-1----:R-:W-:-:S03]  /*ba810*/  IMAD.MOV.U32 R34, RZ, RZ, R41 ;  /* 0x000000ffff227224 */ /* 0x002fc600078e0029 */
[----:B------:R-:W4:Y:S01]  /*ba820*/  LDL.LU R43, [R1+0xb5cc] ;  /* 0x00b5cc00012b7983 */ /* 0x000f220000300800 */
[----:B------:R-:W-:-:S03]  /*ba830*/  IMAD.MOV.U32 R35, RZ, RZ, R40 ;  /* 0x000000ffff237224 */ /* 0x000fc600078e0028 */
        /* <DEDUP_REMOVED lines=9> */
[----:B------:R-:W4:Y:S04]  /*ba8d0*/  LDL.LU R58, [R1+0x3b8] ;  /* 0x0003b800013a7983 */ /* 0x000f280000300800 */
[----:B------:R-:W4:Y:S04]  /*ba8e0*/  LDL.LU R59, [R1+0x3bc] ;  /* 0x0003bc00013b7983 */ /* 0x000f280000300800 */
[----:B---3--:R-:W3:Y:S04]  /*ba8f0*/  LDL.LU R52, [R1+0x390] ;  /* 0x0003900001347983 */ /* 0x008ee80000300800 */
[----:B------:R-:W3:Y:S04]  /*ba900*/  LDL.LU R53, [R1+0x394] ;  /* 0x0003940001357983 */ /* 0x000ee80000300800 */
[----:B------:R-:W3:Y:S04]  /*ba910*/  LDL.LU R54, [R1+0x398] ;  /* 0x0003980001367983 */ /* 0x000ee80000300800 */
[----:B------:R-:W3:Y:S01]  /*ba920*/  LDL.LU R55, [R1+0x39c] ;  /* 0x00039c0001377983 */ /* 0x000ee20000300800 */
[----:B------:R-:W-:-:S03]  /*ba930*/  IMAD R10, R30, 0x100, R31 ;  /* 0x000001001e0a7824 */ /* 0x000fc600078e021f */
[----:B------:R-:W3:Y:S04]  /*ba940*/  LDL.LU R12, [R1+0x1d68] ;  /* 0x001d6800010c7983 */ /* 0x000ee80000300800 */
[----:B------:R-:W3:Y:S01]  /*ba950*/  LDL.LU R13, [R1+0x1d70] ;  /* 0x001d7000010d7983 */ /* 0x000ee20000300800 */
[----:B------:R-:W-:-:S03]  /*ba960*/  IMAD R11, R60, 0x100, R61 ;  /* 0x000001003c0b7824 */ /* 0x000fc600078e023d */
[----:B------:R-:W3:Y:S04]  /*ba970*/  LDL.LU R7, [R1+0x1d78] ;  /* 0x001d780001077983 */ /* 0x000ee80000300800 */
[----:B------:R-:W3:Y:S01]  /*ba980*/  LDL.LU R0, [R1+0x1d7c] ;  /* 0x001d7c0001007983 */ /* 0x000ee20000300800 */
[----:B------:R-:W-:-:S03]  /*ba990*/  IMAD.MOV.U32 R24, RZ, RZ, R44 ;  /* 0x000000ffff187224 */ /* 0x000fc600078e002c */
[----:B------:R-:W3:Y:S01]  /*ba9a0*/  LDL.LU R31, [R1+0x1d88] ;  /* 0x001d8800011f7983 */ /* 0x000ee20000300800 */
[----:B------:R-:W-:-:S03]  /*ba9b0*/  IMAD.MOV.U32 R25, RZ, RZ, R45 ;  /* 0x000000ffff197224 */ /* 0x000fc600078e002d */
[----:B------:R-:W3:Y:S01]  /*ba9c0*/  LDL.LU R30, [R1+0x1d84] ;  /* 0x001d8400011e7983 */ /* 0x000ee20000300800 */
[----:B------:R-:W-:-:S03]  /*ba9d0*/  IMAD.MOV.U32 R26, RZ, RZ, R46 ;  /* 0x000000ffff1a7224 */ /* 0x000fc600078e002e */
[----:B------:R-:W3:Y:S01]  /*ba9e0*/  LDL.LU R61, [R1+0x1d90] ;  /* 0x001d9000013d7983 */ /* 0x000ee20000300800 */
[----:B------:R-:W-:-:S03]  /*ba9f0*/  IMAD.MOV.U32 R27, RZ, RZ, R47 ;  /* 0x000000ffff1b7224 */ /* 0x000fc600078e002f */
[----:B------:R-:W3:Y:S04]  /*baa00*/  LDL.LU R60, [R1+0x1d8c] ;  /* 0x001d8c00013c7983 */ /* 0x000ee80000300800 */
[----:B------:R-:W3:Y:S04]  /*baa10*/  LDL.LU R44, [R1+0xb5bc] ;  /* 0x00b5bc00012c7983 */ /* 0x000ee80000300800 */
[----:B------:R-:W3:Y:S04]  /*baa20*/  LDL.LU R45, [R1+0xb5b8] ;  /* 0x00b5b800012d7983 */ /* 0x000ee80000300800 */
[----:B------:R-:W3:Y:S04]  /*baa30*/  LDL.LU R46, [R1+0xb5b4] ;  /* 0x00b5b400012e7983 */ /* 0x000ee80000300800 */
[----:B------:R-:W3:Y:S01]  /*baa40*/  LDL.LU R47, [R1+0xb5b0] ;  /* 0x00b5b000012f7983 */ /* 0x000ee20000300800 */
[----:B--2---:R-:W-:-:S15]  /*baa50*/  HMMA.16816.F32 R48, R20, R4, R48 ;  /* 0x000000041430723c */ /* 0x004fde0000001830 */
[----:B------:R-:W-:-:S08]  /*baa60*/  NOP ;  /* 0x0000000000007918 */ /* 0x000fd00000000000 */
[----:B------:R-:W-:Y:S04]  /*baa70*/  STL.64 [R1+0x3d0], R48 ;  /* 0x0003d03001007387 */ /* 0x000fe80000100a00 */
[----:B------:R0:W-:Y:S04]  /*baa80*/  STL.64 [R1+0x3d8], R50 ;  /* 0x0003d83201007387 */ /* 0x0001e80000100a00 */
[----:B0-----:R-:W2:Y:S04]  /*baa90*/  LDL.LU.64 R50, [R1+0xb5a8] ;  /* 0x00b5a80001327983 */ /* 0x001ea80000300a00 */
[----:B------:R-:W2:Y:S02]  /*baaa0*/  LDL.LU.64 R48, [R1+0xb5a0] ;  /* 0x00b5a00001307983 */ /* 0x000ea40000300a00 */
[----:B--2---:R-:W-:Y:S02]  /*baab0*/  HMMA.16816.F32 R48, R20, R2, R48 ;  /* 0x000000021430723c */ /* 0x004fe40000001830 */
[----:B------:R-:W2:Y:S04]  /*baac0*/  LDL.LU R20, [R1+0x1d64] ;  /* 0x001d640001147983 */ /* 0x000ea80000300800 */
[----:B------:R-:W2:-:S15]  /*baad0*/  LDL.LU R21, [R1+0x1d6c] ;  /* 0x001d6c0001157983 */ /* 0x000e9e0000300800 */
[----:B------:R-:W-:-:S02]  /*baae0*/  NOP ;  /* 0x0000000000007918 */ /* 0x000fc40000000000 */
[----:B------:R4:W-:Y:S04]  /*baaf0*/  STL.64 [R1+0x3a0], R48 ;  /* 0x0003a03001007387 */ /* 0x0009e80000100a00 */
[----:B------:R0:W-:Y:S04]  /*bab00*/  STL.64 [R1+0x3a8], R50 ;  /* 0x0003a83201007387 */ /* 0x0001e80000100a00 */
[----:B------:R-:W2:Y:S04]  /*bab10*/  LDL.LU R22, [R1+0x1d74] ;  /* 0x001d740001167983 */ /* 0x000ea80000300800 */
[----:B------:R-:W2:Y:S01]  /*bab20*/  LDL.LU R23, [R1+0x1d80] ;  /* 0x001d800001177983 */ /* 0x000ea20000300800 */
[----:B----4-:R-:W-:-:S02]  /*bab30*/  IMAD.MOV.U32 R48, RZ, RZ, R40 ;  /* 0x000000ffff307224 */ /* 0x010fc400078e0028 */
[----:B------:R-:W-:Y:S01]  /*bab40*/  IMAD.MOV.U32 R49, RZ, RZ, R41 ;  /* 0x000000ffff317224 */ /* 0x000fe200078e0029 */
[----:B------:R-:W4:Y:S01]  /*bab50*/  LDL.LU R40, [R1+0xb59c] ;  /* 0x00b59c0001287983 */ /* 0x000f220000300800 */
[----:B0-----:R-:W-:Y:S02]  /*bab60*/  IMAD.MOV.U32 R50, RZ, RZ, R42 ;  /* 0x000000ffff327224 */ /* 0x001fe400078e002a */
[----:B------:R-:W-:Y:S01]  /*bab70*/  IMAD.MOV.U32 R51, RZ, RZ, R43 ;  /* 0x000000ffff337224 */ /* 0x000fe200078e002b */
[----:B------:R-:W4:Y:S04]  /*bab80*/  LDL.LU R41, [R1+0xb598] ;  /* 0x00b5980001297983 */ /* 0x000f280000300800 */
[----:B------:R-:W4:Y:S04]  /*bab90*/  LDL.LU R42, [R1+0xb594] ;  /* 0x00b59400012a7983 */ /* 0x000f280000300800 */
[----:B------:R-:W4:Y:S01]  /*baba0*/  LDL.LU R43, [R1+0xb590] ;  /* 0x00b59000012b7983 */ /* 0x000f220000300800 */
[----:B------:R-:W-:-:S02]  /*babb0*/  F2FP.F16.E5M2.UNPACK_B R8, R8 ;  /* 0x00000008ff08723e */ /* 0x000fc400020004ff */
[----:B------:R-:W-:Y:S02]  /*babc0*/  F2FP.F16.E5M2.UNPACK_B R9, R9 ;  /* 0x00000009ff09723e */ /* 0x000fe400020004ff */
[----:B------:R-:W-:Y:S02]  /*babd0*/  F2FP.F16.E5M2.UNPACK_B R10, R10 ;  /* 0x0000000aff0a723e */ /* 0x000fe400020004ff */
[----:B------:R-:W-:-:S07]  /*babe0*/  F2FP.F16.E5M2.UNPACK_B R11, R11 ;  /* 0x0000000bff0b723e */ /* 0x000fce00020004ff */
[C---:B---3--:R-:W-:Y:S06]  /*babf0*/  HMMA.16816.F32 R44, R8.reuse, R28, R44 ;  /* 0x0000001c082c723c */ /* 0x048fec000000182c */
[C---:B------:R-:W-:Y:S06]  /*bac00*/  HMMA.16816.F32 R52, R8.reuse, R16, R52 ;  /* 0x000000100834723c */ /* 0x040fec0000001834 */
[----:B------:R-:W-:Y:S11]  /*bac10*/  HMMA.16816.F32 R56, R8, R14, R56 ;  /* 0x0000000e0838723c */ /* 0x000ff60000001838 */
[----:B------:R0:W-:Y:S04]  /*bac20*/  STL.64 [R1+0x380], R44 ;  /* 0x0003802c01007387 */ /* 0x0001e80000100a00 */
[----:B------:R1:W-:Y:S04]  /*bac30*/  STL.64 [R1+0x388], R46 ;  /* 0x0003882e01007387 */ /* 0x0003e80000100a00 */
[----:B0-----:R-:W3:Y:S04]  /*bac40*/  LDL.LU R44, [R1+0x400] ;  /* 0x00040000012c7983 */ /* 0x001ee80000300800 */
[----:B------:R-:W3:Y:S04]  /*bac50*/  LDL.LU R45, [R1+0x404] ;  /* 0x00040400012d7983 */ /* 0x000ee80000300800 */
[----:B-1----:R-:W3:Y:S04]  /*bac60*/  LDL.LU R46, [R1+0x408] ;  /* 0x00040800012e7983 */ /* 0x002ee80000300800 */
[----:B------:R-:W3:Y:S01]  /*bac70*/  LDL.LU R47, [R1+0x40c] ;  /* 0x00040c00012f7983 */ /* 0x000ee20000300800 */
[----:B--2---:R-:W-:-:S02]  /*bac80*/  IMAD R20, R20, 0x100, R12 ;  /* 0x0000010014147824 */ /* 0x004fc400078e020c */
[----:B------:R-:W-:Y:S01]  /*bac90*/  IMAD R21, R21, 0x100, R13 ;  /* 0x0000010015157824 */ /* 0x000fe200078e020d */
[----:B----4-:R-:W-:-:S15]  /*baca0*/  HMMA.16816.F32 R40, R8, R18, R40 ;  /* 0x000000120828723c */ /* 0x010fde0000001828 */
[----:B------:R-:W-:-:S08]  /*bacb0*/  NOP ;  /* 0x0000000000007918 */ /* 0x000fd00000000000 */
[----:B------:R0:W-:Y:S04]  /*bacc0*/  STL.64 [R1+0x270], R40 ;  /* 0x0002702801007387 */ /* 0x0001e80000100a00 */
[----:B------:R1:W-:Y:S04]  /*bacd0*/  STL.64 [R1+0x278], R42 ;  /* 0x0002782a01007387 */ /* 0x0003e80000100a00 */
[----:B0-----:R-:W2:Y:S04]  /*bace0*/  LDL.LU R40, [R1+0x3e0] ;  /* 0x0003e00001287983 */ /* 0x001ea80000300800 */
[----:B------:R-:W2:Y:S04]  /*bacf0*/  LDL.LU R41, [R1+0x3e4] ;  /* 0x0003e40001297983 */ /* 0x000ea80000300800 */
[----:B-1----:R-:W2:Y:S04]  /*bad00*/  LDL.LU R42, [R1+0x3e8] ;  /* 0x0003e800012a7983 */ /* 0x002ea80000300800 */
[----:B------:R-:W2:Y:S04]  /*bad10*/  LDL.LU R43, [R1+0x3ec] ;  /* 0x0003ec00012b7983 */ /* 0x000ea80000300800 */
        /* <DEDUP_REMOVED lines=8> */
[----:B------:R-:W3:Y:S04]  /*bada0*/  LDL.LU R12, [R1+0xb56c] ;  /* 0x00b56c00010c7983 */ /* 0x000ee80000300800 */
[----:B------:R-:W3:Y:S01]  /*badb0*/  LDL.LU R13, [R1+0xb568] ;  /* 0x00b56800010d7983 */ /* 0x000ee20000300800 */
[----:B------:R-:W-:Y:S01]  /*badc0*/  IMAD R22, R22, 0x100, R7 ;  /* 0x0000010016167824 */ /* 0x000fe200078e0207 */
[----:B---3--:R-:W-:-:S15]  /*badd0*/  HMMA.16816.F32 R36, R8, R12, R36 ;  /* 0x0000000c0824723c */ /* 0x008fde0000001824 */
[----:B------:R-:W-:-:S08]  /*bade0*/  NOP ;  /* 0x0000000000007918 */ /* 0x000fd00000000000 */
[----:B------:R-:W-:Y:S04]  /*badf0*/  STL.64 [R1+0x240], R36 ;  /* 0x0002402401007387 */ /* 0x000fe80000100a00 */
[----:B------:R0:W-:Y:S04]  /*bae00*/  STL.64 [R1+0x248], R38 ;  /* 0x0002482601007387 */ /* 0x0001e80000100a00 */
[----:B0-----:R-:W3:Y:S04]  /*bae10*/  LDL.LU.64 R38, [R1+0xb560] ;  /* 0x00b5600001267983 */ /* 0x001ee80000300a00 */
[----:B------:R-:W3:Y:S04]  /*bae20*/  LDL.LU.64 R36, [R1+0xb558] ;  /* 0x00b5580001247983 */ /* 0x000ee80000300a00 */
[----:B------:R-:W2:Y:S01]  /*bae30*/  LDL.LU R7, [R1+0xb554] ;  /* 0x00b5540001077983 */ /* 0x000ea20000300800 */
[----:B------:R-:W-:Y:S01]  /*bae40*/  IMAD R23, R0, 0x100, R23 ;  /* 0x0000010000177824 */ /* 0x000fe200078e0217 */
[----:B------:R-:W-:-:S02]  /*bae50*/  F2FP.F16.E5M2.UNPACK_B R20, R20 ;  /* 0x00000014ff14723e */ /* 0x000fc400020004ff */
[----:B------:R-:W-:Y:S02]  /*bae60*/  F2FP.F16.E5M2.UNPACK_B R21, R21 ;  /* 0x00000015ff15723e */ /* 0x000fe400020004ff */
[----:B------:R-:W-:Y:S02]  /*bae70*/  F2FP.F16.E5M2.UNPACK_B R22, R22 ;  /* 0x00000016ff16723e */ /* 0x000fe400020004ff */
[----:B------:R-:W-:Y:S01]  /*bae80*/  F2FP.F16.E5M2.UNPACK_B R23, R23 ;  /* 0x00000017ff17723e */ /* 0x000fe200020004ff */
[----:B--2---:R-:W-:Y:S06]  /*bae90*/  HMMA.16816.F32 R40, R8, R6, R40 ;  /* 0x000000060828723c */ /* 0x004fec0000001828 */
[----:B------:R-:W-:-:S15]  /*baea0*/  STL [R1+0xb550], R7 ;  /* 0x00b5500701007387 */ /* 0x000fde0000100800 */
[----:B------:R-:W-:-:S02]  /*baeb0*/  NOP ;  /* 0x0000000000007918 */ /* 0x000fc40000000000 */
[----:B------:R-:W-:Y:S04]  /*baec0*/  STL.64 [R1+0x370], R40 ;  /* 0x0003702801007387 */ /* 0x000fe80000100a00 */
[----:B------:R0:W-:Y:S02]  /*baed0*/  STL.64 [R1+0x378], R42 ;  /* 0x0003782a01007387 */ /* 0x0001e40000100a00 */
[C---:B0-----:R-:W-:Y:S06]  /*baee0*/  HMMA.16816.F32 R40, R8.reuse, R4, R44 ;  /* 0x000000040828723c */ /* 0x041fec000000182c */
[----:B------:R-:W-:Y:S06]  /*baef0*/  HMMA.16816.F32 R8, R8, R2, R48 ;  /* 0x000000020808723c */ /* 0x000fec0000001830 */
[C---:B----4-:R-:W-:Y:S11]  /*baf00*/  HMMA.16816.F32 R44, R20.reuse, R28, R52 ;  /* 0x0000001c142c723c */ /* 0x050ff60000001834 */
[----:B------:R-:W-:Y:S04]  /*baf10*/  STL.64 [R1+0x360], R40 ;  /* 0x0003602801007387 */ /* 0x000fe80000100a00 */
[----:B------:R0:W-:Y:S04]  /*baf20*/  STL.64 [R1+0x368], R42 ;  /* 0x0003682a01007387 */ /* 0x0001e80000100a00 */
[----:B------:R-:W-:Y:S04]  /*baf30*/  STL.64 [R1+0x230], R8 ;  /* 0x0002300801007387 */ /* 0x000fe80000100a00 */
[----:B------:R1:W-:Y:S01]  /*baf40*/  STL.64 [R1+0x238], R10 ;  /* 0x0002380a01007387 */ /* 0x0003e20000100a00 */
[C---:B0-----:R-:W-:Y:S03]  /*baf50*/  HMMA.16816.F32 R40, R20.reuse, R18, R56 ;  /* 0x000000121428723c */ /* 0x041fe60000001838 */
[----:B------:R-:W-:Y:S04]  /*baf60*/  STL.64 [R1+0x220], R44 ;  /* 0x0002202c01007387 */ /* 0x000fe80000100a00 */
[----:B------:R3:W-:Y:S01]  /*baf70*/  STL.64 [R1+0x228], R46 ;  /* 0x0002282e01007387 */ /* 0x0007e20000100a00 */
[C---:B-1----:R-:W-:Y:S06]  /*baf80*/  HMMA.16816.F32 R8, R20.reuse, R16, R32 ;  /* 0x000000101408723c */ /* 0x042fec0000001820 */
[C---:B---3--:R-:W-:Y:S01]  /*baf90*/  HMMA.16816.F32 R44, R20.reuse, R14, R36 ;  /* 0x0000000e142c723c */ /* 0x048fe20000001824 */
[----:B------:R-:W-:Y:S08]  /*bafa0*/  STL.64 [R1+0xb518], R18 ;  /* 0x00b5181201007387 */ /* 0x000ff00000100a00 */
[----:B------:R-:W-:Y:S04]  /*bafb0*/  STL.64 [R1+0x210], R40 ;  /* 0x0002102801007387 */ /* 0x000fe80000100a00 */
[----:B------:R0:W-:Y:S04]  /*bafc0*/  STL.64 [R1+0x218], R42 ;  /* 0x0002182a01007387 */ /* 0x0001e80000100a00 */
[----:B------:R-:W-:Y:S04]  /*bafd0*/  STL.64 [R1+0xb510], R16 ;  /* 0x00b5101001007387 */ /* 0x000fe80000100a00 */
[----:B------:R-:W-:Y:S04]  /*bafe0*/  STL.64 [R1+0x200], R8 ;  /* 0x0002000801007387 */ /* 0x000fe80000100a00 */
[----:B------:R-:W-:Y:S01]  /*baff0*/  STL.64 [R1+0x208], R10 ;  /* 0x0002080a01007387 */ /* 0x000fe20000100a00 */
[----:B0-----:R-:W-:Y:S03]  /*bb000*/  HMMA.16816.F32 R40, R20, R12, R24 ;  /* 0x0000000c1428723c */ /* 0x001fe60000001818 */
[----:B------:R-:W-:Y:S04]  /*bb010*/  STL.64 [R1+0xae00], R46 ;  /* 0x00ae002e01007387 */ /* 0x000fe80000100a00 */
[----:B------:R0:W-:Y:S04]  /*bb020*/  STL.64 [R1+0xadf8], R44 ;  /* 0x00adf82c01007387 */ /* 0x0001e80000100a00 */
[----:B------:R-:W-:Y:S04]  /*bb030*/  STL.64 [R1+0xb528], R14 ;  /* 0x00b5280e01007387 */ /* 0x000fe80000100a00 */
[----:B------:R-:W-:Y:S04]  /*bb040*/  STL.64 [R1+0xb520], R12 ;  /* 0x00b5200c01007387 */ /* 0x000fe80000100a00 */
        /* <DEDUP_REMOVED lines=14> */
[----:B------:R-:W3:Y:S04]  /*bb130*/  LDL.LU R46, [R1+0x518] ;  /* 0x00051800012e7983 */ /* 0x000ee80000300800 */
[----:B------:R-:W3:Y:S04]  /*bb140*/  LDL.LU R47, [R1+0x51c] ;  /* 0x00051c00012f7983 */ /* 0x000ee80000300800 */
[----:B------:R-:W4:Y:S04]  /*bb150*/  LDL.LU R49, [R1+0x1da8] ;  /* 0x001da80001317983 */ /* 0x000f280000300800 */
[----:B------:R-:W4:Y:S04]  /*bb160*/  LDL.LU R50, [R1+0x1da4] ;  /* 0x001da40001327983 */ /* 0x000f280000300800 */
[----:B------:R-:W4:Y:S04]  /*bb170*/  LDL.LU R51, [R1+0x1db0] ;  /* 0x001db00001337983 */ /* 0x000f280000300800 */
[----:B------:R-:W4:Y:S04]  /*bb180*/  LDL.LU R0, [R1+0x1dac] ;  /* 0x001dac0001007983 */ /* 0x000f280000300800 */
[----:B------:R-:W3:Y:S04]  /*bb190*/  LDL.LU R32, [R1+0x560] ;  /* 0x0005600001207983 */ /* 0x000ee80000300800 */
[----:B------:R-:W3:Y:S04]  /*bb1a0*/  LDL.LU R33, [R1+0x564] ;  /* 0x0005640001217983 */ /* 0x000ee80000300800 */
[----:B------:R-:W3:Y:S04]  /*bb1b0*/  LDL.LU R34, [R1+0x568] ;  /* 0x0005680001227983 */ /* 0x000ee80000300800 */
[----:B------:R-:W3:Y:S04]  /*bb1c0*/  LDL.LU R35, [R1+0x56c] ;  /* 0x00056c0001237983 */ /* 0x000ee80000300800 */
[----:B-1----:R-:W4:Y:S04]  /*bb1d0*/  LDL.LU R24, [R1+0x4c0] ;  /* 0x0004c00001187983 */ /* 0x002f280000300800 */
[----:B------:R-:W4:Y:S04]  /*bb1e0*/  LDL.LU R25, [R1+0x4c4] ;  /* 0x0004c40001197983 */ /* 0x000f280000300800 */
[----:B------:R-:W4:Y:S04]  /*bb1f0*/  LDL.LU R26, [R1+0x4c8] ;  /* 0x0004c800011a7983 */ /* 0x000f280000300800 */
[----:B------:R-:W4:Y:S04]  /*bb200*/  LDL.LU R27, [R1+0x4cc] ;  /* 0x0004cc00011b7983 */ /* 0x000f280000300800 */
[----:B------:R-:W3:Y:S04]  /*bb210*/  LDL.LU R7, [R1+0x1d98] ;  /* 0x001d980001077983 */ /* 0x000ee80000300800 */
[----:B------:R-:W3:Y:S04]  /*bb220*/  LDL.LU R10, [R1+0x1d94] ;  /* 0x001d9400010a7983 */ /* 0x000ee80000300800 */
[----:B------:R-:W4:Y:S04]  /*bb230*/  LDL.LU R11, [R1+0x1da0] ;  /* 0x001da000010b7983 */ /* 0x000f280000300800 */
[----:B------:R-:W4:Y:S04]  /*bb240*/  LDL.LU R48, [R1+0x1d9c] ;  /* 0x001d9c0001307983 */ /* 0x000f280000300800 */
[----:B--2---:R-:W2:Y:S04]  /*bb250*/  LDL.LU R52, [R1+0x490] ;  /* 0x0004900001347983 */ /* 0x004ea80000300800 */
[----:B------:R-:W2:Y:S04]  /*bb260*/  LDL.LU R53, [R1+0x494] ;  /* 0x0004940001357983 */ /* 0x000ea80000300800 */
[----:B------:R-:W2:Y:S04]  /*bb270*/  LDL.LU R54, [R1+0x498] ;  /* 0x0004980001367983 */ /* 0x000ea80000300800 */
[----:B------:R-:W2:Y:S04]  /*bb280*/  LDL.LU R55, [R1+0x49c] ;  /* 0x00049c0001377983 */ /* 0x000ea80000300800 */
[----:B------:R-:W2:Y:S04]  /*bb290*/  LDL.LU R12, [R1+0x4a0] ;  /* 0x0004a000010c7983 */ /* 0x000ea80000300800 */
[----:B------:R-:W2:Y:S04]  /*bb2a0*/  LDL.LU R13, [R1+0x4a4] ;  /* 0x0004a400010d7983 */ /* 0x000ea80000300800 */
[----:B------:R-:W2:Y:S04]  /*bb2b0*/  LDL.LU R14, [R1+0x4a8] ;  /* 0x0004a800010e7983 */ /* 0x000ea80000300800 */
[----:B------:R-:W2:Y:S01]  /*bb2c0*/  LDL.LU R15, [R1+0x4ac] ;  /* 0x0004ac00010f7983 */ /* 0x000ea20000300800 */
[----:B------:R-:W-:-:S03]  /*bb2d0*/  IMAD R8, R30, 0x100, R31 ;  /* 0x000001001e087824 */ /* 0x000fc600078e021f */
[----:B------:R-:W2:Y:S04]  /*bb2e0*/  LDL.LU R16, [R1+0x4d0] ;  /* 0x0004d00001107983 */ /* 0x000ea80000300800 */
[----:B------:R-:W2:Y:S01]  /*bb2f0*/  LDL.LU R17, [R1+0x4d4] ;  /* 0x0004d40001117983 */ /* 0x000ea20000300800 */
[----:B------:R-:W-:-:S03]  /*bb300*/  IMAD R9, R60, 0x100, R61 ;  /* 0x000001003c097824 */ /* 0x000fc600078e023d */
[----:B------:R-:W2:Y:S04]  /*bb310*/  LDL.LU R18, [R1+0x4d8] ;  /* 0x0004d80001127983 */ /* 0x000ea80000300800 */
        /* <DEDUP_REMOVED lines=13> */
[----:B------:R-:W-:Y:S04]  /*bb3f0*/  STL.64 [R1+0xae10], R42 ;  /* 0x00ae102a01007387 */ /* 0x000fe80000100a00 */
[----:B------:R0:W-:Y:S04]  /*bb400*/  STL.64 [R1+0xae08], R40 ;  /* 0x00ae082801007387 */ /* 0x0001e80000100a00 */
[----:B0-----:R-:W2:Y:S04]  /*bb410*/  LDL.LU R40, [R1+0x500] ;  /* 0x0005000001287983 */ /* 0x001ea80000300800 */
[----:B------:R-:W2:Y:S04]  /*bb420*/  LDL.LU R41, [R1+0x504] ;  /* 0x0005040001297983 */ /* 0x000ea80000300800 */
[----:B------:R-:W2:Y:S04]  /*bb430*/  LDL.LU R42, [R1+0x508] ;  /* 0x00050800012a7983 */ /* 0x000ea80000300800 */
[----:B------:R-:W2:Y:S01]  /*bb440*/  LDL.LU R43, [R1+0x50c] ;  /* 0x00050c00012b7983 */ /* 0x000ea20000300800 */
[----:B---3--:R-:W-:-:S03]  /*bb450*/  IMAD R10, R10, 0x100, R7 ;  /* 0x000001000a0a7824 */ /* 0x008fc600078e0207 */
[----:B------:R-:W3:Y:S01]  /*bb460*/  LDL.LU R7, [R1+0xb550] ;  /* 0x00b5500001077983 */ /* 0x000ee20000300800 */
[----:B----4-:R-:W-:Y:S01]  /*bb470*/  HMMA.16816.F32 R24, R20, R4, R24 ;  /* 0x000000041418723c */ /* 0x010fe20000001818 */
[----:B------:R-:W-:Y:S01]  /*bb480*/  IMAD R11, R48, 0x100, R11 ;  /* 0x00000100300b7824 */ /* 0x000fe200078e020b */
[----:B------:R-:W-:Y:S02]  /*bb490*/  F2FP.F16.E5M2.UNPACK_B R8, R8 ;  /* 0x00000008ff08723e */ /* 0x000fe400020004ff */
[----:B------:R-:W-:Y:S02]  /*bb4a0*/  F2FP.F16.E5M2.UNPACK_B R9, R9 ;  /* 0x00000009ff09723e */ /* 0x000fe400020004ff */
[----:B------:R-:W-:Y:S02]  /*bb4b0*/  F2FP.F16.E5M2.UNPACK_B R10, R10 ;  /* 0x0000000aff0a723e */ /* 0x000fe400020004ff */
[----:B------:R-:W-:-:S07]  /*bb4c0*/  F2FP.F16.E5M2.UNPACK_B R11, R11 ;  /* 0x0000000bff0b723e */ /* 0x000fce00020004ff */
[----:B--2---:R-:W-:Y:S06]  /*bb4d0*/  HMMA.16816.F32 R16, R8, R28, R16 ;  /* 0x0000001c0810723c */ /* 0x004fec0000001810 */
        /* <DEDUP_REMOVED lines=11> */
[----:B------:R-:W4:Y:S04]  /*bb590*/  LDL.LU.64 R14, [R1+0xb528] ;  /* 0x00b52800010e7983 */ /* 0x000f280000300a00 */
[----:B------:R-:W2:Y:S04]  /*bb5a0*/  LDL.LU.64 R12, [R1+0xb520] ;  /* 0x00b52000010c7983 */ /* 0x000ea80000300a00 */
[----:B------:R0:W-:Y:S04]  /*bb5b0*/  STL.64 [R1+0x1f0], R20 ;  /* 0x0001f01401007387 */ /* 0x0001e80000100a00 */
[----:B------:R1:W-:Y:S04]  /*bb5c0*/  STL.64 [R1+0x1f8], R22 ;  /* 0x0001f81601007387 */ /* 0x0003e80000100a00 */
[----:B0-----:R-:W3:Y:S04]  /*bb5d0*/  LDL.LU R20, [R1+0x4e0] ;  /* 0x0004e00001147983 */ /* 0x001ee80000300800 */
[----:B------:R-:W3:Y:S04]  /*bb5e0*/  LDL.LU R21, [R1+0x4e4] ;  /* 0x0004e40001157983 */ /* 0x000ee80000300800 */
[----:B-1----:R-:W3:Y:S04]  /*bb5f0*/  LDL.LU R22, [R1+0x4e8] ;  /* 0x0004e80001167983 */ /* 0x002ee80000300800 */
[----:B------:R-:W3:Y:S04]  /*bb600*/  LDL.LU R23, [R1+0x4ec] ;  /* 0x0004ec0001177983 */ /* 0x000ee80000300800 */
[----:B------:R-:W-:Y:S04]  /*bb610*/  STL.64 [R1+0x1e0], R16 ;  /* 0x0001e01001007387 */ /* 0x000fe80000100a00 */
[----:B------:R0:W-:Y:S04]  /*bb620*/  STL.64 [R1+0x1e8], R18 ;  /* 0x0001e81201007387 */ /* 0x0001e80000100a00 */
[----:B0-----:R-:W3:Y:S04]  /*bb630*/  LDL.LU.64 R18, [R1+0xb518] ;  /* 0x00b5180001127983 */ /* 0x001ee80000300a00 */
[----:B------:R-:W4:Y:S01]  /*bb640*/  LDL.LU.64 R16, [R1+0xb510] ;  /* 0x00b5100001107983 */ /* 0x000f220000300a00 */
[C---:B------:R-:W-:Y:S06]  /*bb650*/  HMMA.16816.F32 R32, R8.reuse, R4, R32 ;  /* 0x000000040820723c */ /* 0x040fec0000001820 */
[----:B---3--:R-:W-:-:S15]  /*bb660*/  HMMA.16816.F32 R20, R8, R18, R20 ;  /* 0x000000120814723c */ /* 0x008fde0000001814 */
[----:B------:R-:W-:-:S08]  /*bb670*/  NOP ;  /* 0x0000000000007918 */ /* 0x000fd00000000000 */
[----:B------:R-:W-:Y:S04]  /*bb680*/  STL.64 [R1+0x1d0], R20 ;  /* 0x0001d01401007387 */ /* 0x000fe80000100a00 */
[----:B------:R4:W-:Y:S02]  /*bb690*/  STL.64 [R1+0x1d8], R22 ;  /* 0x0001d81601007387 */ /* 0x0009e40000100a00 */
[C---:B----4-:R-:W-:Y:S06]  /*bb6a0*/  HMMA.16816.F32 R20, R8.reuse, R16, R40 ;  /* 0x000000100814723c */ /* 0x050fec0000001828 */
[----:B------:R-:W-:-:S15]  /*bb6b0*/  HMMA.16816.F32 R40, R8, R14, R44 ;  /* 0x0000000e0828723c */ /* 0x000fde000000182c */
[----:B------:R-:W-:-:S02]  /*bb6c0*/  NOP ;  /* 0x0000000000007918 */ /* 0x000fc40000000000 */
[----:B------:R0:W-:Y:S04]  /*bb6d0*/  STL.64 [R1+0x1c0], R20 ;  /* 0x0001c01401007387 */ /* 0x0001e80000100a00 */
[----:B------:R-:W-:Y:S04]  /*bb6e0*/  STL.64 [R1+0x1c8], R22 ;  /* 0x0001c81601007387 */ /* 0x000fe80000100a00 */
[----:B------:R-:W-:Y:S01]  /*bb6f0*/  STL.64 [R1+0x1b0], R40 ;  /* 0x0001b02801007387 */ /* 0x000fe20000100a00 */
[----:B0-----:R-:W-:Y:S02]  /*bb700*/  IMAD R20, R50, 0x100, R49 ;  /* 0x0000010032147824 */ /* 0x001fe400078e0231 */
[----:B------:R-:W-:Y:S01]  /*bb710*/  IMAD R21, R0, 0x100, R51 ;  /* 0x0000010000157824 */ /* 0x000fe200078e0233 */
[----:B------:R0:W-:Y:S01]  /*bb720*/  STL.64 [R1+0x1b8], R42 ;  /* 0x0001b82a01007387 */ /* 0x0001e20000100a00 */
[C---:B--2---:R-:W-:Y:S06]  /*bb730*/  HMMA.16816.F32 R48, R8.reuse, R12, R52 ;  /* 0x0000000c0830723c */ /* 0x044fec0000001834 */
[C---:B0-----:R-:W-:Y:S06]  /*bb740*/  HMMA.16816.F32 R40, R8.reuse, R6, R56 ;  /* 0x000000060828723c */ /* 0x041fec0000001838 */
[----:B------:R-:W-:Y:S01]  /*bb750*/  HMMA.16816.F32 R8, R8, R2, R36 ;  /* 0x000000020808723c */ /* 0x000fe20000001824 */
[----:B------:R-:W-:-:S02]  /*bb760*/  IMAD R22, R30, 0x100, R31 ;  /* 0x000001001e167824 */ /* 0x000fc400078e021f */
[----:B------:R-:W-:Y:S01]  /*bb770*/  IMAD R23, R60, 0x100, R61 ;  /* 0x000001003c177824 */ /* 0x000fe200078e023d */
[----:B------:R-:W-:Y:S01]  /*bb780*/  STL [R1+0xb4ec], R13 ;  /* 0x00b4ec0d01007387 */ /* 0x000fe20000100800 */
[----:B------:R-:W-:-:S06]  /*bb790*/  F2FP.F16.E5M2.UNPACK_B R20, R20 ;  /* 0x00000014ff14723e */ /* 0x000fcc00020004ff */
[----:B------:R-:W-:Y:S01]  /*bb7a0*/  STL.64 [R1+0xad80], R50 ;  /* 0x00ad803201007387 */ /* 0x000fe20000100a00 */
[----:B------:R-:W-:Y:S02]  /*bb7b0*/  F2FP.F16.E5M2.UNPACK_B R21, R21 ;  /* 0x00000015ff15723e */ /* 0x000fe400020004ff */
[----:B------:R-:W-:Y:S01]  /*bb7c0*/  F2FP.F16.E5M2.UNPACK_B R22, R22 ;  /* 0x00000016ff16723e */ /* 0x000fe200020004ff */
[----:B------:R-:W-:Y:S01]  /*bb7d0*/  STL.64 [R1+0xad78], R48 ;  /* 0x00ad783001007387 */ /* 0x000fe20000100a00 */
[----:B------:R-:W-:-:S03]  /*bb7e0*/  F2FP.F16.E5M2.UNPACK_B R23, R23 ;  /* 0x00000017ff17723e */ /* 0x000fc600020004ff */
[----:B------:R-:W-:Y:S04]  /*bb7f0*/  STL.64 [R1+0x330], R40 ;  /* 0x0003302801007387 */ /* 0x000fe80000100a00 */
[----:B------:R-:W-:Y:S04]  /*bb800*/  STL.64 [R1+0x338], R42 ;  /* 0x0003382a01007387 */ /* 0x000fe80000100a00 */
[----:B------:R-:W-:Y:S04]  /*bb810*/  STL.64 [R1+0xb4f8], R6 ;  /* 0x00b4f80601007387 */ /* 0x000fe80000100a00 */
[----:B------:R0:W-:Y:S04]  /*bb820*/  STL.64 [R1+0xb4f0], R4 ;  /* 0x00b4f00401007387 */ /* 0x0001e80000100a00 */
[----:B------:R-:W-:Y:S04]  /*bb830*/  STL.64 [R1+0x320], R32 ;  /* 0x0003202001007387 */ /* 0x000fe80000100a00 */
[----:B------:R-:W-:Y:S04]  /*bb840*/  STL.64 [R1+0x328], R34 ;  /* 0x0003282201007387 */ /* 0x000fe80000100a00 */
[----:B------:R-:W-:Y:S01]  /*bb850*/  STL.64 [R1+0x1a0], R8 ;  /* 0x0001a00801007387 */ /* 0x000fe20000100a00 */
[----:B0-----:R-:W-:Y:S03]  /*bb860*/  HMMA.16816.F32 R4, R20, R28, R24 ;  /* 0x0000001c1404723c */ /* 0x001fe60000001818 */
[----:B------:R-:W-:Y:S04]  /*bb870*/  STL.64 [R1+0x1a8], R10 ;  /* 0x0001a80a01007387 */ /* 0x000fe80000100a00 */
[----:B------:R-:W2:Y:S04]  /*bb880*/  LDL.LU R24, [R1+0x630] ;  /* 0x0006300001187983 */ /* 0x000ea80000300800 */
[----:B------:R-:W2:Y:S04]  /*bb890*/  LDL.LU R25, [R1+0x634] ;  /* 0x0006340001197983 */ /* 0x000ea80000300800 */
[----:B------:R-:W3:Y:S04]  /*bb8a0*/  LDL.LU R26, [R1+0x638] ;  /* 0x00063800011a7983 */ /* 0x000ee80000300800 */
[----:B------:R-:W3:Y:S05]  /*bb8b0*/  LDL.LU R27, [R1+0x63c] ;  /* 0x00063c00011b7983 */ /* 0x000eea0000300800 */
[----:B------:R-:W-:-:S02]  /*bb8c0*/  IMAD.MOV.U32 R51, RZ, RZ, R4 ;  /* 0x000000ffff337224 */ /* 0x000fc400078e0004 */
[----:B------:R-:W-:Y:S02]  /*bb8d0*/  IMAD.MOV.U32 R50, RZ, RZ, R5 ;  /* 0x000000ffff327224 */ /* 0x000fe400078e0005 */
[----:B------:R-:W-:Y:S02]  /*bb8e0*/  IMAD.MOV.U32 R49, RZ, RZ, R6 ;  /* 0x000000ffff317224 */ /* 0x000fe400078e0006 */
[----:B------:R-:W-:Y:S01]  /*bb8f0*/  IMAD.MOV.U32 R48, RZ, RZ, R7 ;  /* 0x000000ffff307224 */ /* 0x000fe200078e0007 */
[----:B---3--:R-:W-:Y:S04]  /*bb900*/  STL.64 [R1+0xb508], R26 ;  /* 0x00b5081a01007387 */ /* 0x008fe80000100a00 */
[----:B--2---:R0:W-:Y:S04]  /*bb910*/  STL.64 [R1+0xb500], R24 ;  /* 0x00b5001801007387 */ /* 0x0041e80000100a00 */
[----:B------:R-:W2:Y:S04]  /*bb920*/  LDL.LU R36, [R1+0x620] ;  /* 0x0006200001247983 */ /* 0x000ea80000300800 */
[----:B------:R-:W2:Y:S04]  /*bb930*/  LDL.LU R37, [R1+0x624] ;  /* 0x0006240001257983 */ /* 0x000ea80000300800 */
[----:B------:R-:W2:Y:S04]  /*bb940*/  LDL.LU R38, [R1+0x628] ;  /* 0x0006280001267983 */ /* 0x000ea80000300800 */
[----:B------:R-:W2:Y:S04]  /*bb950*/  LDL.LU R39, [R1+0x62c] ;  /* 0x00062c0001277983 */ /* 0x000ea80000300800 */
[----:B------:R-:W3:Y:S04]  /*bb960*/  LDL.LU R56, [R1+0x600] ;  /* 0x0006000001387983 */ /* 0x000ee80000300800 */
[----:B------:R-:W3:Y:S04]  /*bb970*/  LDL.LU R57, [R1+0x604] ;  /* 0x0006040001397983 */ /* 0x000ee80000300800 */
[----:B------:R-:W3:Y:S04]  /*bb980*/  LDL.LU R58, [R1+0x608] ;  /* 0x00060800013a7983 */ /* 0x000ee80000300800 */
[----:B------:R-:W3:Y:S04]  /*bb990*/  LDL.LU R59, [R1+0x60c] ;  /* 0x00060c00013b7983 */ /* 0x000ee80000300800 */
[----:B------:R-:W4:Y:S04]  /*bb9a0*/  LDL.LU R4, [R1+0x5a0] ;  /* 0x0005a00001047983 */ /* 0x000f280000300800 */
[----:B------:R-:W4:Y:S04]  /*bb9b0*/  LDL.LU R5, [R1+0x5a4] ;  /* 0x0005a40001057983 */ /* 0x000f280000300800 */
[----:B------:R-:W4:Y:S04]  /*bb9c0*/  LDL.LU R6, [R1+0x5a8] ;  /* 0x0005a80001067983 */ /* 0x000f280000300800 */
[----:B------:R-:W4:Y:S04]  /*bb9d0*/  LDL.LU R7, [R1+0x5ac] ;  /* 0x0005ac0001077983 */ /* 0x000f280000300800 */
[----:B------:R-:W2:Y:S04]  /*bb9e0*/  LDL.LU R52, [R1+0x5e0] ;  /* 0x0005e00001347983 */ /* 0x000ea80000300800 */
[----:B------:R-:W2:Y:S04]  /*bb9f0*/  LDL.LU R53, [R1+0x5e4] ;  /* 0x0005e40001357983 */ /* 0x000ea80000300800 */
[----:B------:R-:W2:Y:S04]  /*bba00*/  LDL.LU R54, [R1+0x5e8] ;  /* 0x0005e80001367983 */ /* 0x000ea80000300800 */
[----:B------:R-:W2:Y:S04]  /*bba10*/  LDL.LU R55, [R1+0x5ec] ;  /* 0x0005ec0001377983 */ /* 0x000ea80000300800 */
[----:B0-----:R-:W3:Y:S04]  /*bba20*/  LDL.LU R24, [R1+0x580] ;  /* 0x0005800001187983 */ /* 0x001ee80000300800 */
[----:B------:R-:W3:Y:S04]  /*bba30*/  LDL.LU R25, [R1+0x584] ;  /* 0x0005840001197983 */ /* 0x000ee80000300800 */
[----:B------:R-:W3:Y:S04]  /*bba40*/  LDL.LU R26, [R1+0x588] ;  /* 0x00058800011a7983 */ /* 0x000ee80000300800 */
[----:B------:R-:W3:Y:S04]  /*bba50*/  LDL.LU R27, [R1+0x58c] ;  /* 0x00058c00011b7983 */ /* 0x000ee80000300800 */
        /* <DEDUP_REMOVED lines=22> */
[----:B------:R0:W-:Y:S04]  /*bbbc0*/  STL [R1+0xadf4], R48 ;  /* 0x00adf43001007387 */ /* 0x0001e80000100800 */
[----:B------:R1:W-:Y:S04]  /*bbbd0*/  STL [R1+0xadf0], R49 ;  /* 0x00adf03101007387 */ /* 0x0003e80000100800 */
[----:B------:R1:W-:Y:S04]  /*bbbe0*/  STL [R1+0xadec], R50 ;  /* 0x00adec3201007387 */ /* 0x0003e80000100800 */
[----:B------:R1:W-:Y:S04]  /*bbbf0*/  STL [R1+0xade8], R51 ;  /* 0x00ade83301007387 */ /* 0x0003e80000100800 */
[----:B0-----:R-:W2:Y:S04]  /*bbc00*/  LDL.LU R48, [R1+0x590] ;  /* 0x0005900001307983 */ /* 0x001ea80000300800 */
[----:B-1----:R-:W2:Y:S04]  /*bbc10*/  LDL.LU R49, [R1+0x594] ;  /* 0x0005940001317983 */ /* 0x002ea80000300800 */
[----:B------:R-:W2:Y:S04]  /*bbc20*/  LDL.LU R50, [R1+0x598] ;  /* 0x0005980001327983 */ /* 0x000ea80000300800 */
[----:B------:R-:W2:Y:S01]  /*bbc30*/  LDL.LU R51, [R1+0x59c] ;  /* 0x00059c0001337983 */ /* 0x000ea20000300800 */
[C---:B----4-:R-:W-:Y:S06]  /*bbc40*/  HMMA.16816.F32 R4, R20.reuse, R14, R4 ;  /* 0x0000000e1404723c */ /* 0x050fec0000001804 */
[----:B---3--:R-:W-:-:S15]  /*bbc50*/  HMMA.16816.F32 R24, R20, R18, R24 ;  /* 0x000000121418723c */ /* 0x008fde0000001818 */
[----:B------:R-:W-:-:S08]  /*bbc60*/  NOP ;  /* 0x0000000000007918 */ /* 0x000fd00000000000 */
[----:B------:R-:W-:Y:S04]  /*bbc70*/  STL.64 [R1+0x180], R24 ;  /* 0x0001801801007387 */ /* 0x000fe80000100a00 */
[----:B------:R0:W-:Y:S04]  /*bbc80*/  STL.64 [R1+0x188], R26 ;  /* 0x0001881a01007387 */ /* 0x0001e80000100a00 */
[----:B0-----:R-:W3:Y:S04]  /*bbc90*/  LDL.LU.64 R26, [R1+0xb508] ;  /* 0x00b50800011a7983 */ /* 0x001ee80000300a00 */
[----:B------:R-:W3:Y:S01]  /*bbca0*/  LDL.LU.64 R24, [R1+0xb500] ;  /* 0x00b5000001187983 */ /* 0x000ee20000300a00 */
[----:B--2---:R-:W-:Y:S01]  /*bbcb0*/  IMAD R8, R8, 0x100, R13 ;  /* 0x0000010008087824 */ /* 0x004fe200078e020d */
[----:B------:R-:W-:-:S15]  /*bbcc0*/  HMMA.16816.F32 R48, R20, R16, R48 ;  /* 0x000000101430723c */ /* 0x000fde0000001830 */
[----:B------:R-:W-:-:S08]  /*bbcd0*/  NOP ;  /* 0x0000000000007918 */ /* 0x000fd00000000000 */
[----:B------:R0:W-:Y:S04]  /*bbce0*/  STL.64 [R1+0x170], R48 ;  /* 0x0001703001007387 */ /* 0x0001e80000100a00 */
[----:B------:R1:W-:Y:S01]  /*bbcf0*/  STL.64 [R1+0x178], R50 ;  /* 0x0001783201007387 */ /* 0x0003e20000100a00 */
[----:B0-----:R-:W-:Y:S02]  /*bbd00*/  IMAD.MOV.U32 R48, RZ, RZ, R4 ;  /* 0x000000ffff307224 */ /* 0x001fe400078e0004 */
[----:B------:R-:W-:Y:S02]  /*bbd10*/  IMAD.MOV.U32 R49, RZ, RZ, R5 ;  /* 0x000000ffff317224 */ /* 0x000fe400078e0005 */
[----:B-1----:R-:W-:Y:S02]  /*bbd20*/  IMAD.MOV.U32 R50, RZ, RZ, R6 ;  /* 0x000000ffff327224 */ /* 0x002fe400078e0006 */
[----:B------:R-:W-:-:S02]  /*bbd30*/  IMAD.MOV.U32 R51, RZ, RZ, R7 ;  /* 0x000000ffff337224 */ /* 0x000fc400078e0007 */
[----:B------:R-:W2:Y:S04]  /*bbd40*/  LDL.LU.64 R6, [R1+0xb4f8] ;  /* 0x00b4f80001067983 */ /* 0x000ea80000300a00 */
[----:B------:R-:W4:Y:S04]  /*bbd50*/  LDL.LU.64 R4, [R1+0xb4f0] ;  /* 0x00b4f00001047983 */ /* 0x000f280000300a00 */
[----:B------:R-:W-:Y:S04]  /*bbd60*/  STL.64 [R1+0xae20], R50 ;  /* 0x00ae203201007387 */ /* 0x000fe80000100a00 */
[----:B------:R0:W-:Y:S04]  /*bbd70*/  STL.64 [R1+0xae18], R48 ;  /* 0x00ae183001007387 */ /* 0x0001e80000100a00 */
[----:B0-----:R-:W3:Y:S04]  /*bbd80*/  LDL.LU R48, [R1+0x5c0] ;  /* 0x0005c00001307983 */ /* 0x001ee80000300800 */
[----:B------:R-:W3:Y:S04]  /*bbd90*/  LDL.LU R49, [R1+0x5c4] ;  /* 0x0005c40001317983 */ /* 0x000ee80000300800 */
[----:B------:R-:W3:Y:S04]  /*bbda0*/  LDL.LU R50, [R1+0x5c8] ;  /* 0x0005c80001327983 */ /* 0x000ee80000300800 */
[----:B------:R-:W3:Y:S04]  /*bbdb0*/  LDL.LU R51, [R1+0x5cc] ;  /* 0x0005cc0001337983 */ /* 0x000ee80000300800 */
[----:B------:R-:W3:Y:S01]  /*bbdc0*/  LDL.LU R13, [R1+0xb4ec] ;  /* 0x00b4ec00010d7983 */ /* 0x000ee20000300800 */
[----:B------:R-:W-:-:S02]  /*bbdd0*/  IMAD R9, R10, 0x100, R9 ;  /* 0x000001000a097824 */ /* 0x000fc400078e0209 */
[----:B------:R-:W-:Y:S02]  /*bbde0*/  IMAD R10, R0, 0x100, R11 ;  /* 0x00000100000a7824 */ /* 0x000fe400078e020b */
[----:B------:R-:W-:Y:S01]  /*bbdf0*/  IMAD R11, R30, 0x100, R31 ;  /* 0x000001001e0b7824 */ /* 0x000fe200078e021f */
[----:B------:R-:W-:Y:S02]  /*bbe00*/  F2FP.F16.E5M2.UNPACK_B R8, R8 ;  /* 0x00000008ff08723e */ /* 0x000fe400020004ff */
[----:B------:R-:W-:Y:S02]  /*bbe10*/  F2FP.F16.E5M2.UNPACK_B R9, R9 ;  /* 0x00000009ff09723e */ /* 0x000fe400020004ff */
[----:B------:R-:W-:Y:S02]  /*bbe20*/  F2FP.F16.E5M2.UNPACK_B R10, R10 ;  /* 0x0000000aff0a723e */ /* 0x000fe400020004ff */
[----:B------:R-:W-:-:S07]  /*bbe30*/  F2FP.F16.E5M2.UNPACK_B R11, R11 ;  /* 0x0000000bff0b723e */ /* 0x000fce00020004ff */
[----:B------:R-:W-:Y:S06]  /*bbe40*/  HMMA.16816.F32 R32, R8, R18, R32 ;  /* 0x000000120820723c */ /* 0x000fec0000001820 */
[C---:B--2---:R-:W-:Y:S06]  /*bbe50*/  HMMA.16816.F32 R40, R20.reuse, R6, R40 ;  /* 0x000000061428723c */ /* 0x044fec0000001828 */
[C---:B----4-:R-:W-:Y:S06]  /*bbe60*/  HMMA.16816.F32 R44, R20.reuse, R4, R44 ;  /* 0x00000004142c723c */ /* 0x050fec000000182c */
[C---:B---3--:R-:W-:Y:S06]  /*bbe70*/  HMMA.16816.F32 R48, R20.reuse, R12, R48 ;  /* 0x0000000c1430723c */ /* 0x048fec0000001830 */
[----:B------:R-:W-:Y:S01]  /*bbe80*/  STL [R1+0xb4e8], R13 ;  /* 0x00b4e80d01007387 */ /* 0x000fe20000100800 */
[----:B------:R-:W-:-:S15]  /*bbe90*/  HMMA.16816.F32 R20, R20, R2, R52 ;  /* 0x000000021414723c */ /* 0x000fde0000001834 */
[----:B------:R-:W-:-:S01]  /*bbea0*/  NOP ;  /* 0x0000000000007918 */ /* 0x000fc20000000000 */
[----:B------:R-:W-:Y:S04]  /*bbeb0*/  STL.64 [R1+0x150], R48 ;  /* 0x0001503001007387 */ /* 0x000fe80000100a00 */
[----:B------:R-:W-:Y:S04]  /*bbec0*/  STL.64 [R1+0x158], R50 ;  /* 0x0001583201007387 */ /* 0x000fe80000100a00 */
[----:B------:R-:W-:Y:S04]  /*bbed0*/  STL [R1+0xb4d0], R7 ;  /* 0x00b4d00701007387 */ /* 0x000fe80000100800 */
[----:B------:R-:W-:Y:S04]  /*bbee0*/  STL.64 [R1+0x310], R40 ;  /* 0x0003102801007387 */ /* 0x000fe80000100a00 */
[----:B------:R0:W-:Y:S02]  /*bbef0*/  STL.64 [R1+0x318], R42 ;  /* 0x0003182a01007387 */ /* 0x0001e40000100a00 */
[C---:B0-----:R-:W-:Y:S02]  /*bbf00*/  HMMA.16816.F32 R40, R8.reuse, R28, R56 ;  /* 0x0000001c0828723c */ /* 0x041fe40000001838 */
[----:B------:R-:W-:Y:S04]  /*bbf10*/  STL.64 [R1+0x300], R44 ;  /* 0x0003002c01007387 */ /* 0x000fe80000100a00 */
[----:B------:R-:W-:Y:S04]  /*bbf20*/  STL.64 [R1+0x308], R46 ;  /* 0x0003082e01007387 */ /* 0x000fe80000100a00 */
[----:B------:R-:W-:Y:S04]  /*bbf30*/  STL.64 [R1+0x140], R20 ;  /* 0x0001401401007387 */ /* 0x000fe80000100a00 */
[----:B------:R0:W-:Y:S09]  /*bbf40*/  STL.64 [R1+0x148], R22 ;  /* 0x0001481601007387 */ /* 0x0001f20000100a00 */
[----:B------:R-:W-:Y:S01]  /*bbf50*/  STL.64 [R1+0x130], R40 ;  /* 0x0001302801007387 */ /* 0x000fe20000100a00 */
[C---:B0-----:R-:W-:Y:S03]  /*bbf60*/  HMMA.16816.F32 R20, R8.reuse, R16, R36 ;  /* 0x000000100814723c */ /* 0x041fe60000001824 */
[----:B------:R-:W-:Y:S04]  /*bbf70*/  STL.64 [R1+0x138], R42 ;  /* 0x0001382a01007387 */ /* 0x000fe80000100a00 */
[----:B------:R-:W-:Y:S04]  /*bbf80*/  STL.64 [R1+0xb4a8], R18 ;  /* 0x00b4a81201007387 */ /* 0x000fe80000100a00 */
[----:B------:R-:W-:Y:S04]  /*bbf90*/  STL.64 [R1+0x120], R32 ;  /* 0x0001202001007387 */ /* 0x000fe80000100a00 */
[----:B------:R-:W-:Y:S04]  /*bbfa0*/  STL.64 [R1+0x128], R34 ;  /* 0x0001282201007387 */ /* 0x000fe80000100a00 */
[----:B------:R0:W-:Y:S02]  /*bbfb0*/  STL.64 [R1+0xb4a0], R16 ;  /* 0x00b4a01001007387 */ /* 0x0001e40000100a00 */
[----:B0-----:R-:W-:Y:S02]  /*bbfc0*/  HMMA.16816.F32 R16, R8, R14, R24 ;  /* 0x0000000e0810723c */ /* 0x001fe40000001818 */
[----:B------:R-:W-:Y:S04]  /*bbfd0*/  STL.64 [R1+0x110], R20 ;  /* 0x0001101401007387 */ /* 0x000fe80000100a00 */
[----:B------:R-:W-:Y:S04]  /*bbfe0*/  STL.64 [R1+0x118], R22 ;  /* 0x0001181601007387 */ /* 0x000fe80000100a00 */
[----:B------:R-:W2:-:S13]  /*bbff0*/  LDL.LU R32, [R1+0x720] ;  /* 0x0007200001207983 */ /* 0x000e9a0000300800 */
[----:B------:R-:W-:Y:S04]  /*bc000*/  STL.64 [R1+0x100], R16 ;  /* 0x0001001001007387 */ /* 0x000fe80000100a00 */
[----:B------:R-:W-:Y:S04]  /*bc010*/  STL.64 [R1+0x108], R18 ;  /* 0x0001081201007387 */ /* 0x000fe80000100a00 */
        /* <DEDUP_REMOVED lines=25> */
[----:B-1----:R-:W4:Y:S04]  /*bc1b0*/  LDL.LU R40, [R1+0x670] ;  /* 0x0006700001287983 */ /* 0x002f280000300800 */
[----:B------:R-:W4:Y:S04]  /*bc1c0*/  LDL.LU R41, [R1+0x674] ;  /* 0x0006740001297983 */ /* 0x000f280000300800 */
[----:B------:R-:W4:Y:S04]  /*bc1d0*/  LDL.LU R42, [R1+0x678] ;  /* 0x00067800012a7983 */ /* 0x000f280000300800 */
[----:B------:R-:W4:Y:S04]  /*bc1e0*/  LDL.LU R43, [R1+0x67c] ;  /* 0x00067c00012b7983 */ /* 0x000f280000300800 */
[----:B------:R-:W2:Y:S04]  /*bc1f0*/  LDL.LU R13, [R1+0x1df0] ;  /* 0x001df000010d7983 */ /* 0x000ea80000300800 */
[----:B------:R-:W2:Y:S04]  /*bc200*/  LDL.LU R21, [R1+0x1dec] ;  /* 0x001dec0001157983 */ /* 0x000ea80000300800 */
[----:B------:R-:W3:Y:S04]  /*bc210*/  LDL.LU R7, [R1+0x1df8] ;  /* 0x001df80001077983 */ /* 0x000ee80000300800 */
        /* <DEDUP_REMOVED lines=17> */
[----:B------:R-:W-:-:S03]  /*bc330*/  IMAD R20, R60, 0x100, R61 ;  /* 0x000001003c147824 */ /* 0x000fc600078e023d */
        /* <DEDUP_REMOVED lines=14> */
[----:B--2---:R-:W-:-:S03]  /*bc420*/  IMAD R21, R21, 0x100, R13 ;  /* 0x0000010015157824 */ /* 0x004fc600078e020d */
[----:B------:R-:W4:Y:S01]  /*bc430*/  LDL.LU R13, [R1+0xb4e8] ;  /* 0x00b4e800010d7983 */ /* 0x000f220000300800 */
[----:B---3--:R-:W-:Y:S01]  /*bc440*/  IMAD R22, R22, 0x100, R7 ;  /* 0x0000010016167824 */ /* 0x008fe200078e0207 */
[----:B----4-:R-:W-:-:S15]  /*bc450*/  HMMA.16816.F32 R40, R8, R12, R40 ;  /* 0x0000000c0828723c */ /* 0x010fde0000001828 */
        /* <DEDUP_REMOVED lines=18> */
[----:B------:R-:W2:Y:S04]  /*bc580*/  LDL.LU.64 R18, [R1+0xb4a8] ;  /* 0x00b4a80001127983 */ /* 0x000ea80000300a00 */
[----:B------:R-:W3:Y:S01]  /*bc590*/  LDL.LU.64 R16, [R1+0xb4a0] ;  /* 0x00b4a00001107983 */ /* 0x000ee20000300a00 */
[----:B------:R-:W-:Y:S01]  /*bc5a0*/  IMAD R23, R56, 0x100, R23 ;  /* 0x0000010038177824 */ /* 0x000fe200078e0217 */
[----:B------:R-:W-:-:S02]  /*bc5b0*/  F2FP.F16.E5M2.UNPACK_B R20, R20 ;  /* 0x00000014ff14723e */ /* 0x000fc400020004ff */
[----:B------:R-:W-:Y:S02]  /*bc5c0*/  F2FP.F16.E5M2.UNPACK_B R21, R21 ;  /* 0x00000015ff15723e */ /* 0x000fe400020004ff */
[----:B------:R-:W-:Y:S02]  /*bc5d0*/  F2FP.F16.E5M2.UNPACK_B R22, R22 ;  /* 0x00000016ff16723e */ /* 0x000fe400020004ff */
[----:B------:R-:W-:-:S07]  /*bc5e0*/  F2FP.F16.E5M2.UNPACK_B R23, R23 ;  /* 0x00000017ff17723e */ /* 0x000fce00020004ff */
[----:B------:R-:W-:Y:S01]  /*bc5f0*/  HMMA.16816.F32 R48, R20, R28, R48 ;  /* 0x0000001c1430723c */ /* 0x000fe20000001830 */
[----:B------:R-:W-:Y:S04]  /*bc600*/  STL.64 [R1+0xe0], R8 ;  /* 0x0000e00801007387 */ /* 0x000fe80000100a00 */
[----:B------:R3:W-:-:S15]  /*bc610*/  STL.64 [R1+0xe8], R10 ;  /* 0x0000e80a01007387 */ /* 0x0007de0000100a00 */
[----:B------:R-:W-:-:S03]  /*bc620*/  NOP ;  /* 0x0000000000007918 */ /* 0x000fc60000000000 */
[----:B------:R-:W-:Y:S04]  /*bc630*/  STL.64 [R1+0xd0], R48 ;  /* 0x0000d03001007387 */ /* 0x000fe80000100a00 */
[----:B------:R-:W-:Y:S01]  /*bc640*/  STL.64 [R1+0xd8], R50 ;  /* 0x0000d83201007387 */ /* 0x000fe20000100a00 */
[C---:B--2---:R-:W-:Y:S06]  /*bc650*/  HMMA.16816.F32 R40, R20.reuse, R18, R40 ;  /* 0x000000121428723c */ /* 0x044fec0000001828 */
[----:B------:R-:W-:Y:S01]  /*bc660*/  STL.64 [R1+0xb498], R18 ;  /* 0x00b4981201007387 */ /* 0x000fe20000100a00 */
[----:B---3--:R-:W-:-:S15]  /*bc670*/  HMMA.16816.F32 R8, R20, R16, R44 ;  /* 0x000000101408723c */ /* 0x008fde000000182c */
        /* <DEDUP_REMOVED lines=10> */
[----:B----4-:R-:W-:Y:S06]  /*bc720*/  HMMA.16816.F32 R16, R20, R12, R32 ;  /* 0x0000000c1410723c */ /* 0x010fec0000001820 */
[----:B------:R-:W-:Y:S04]  /*bc730*/  STL [R1+0xb45c], R12 ;  /* 0x00b45c0c01007387 */ /* 0x000fe80000100800 */
[----:B------:R-:W-:-:S13]  /*bc740*/  STL [R1+0xb458], R13 ;  /* 0x00b4580d01007387 */ /* 0x000fda0000100800 */
[----:B------:R-:W-:Y:S04]  /*bc750*/  STL.64 [R1+0x90], R16 ;  /* 0x0000901001007387 */ /* 0x000fe80000100a00 */
[----:B------:R0:W-:Y:S02]  /*bc760*/  STL.64 [R1+0x98], R18 ;  /* 0x0000981201007387 */ /* 0x0001e40000100a00 */
[----:B0-----:R-:W-:Y:S06]  /*bc770*/  HMMA.16816.F32 R16, R20, R6, R36 ;  /* 0x000000061410723c */ /* 0x001fec0000001824 */
[----:B------:R-:W-:-:S15]  /*bc780*/  STL [R1+0xb440], R7 ;  /* 0x00b4400701007387 */ /* 0x000fde0000100800 */
[----:B------:R-:W-:-:S02]  /*bc790*/  NOP ;  /* 0x0000000000007918 */ /* 0x000fc40000000000 */
[----:B------:R-:W-:Y:S04]  /*bc7a0*/  STL.64 [R1+0x2d0], R16 ;  /* 0x0002d01001007387 */ /* 0x000fe80000100a00 */
[----:B------:R0:W-:Y:S04]  /*bc7b0*/  STL.64 [R1+0x2d8], R18 ;  /* 0x0002d81201007387 */ /* 0x0001e80000100a00 */
[----:B------:R-:W2:Y:S01]  /*bc7c0*/  LDL.LU R32, [R1+0x820] ;  /* 0x0008200001207983 */ /* 0x000ea20000300800 */
[----:B0-----:R-:W-:-:S15]  /*bc7d0*/  HMMA.16816.F32 R16, R20, R4, R24 ;  /* 0x000000041410723c */ /* 0x001fde0000001818 */
[----:B------:R-:W-:-:S08]  /*bc7e0*/  NOP ;  /* 0x0000000000007918 */ /* 0x000fd00000000000 */
        /* <DEDUP_REMOVED lines=17> */
[----:B------:R-:W-:-:S03]  /*bc900*/  IMAD R9, R0, 0x100, R59 ;  /* 0x0000010000097824 */ /* 0x000fc600078e023b */
[----:B---3--:R-:W-:Y:S04]  /*bc910*/  STL.64 [R1+0xb478], R46 ;  /* 0x00b4782e01007387 */ /* 0x008fe80000100a00 */
[----:B--2---:R-:W-:Y:S04]  /*bc920*/  STL.64 [R1+0xb470], R44 ;  /* 0x00b4702c01007387 */ /* 0x004fe80000100a00 */
[----:B------:R-:W2:Y:S04]  /*bc930*/  LDL.LU R0, [R1+0x1e3c] ;  /* 0x001e3c0001007983 */ /* 0x000ea80000300800 */
[----:B------:R-:W3:Y:S04]  /*bc940*/  LDL.LU R48, [R1+0x7c0] ;  /* 0x0007c00001307983 */ /* 0x000ee80000300800 */
[----:B------:R-:W3:Y:S04]  /*bc950*/  LDL.LU R49, [R1+0x7c4] ;  /* 0x0007c40001317983 */ /* 0x000ee80000300800 */
[----:B------:R-:W4:Y:S04]  /*bc960*/  LDL.LU R50, [R1+0x7c8] ;  /* 0x0007c80001327983 */ /* 0x000f280000300800 */
[----:B------:R-:W4:Y:S04]  /*bc970*/  LDL.LU R51, [R1+0x7cc] ;  /* 0x0007cc0001337983 */ /* 0x000f280000300800 */
[----:B----4-:R-:W-:Y:S04]  /*bc980*/  STL.64 [R1+0xb488], R50 ;  /* 0x00b4883201007387 */ /* 0x010fe80000100a00 */
[----:B---3--:R3:W-:Y:S04]  /*bc990*/  STL.64 [R1+0xb480], R48 ;  /* 0x00b4803001007387 */ /* 0x0087e80000100a00 */
[----:B0-----:R-:W4:Y:S04]  /*bc9a0*/  LDL.LU R32, [R1+0x7b0] ;  /* 0x0007b00001207983 */ /* 0x001f280000300800 */
[----:B------:R-:W4:Y:S04]  /*bc9b0*/  LDL.LU R33, [R1+0x7b4] ;  /* 0x0007b40001217983 */ /* 0x000f280000300800 */
[----:B------:R-:W4:Y:S04]  /*bc9c0*/  LDL.LU R34, [R1+0x7b8] ;  /* 0x0007b80001227983 */ /* 0x000f280000300800 */
[----:B------:R-:W4:Y:S04]  /*bc9d0*/  LDL.LU R35, [R1+0x7bc] ;  /* 0x0007bc0001237983 */ /* 0x000f280000300800 */
[----:B-1----:R-:W2:Y:S04]  /*bc9e0*/  LDL.LU R52, [R1+0x7a0] ;  /* 0x0007a00001347983 */ /* 0x002ea80000300800 */
[----:B------:R-:W2:Y:S04]  /*bc9f0*/  LDL.LU R53, [R1+0x7a4] ;  /* 0x0007a40001357983 */ /* 0x000ea80000300800 */
[----:B------:R-:W2:Y:S04]  /*bca00*/  LDL.LU R54, [R1+0x7a8] ;  /* 0x0007a80001367983 */ /* 0x000ea80000300800 */
[----:B------:R-:W2:Y:S04]  /*bca10*/  LDL.LU R55, [R1+0x7ac] ;  /* 0x0007ac0001377983 */ /* 0x000ea80000300800 */
[----:B------:R-:W4:Y:S04]  /*bca20*/  LDL.LU R24, [R1+0x740] ;  /* 0x0007400001187983 */ /* 0x000f280000300800 */
[----:B------:R-:W4:Y:S04]  /*bca30*/  LDL.LU R25, [R1+0x744] ;  /* 0x0007440001197983 */ /* 0x000f280000300800 */
[----:B------:R-:W4:Y:S04]  /*bca40*/  LDL.LU R26, [R1+0x748] ;  /* 0x00074800011a7983 */ /* 0x000f280000300800 */
[----:B------:R-:W4:Y:S04]  /*bca50*/  LDL.LU R27, [R1+0x74c] ;  /* 0x00074c00011b7983 */ /* 0x000f280000300800 */
[----:B---3--:R-:W3:Y:S04]  /*bca60*/  LDL.LU R48, [R1+0x770] ;  /* 0x0007700001307983 */ /* 0x008ee80000300800 */
[----:B------:R-:W3:Y:S04]  /*bca70*/  LDL.LU R49, [R1+0x774] ;  /* 0x0007740001317983 */ /* 0x000ee80000300800 */
[----:B------:R-:W3:Y:S04]  /*bca80*/  LDL.LU R50, [R1+0x778] ;  /* 0x0007780001327983 */ /* 0x000ee80000300800 */
[----:B------:R-:W3:Y:S04]  /*bca90*/  LDL.LU R51, [R1+0x77c] ;  /* 0x00077c0001337983 */ /* 0x000ee80000300800 */
[----:B------:R-:W2:Y:S04]  /*bcaa0*/  LDL.LU R16, [R1+0x760] ;  /* 0x0007600001107983 */ /* 0x000ea80000300800 */
[----:B------:R-:W2:Y:S04]  /*bcab0*/  LDL.LU R17, [R1+0x764] ;  /* 0x0007640001117983 */ /* 0x000ea80000300800 */
[----:B------:R-:W2:Y:S04]  /*bcac0*/  LDL.LU R18, [R1+0x768] ;  /* 0x0007680001127983 */ /* 0x000ea80000300800 */
[----:B------:R-:W2:Y:S01]  /*bcad0*/  LDL.LU R19, [R1+0x76c] ;  /* 0x00076c0001137983 */ /* 0x000ea20000300800 */
[----:B------:R-:W-:-:S02]  /*bcae0*/  IMAD R8, R58, 0x100, R57 ;  /* 0x000001003a087824 */ /* 0x000fc400078e0239 */
[----:B------:R-:W-:Y:S01]  /*bcaf0*/  IMAD R10, R30, 0x100, R31 ;  /* 0x000001001e0a7824 */ /* 0x000fe200078e021f */
[----:B------:R-:W3:Y:S01]  /*bcb00*/  LDL.LU R44, [R1+0x790] ;  /* 0x00079000012c7983 */ /* 0x000ee20000300800 */
[----:B------:R-:W-:Y:S01]  /*bcb10*/  IMAD R11, R60, 0x100, R61 ;  /* 0x000001003c0b7824 */ /* 0x000fe200078e023d */
[----:B------:R-:W-:Y:S02]  /*bcb20*/  F2FP.F16.E5M2.UNPACK_B R8, R8 ;  /* 0x00000008ff08723e */ /* 0x000fe400020004ff */
[----:B------:R-:W3:Y:S01]  /*bcb30*/  LDL.LU R45, [R1+0x794] ;  /* 0x00079400012d7983 */ /* 0x000ee20000300800 */
[----:B------:R-:W-:Y:S02]  /*bcb40*/  F2FP.F16.E5M2.UNPACK_B R9, R9 ;  /* 0x00000009ff09723e */ /* 0x000fe400020004ff */
[----:B------:R-:W-:Y:S01]  /*bcb50*/  F2FP.F16.E5M2.UNPACK_B R10, R10 ;  /* 0x0000000aff0a723e */ /* 0x000fe200020004ff */
[----:B------:R-:W3:Y:S01]  /*bcb60*/  LDL.LU R46, [R1+0x798] ;  /* 0x00079800012e7983 */ /* 0x000ee20000300800 */
[----:B------:R-:W-:-:S03]  /*bcb70*/  F2FP.F16.E5M2.UNPACK_B R11, R11 ;  /* 0x0000000bff0b723e */ /* 0x000fc600020004ff */
        /* <DEDUP_REMOVED lines=20> */
[----:B----4-:R-:W-:Y:S03]  /*bccc0*/  HMMA.16816.F32 R24, R20, R2, R24 ;  /* 0x000000021418723c */ /* 0x010fe60000001818 */
[----:B------:R-:W3:Y:S04]  /*bccd0*/  LDL.LU R20, [R1+0x1e24] ;  /* 0x001e240001147983 */ /* 0x000ee80000300800 */
[----:B------:R-:W4:Y:S01]  /*bcce0*/  LDL.LU R21, [R1+0x1e2c] ;  /* 0x001e2c0001157983 */ /* 0x000f220000300800 */
[----:B--2---:R-:W-:-:S15]  /*bccf0*/  HMMA.16816.F32 R16, R8, R28, R16 ;  /* 0x0000001c0810723c */ /* 0x004fde0000001810 */
[----:B------:R0:W-:Y:S04]  /*bcd00*/  STL.64 [R1+0x80], R24 ;  /* 0x0000801801007387 */ /* 0x0001e80000100a00 */
[----:B------:R1:W-:Y:S04]  /*bcd10*/  STL.64 [R1+0x88], R26 ;  /* 0x0000881a01007387 */ /* 0x0003e80000100a00 */
[----:B------:R-:W2:Y:S04]  /*bcd20*/  LDL.LU R22, [R1+0x1e34] ;  /* 0x001e340001167983 */ /* 0x000ea80000300800 */
[----:B------:R-:W2:Y:S04]  /*bcd30*/  LDL.LU R23, [R1+0x1e40] ;  /* 0x001e400001177983 */ /* 0x000ea80000300800 */
[----:B0-----:R-:W2:Y:S04]  /*bcd40*/  LDL.LU R24, [R1+0x860] ;  /* 0x0008600001187983 */ /* 0x001ea80000300800 */
[----:B------:R-:W2:Y:S04]  /*bcd50*/  LDL.LU R25, [R1+0x864] ;  /* 0x0008640001197983 */ /* 0x000ea80000300800 */
[----:B-1----:R-:W2:Y:S04]  /*bcd60*/  LDL.LU R26, [R1+0x868] ;  /* 0x00086800011a7983 */ /* 0x002ea80000300800 */
[----:B------:R-:W2:Y:S04]  /*bcd70*/  LDL.LU R27, [R1+0x86c] ;  /* 0x00086c00011b7983 */ /* 0x000ea80000300800 */
[----:B------:R-:W-:Y:S04]  /*bcd80*/  STL.64 [R1+0x70], R16 ;  /* 0x0000701001007387 */ /* 0x000fe80000100a00 */
[----:B------:R0:W-:Y:S04]  /*bcd90*/  STL.64 [R1+0x78], R18 ;  /* 0x0000781201007387 */ /* 0x0001e80000100a00 */
[----:B0-----:R-:W2:Y:S04]  /*bcda0*/  LDL.LU.64 R18, [R1+0xb498] ;  /* 0x00b4980001127983 */ /* 0x001ea80000300a00 */
[----:B------:R-:W2:Y:S01]  /*bcdb0*/  LDL.LU.64 R16, [R1+0xb490] ;  /* 0x00b4900001107983 */ /* 0x000ea20000300a00 */
[----:B------:R-:W-:Y:S01]  /*bcdc0*/  HMMA.16816.F32 R52, R8, R14, R52 ;  /* 0x0000000e0834723c */ /* 0x000fe20000001834 */
[----:B---3--:R-:W-:-:S02]  /*bcdd0*/  IMAD R20, R20, 0x100, R12 ;  /* 0x0000010014147824 */ /* 0x008fc400078e020c */
[----:B----4-:R-:W-:-:S03]  /*bcde0*/  IMAD R21, R21, 0x100, R13 ;  /* 0x0000010015157824 */ /* 0x010fc600078e020d */
[C---:B--2---:R-:W-:Y:S06]  /*bcdf0*/  HMMA.16816.F32 R48, R8.reuse, R18, R48 ;  /* 0x000000120830723c */ /* 0x044fec0000001830 */
        /* <DEDUP_REMOVED lines=23> */
[----:B------:R-:W4:Y:S01]  /*bcf70*/  LDL.LU R7, [R1+0xb440] ;  /* 0x00b4400001077983 */ /* 0x000f220000300800 */
[----:B------:R-:W-:Y:S01]  /*bcf80*/  IMAD R23, R0, 0x100, R23 ;  /* 0x0000010000177824 */ /* 0x000fe200078e0217 */
[----:B------:R-:W-:-:S02]  /*bcf90*/  F2FP.F16.E5M2.UNPACK_B R20, R20 ;  /* 0x00000014ff14723e */ /* 0x000fc400020004ff */
[----:B------:R-:W-:Y:S02]  /*bcfa0*/  F2FP.F16.E5M2.UNPACK_B R21, R21 ;  /* 0x00000015ff15723e */ /* 0x000fe400020004ff */
[----:B------:R-:W-:Y:S02]  /*bcfb0*/  F2FP.F16.E5M2.UNPACK_B R22, R22 ;  /* 0x00000016ff16723e */ /* 0x000fe400020004ff */
[----:B------:R-:W-:Y:S01]  /*bcfc0*/  F2FP.F16.E5M2.UNPACK_B R23, R23 ;  /* 0x00000017ff17723e */ /* 0x000fe200020004ff */
[C---:B---3--:R-:W-:Y:S06]  /*bcfd0*/  HMMA.16816.F32 R44, R8.reuse, R2, R44 ;  /* 0x00000002082c723c */ /* 0x048fec000000182c */
[----:B----4-:R-:W-:-:S15]  /*bcfe0*/  HMMA.16816.F32 R48, R8, R6, R48 ;  /* 0x000000060830723c */ /* 0x010fde0000001830 */
[----:B------:R-:W-:-:S08]  /*bcff0*/  NOP ;  /* 0x0000000000007918 */ /* 0x000fd00000000000 */
[----:B------:R-:W-:Y:S04]  /*bd000*/  STL.64 [R1+0x2b0], R48 ;  /* 0x0002b03001007387 */ /* 0x000fe80000100a00 */
[----:B------:R0:W-:Y:S02]  /*bd010*/  STL.64 [R1+0x2b8], R50 ;  /* 0x0002b83201007387 */ /* 0x0001e40000100a00 */
[----:B0-----:R-:W-:Y:S06]  /*bd020*/  HMMA.16816.F32 R48, R8, R4, R40 ;  /* 0x000000040830723c */ /* 0x001fec0000001828 */
[C---:B------:R-:W-:Y:S06]  /*bd030*/  HMMA.16816.F32 R40, R20.reuse, R28, R52 ;  /* 0x0000001c1428723c */ /* 0x040fec0000001834 */
[C---:B------:R-:W-:Y:S06]  /*bd040*/  HMMA.16816.F32 R8, R20.reuse, R18, R56 ;  /* 0x000000121408723c */ /* 0x040fec0000001838 */
[C---:B--2---:R-:W-:Y:S06]  /*bd050*/  HMMA.16816.F32 R56, R20.reuse, R16, R32 ;  /* 0x000000101438723c */ /* 0x044fec0000001820 */
[----:B------:R-:W-:Y:S01]  /*bd060*/  HMMA.16816.F32 R52, R20, R14, R36 ;  /* 0x0000000e1434723c */ /* 0x000fe20000001824 */
[----:B------:R0:W-:Y:S04]  /*bd070*/  STL.64 [R1+0x2a0], R48 ;  /* 0x0002a03001007387 */ /* 0x0001e80000100a00 */
[----:B------:R1:W-:Y:S04]  /*bd080*/  STL.64 [R1+0x2a8], R50 ;  /* 0x0002a83201007387 */ /* 0x0003e80000100a00 */
[----:B------:R-:W-:Y:S04]  /*bd090*/  STL.64 [R1+0x20], R44 ;  /* 0x0000202c01007387 */ /* 0x000fe80000100a00 */
[----:B------:R-:W-:Y:S04]  /*bd0a0*/  STL.64 [R1+0x28], R46 ;  /* 0x0000282e01007387 */ /* 0x000fe80000100a00 */
[----:B------:R-:W-:Y:S04]  /*bd0b0*/  STL.64 [R1+0x10], R40 ;  /* 0x0000102801007387 */ /* 0x000fe80000100a00 */
[----:B------:R-:W-:Y:S04]  /*bd0c0*/  STL.64 [R1+0x18], R42 ;  /* 0x0000182a01007387 */ /* 0x000fe80000100a00 */
[----:B------:R-:W-:Y:S04]  /*bd0d0*/  STL.64 [R1+0xac60], R58 ;  /* 0x00ac603a01007387 */ /* 0x000fe80000100a00 */
[----:B------:R-:W-:Y:S01]  /*bd0e0*/  STL.64 [R1], R8 ;  /* 0x0000000801007387 */ /* 0x000fe20000100a00 */
[----:B------:R-:W-:-:S03]  /*bd0f0*/  IMAD R32, R30, 0x100, R31 ;  /* 0x000001001e207824 */ /* 0x000fc600078e021f */
[----:B------:R-:W-:Y:S04]  /*bd100*/  STL.64 [R1+0x8], R10 ;  /* 0x0000080a01007387 */ /* 0x000fe80000100a00 */
[----:B------:R-:W-:Y:S01]  /*bd110*/  STL.64 [R1+0xac58], R56 ;  /* 0x00ac583801007387 */ /* 0x000fe20000100a00 */
[----:B------:R-:W-:-:S03]  /*bd120*/  IMAD R33, R60, 0x100, R61 ;  /* 0x000001003c217824 */ /* 0x000fc600078e023d */
[----:B------:R-:W-:Y:S04]  /*bd130*/  STL.64 [R1+0xac70], R54 ;  /* 0x00ac703601007387 */ /* 0x000fe80000100a00 */
[----:B------:R2:W-:Y:S04]  /*bd140*/  STL.64 [R1+0xac68], R52 ;  /* 0x00ac683401007387 */ /* 0x0005e80000100a00 */
[----:B------:R-:W3:Y:S04]  /*bd150*/  LDL.LU R31, [R1+0x1e58] ;  /* 0x001e5800011f7983 */ /* 0x000ee80000300800 */
[----:B------:R-:W3:Y:S04]  /*bd160*/  LDL.LU R30, [R1+0x1e54] ;  /* 0x001e5400011e7983 */ /* 0x000ee80000300800 */
        /* <DEDUP_REMOVED lines=14> */
[----:B------:R-:W-:Y:S03]  /*bd250*/  HMMA.16816.F32 R8, R20, R12, R24 ;  /* 0x0000000c1408723c */ /* 0x000fe60000001818 */
        /* <DEDUP_REMOVED lines=12> */
[----:B------:R-:W-:Y:S04]  /*bd320*/  STL [R1+0xac44], R8 ;  /* 0x00ac440801007387 */ /* 0x000fe80000100800 */
[----:B------:R-:W-:Y:S04]  /*bd330*/  STL [R1+0xac40], R9 ;  /* 0x00ac400901007387 */ /* 0x000fe80000100800 */
[----:B------:R-:W-:Y:S04]  /*bd340*/  STL [R1+0xac3c], R10 ;  /* 0x00ac3c0a01007387 */ /* 0x000fe80000100800 */
[----:B------:R2:W-:Y:S04]  /*bd350*/  STL [R1+0xac38], R11 ;  /* 0x00ac380b01007387 */ /* 0x0005e80000100800 */
[----:B------:R-:W2:Y:S04]  /*bd360*/  LDL.LU R36, [R1+0x8e0] ;  /* 0x0008e00001247983 */ /* 0x000ea80000300800 */
[----:B------:R-:W2:Y:S04]  /*bd370*/  LDL.LU R37, [R1+0x8e4] ;  /* 0x0008e40001257983 */ /* 0x000ea80000300800 */
[----:B------:R-:W2:Y:S04]  /*bd380*/  LDL.LU R38, [R1+0x8e8] ;  /* 0x0008e80001267983 */ /* 0x000ea80000300800 */
[----:B------:R-:W2:Y:S01]  /*bd390*/  LDL.LU R39, [R1+0x8ec] ;  /* 0x0008ec0001277983 */ /* 0x000ea20000300800 */
[----:B------:R-:W-:-:S02]  /*bd3a0*/  F2FP.F16.E5M2.UNPACK_B R32, R32 ;  /* 0x00000020ff20723e */ /* 0x000fc400020004ff */
[----:B------:R-:W-:Y:S01]  /*bd3b0*/  F2FP.F16.E5M2.UNPACK_B R33, R33 ;  /* 0x00000021ff21723e */ /* 0x000fe200020004ff */
[----:B---3--:R-:W-:Y:S02]  /*bd3c0*/  IMAD R34, R30, 0x100, R31 ;  /* 0x000001001e227824 */ /* 0x008fe400078e021f */
[----:B------:R-:W3:Y:S04]  /*bd3d0*/  LDL.LU R31, [R1+0x1e68] ;  /* 0x001e6800011f7983 */ /* 0x000ee80000300800 */
[----:B------:R-:W3:Y:S01]  /*bd3e0*/  LDL.LU R30, [R1+0x1e64] ;  /* 0x001e6400011e7983 */ /* 0x000ee20000300800 */
[----:B----4-:R-:W-:-:S03]  /*bd3f0*/  IMAD R35, R60, 0x100, R61 ;  /* 0x000001003c237824 */ /* 0x010fc600078e023d */
[----:B------:R-:W4:Y:S04]  /*bd400*/  LDL.LU R61, [R1+0x1e70] ;  /* 0x001e7000013d7983 */ /* 0x000f280000300800 */
[----:B------:R-:W4:Y:S04]  /*bd410*/  LDL.LU R60, [R1+0x1e6c] ;  /* 0x001e6c00013c7983 */ /* 0x000f280000300800 */
[----:B------:R-:W-:Y:S01]  /*bd420*/  STL [R1+0xb428], R7 ;  /* 0x00b4280701007387 */ /* 0x000fe20000100800 */
[----:B--2---:R-:W-:Y:S01]  /*bd430*/  HMMA.16816.F32 R8, R20, R6, R52 ;  /* 0x000000061408723c */ /* 0x004fe20000001834 */
[----:B------:R-:W-:-:S02]  /*bd440*/  F2FP.F16.E5M2.UNPACK_B R34, R34 ;  /* 0x00000022ff22723e */ /* 0x000fc400020004ff */
[----:B------:R-:W-:-:S15]  /*bd450*/  F2FP.F16.E5M2.UNPACK_B R35, R35 ;  /* 0x00000023ff23723e */ /* 0x000fde00020004ff */
[----:B------:R-:W-:-:S05]  /*bd460*/  NOP ;  /* 0x0000000000007918 */ /* 0x000fca0000000000 */
[----:B------:R-:W-:Y:S04]  /*bd470*/  STL.64 [R1+0x290], R8 ;  /* 0x0002900801007387 */ /* 0x000fe80000100a00 */
[----:B------:R0:W-:Y:S02]  /*bd480*/  STL.64 [R1+0x298], R10 ;  /* 0x0002980a01007387 */ /* 0x0001e40000100a00 */
[C---:B0-----:R-:W-:Y:S06]  /*bd490*/  HMMA.16816.F32 R8, R20.reuse, R4, R56 ;  /* 0x000000041408723c */ /* 0x041fec0000001838 */
[----:B------:R-:W-:Y:S06]  /*bd4a0*/  HMMA.16816.F32 R20, R20, R2, R48 ;  /* 0x000000021414723c */ /* 0x000fec0000001830 */
[----:B------:R-:W-:-:S15]  /*bd4b0*/  HMMA.16816.F32 R24, R32, R28, R24 ;  /* 0x0000001c2018723c */ /* 0x000fde0000001818 */
[----:B------:R-:W-:-:S02]  /*bd4c0*/  NOP ;  /* 0x0000000000007918 */ /* 0x000fc40000000000 */
[----:B------:R-:W-:Y:S04]  /*bd4d0*/  STL.64 [R1+0xac30], R22 ;  /* 0x00ac301601007387 */ /* 0x000fe80000100a00 */
[----:B------:R-:W-:Y:S04]  /*bd4e0*/  STL.64 [R1+0x280], R8 ;  /* 0x0002800801007387 */ /* 0x000fe80000100a00 */
[----:B------:R0:W-:Y:S04]  /*bd4f0*/  STL.64 [R1+0x288], R10 ;  /* 0x0002880a01007387 */ /* 0x0001e80000100a00 */
[----:B------:R1:W-:Y:S01]  /*bd500*/  STL.64 [R1+0xac28], R20 ;  /* 0x00ac281401007387 */ /* 0x0003e20000100a00 */
[C---:B0-----:R-:W-:Y:S06]  /*bd510*/  HMMA.16816.F32 R8, R32.reuse, R18, R40 ;  /* 0x000000122008723c */ /* 0x041fec0000001828 */
[----:B-1----:R-:W-:Y:S01]  /*bd520*/  HMMA.16816.F32 R20, R32, R16, R44 ;  /* 0x000000102014723c */ /* 0x002fe2000000182c */
[----:B------:R-:W-:Y:S04]  /*bd530*/  STL [R1+0xac50], R25 ;  /* 0x00ac501901007387 */ /* 0x000fe80000100800 */
[----:B------:R-:W-:Y:S04]  /*bd540*/  STL [R1+0xac4c], R26 ;  /* 0x00ac4c1a01007387 */ /* 0x000fe80000100800 */
[----:B------:R-:W-:Y:S08]  /*bd550*/  STL [R1+0xac48], R27 ;  /* 0x00ac481b01007387 */ /* 0x000ff00000100800 */
[----:B------:R0:W-:Y:S04]  /*bd560*/  STL [R1+0x394], R9 ;  /* 0x0003940901007387 */ /* 0x0001e80000100800 */
[----:B------:R1:W-:Y:S01]  /*bd570*/  STL.64 [R1+0x398], R10 ;  /* 0x0003980a01007387 */ /* 0x0003e20000100a00 */
[----:B0-----:R-:W-:-:S02]  /*bd580*/  IMAD.MOV.U32 R9, RZ, RZ, R8 ;  /* 0x000000ffff097224 */ /* 0x001fc400078e0008 */
[----:B------:R-:W-:Y:S02]  /*bd590*/  IMAD.MOV.U32 R8, RZ, RZ, R23 ;  /* 0x000000ffff087224 */ /* 0x000fe400078e0017 */
[----:B------:R-:W-:Y:S01]  /*bd5a0*/  IMAD.MOV.U32 R26, RZ, RZ, R21 ;  /* 0x000000ffff1a7224 */ /* 0x000fe200078e0015 */
[----:B------:R-:W-:Y:S01]  /*bd5b0*/  STL [R1+0xac98], R9 ;  /* 0x00ac980901007387 */ /* 0x000fe20000100800 */
[----:B------:R-:W-:Y:S02]  /*bd5c0*/  IMAD.MOV.U32 R27, RZ, RZ, R22 ;  /* 0x000000ffff1b7224 */ /* 0x000fe400078e0016 */
[----:B------:R-:W-:Y:S01]  /*bd5d0*/  IMAD.MOV.U32 R25, RZ, RZ, R20 ;  /* 0x000000ffff197224 */ /* 0x000fe200078e0014 */
[----:B------:R-:W-:Y:S04]  /*bd5e0*/  STL.64 [R1+0xb410], R18 ;  /* 0x00b4101201007387 */ /* 0x000fe80000100a00 */
[----:B------:R-:W-:Y:S04]  /*bd5f0*/  STL.64 [R1+0xb408], R16 ;  /* 0x00b4081001007387 */ /* 0x000fe80000100a00 */
[----:B------:R-:W-:Y:S04]  /*bd600*/  STL [R1+0xac9c], R8 ;  /* 0x00ac9c0801007387 */ /* 0x000fe80000100800 */
[----:B------:R-:W-:Y:S04]  /*bd610*/  STL.64 [R1+0xac80], R26 ;  /* 0x00ac801a01007387 */ /* 0x000fe80000100a00 */
[----:B------:R-:W-:Y:S04]  /*bd620*/  STL.64 [R1+0xac78], R24 ;  /* 0x00ac781801007387 */ /* 0x000fe80000100a00 */
        /* <DEDUP_REMOVED lines=9> */
[----:B------:R-:W3:Y:S01]  /*bd6c0*/  LDL.LU R59, [R1+0x99c] ;  /* 0x00099c00013b7983 */ /* 0x000ee20000300800 */
[----:B------:R-:W-:-:S15]  /*bd6d0*/  HMMA.16816.F32 R36, R32, R14, R36 ;  /* 0x0000000e2024723c */ /* 0x000fde0000001824 */
[----:B------:R-:W-:-:S09]  /*bd6e0*/  NOP ;  /* 0x0000000000007918 */ /* 0x000fd20000000000 */
[----:B-1----:R-:W-:Y:S01]  /*bd6f0*/  IMAD.MOV.U32 R11, RZ, RZ, R38 ;  /* 0x000000ffff0b7224 */ /* 0x002fe200078e0026 */
[----:B---3--:R-:W-:Y:S04]  /*bd700*/  STL.64 [R1+0xb438], R58 ;  /* 0x00b4383a01007387 */ /* 0x008fe80000100a00 */
[----:B--2---:R0:W-:Y:S04]  /*bd710*/  STL.64 [R1+0xb430], R56 ;  /* 0x00b4303801007387 */ /* 0x0041e80000100a00 */
[----:B0-----:R-:W2:Y:S04]  /*bd720*/  LDL.LU R56, [R1+0x8f0] ;  /* 0x0008f00001387983 */ /* 0x001ea80000300800 */
[----:B------:R-:W2:Y:S04]  /*bd730*/  LDL.LU R57, [R1+0x8f4] ;  /* 0x0008f40001397983 */ /* 0x000ea80000300800 */
[----:B------:R-:W2:Y:S04]  /*bd740*/  LDL.LU R58, [R1+0x8f8] ;  /* 0x0008f800013a7983 */ /* 0x000ea80000300800 */
[----:B------:R-:W2:Y:S04]  /*bd750*/  LDL.LU R59, [R1+0x8fc] ;  /* 0x0008fc00013b7983 */ /* 0x000ea80000300800 */
        /* <DEDUP_REMOVED lines=18> */
[----:B------:R-:W-:-:S03]  /*bd880*/  IMAD.MOV.U32 R10, RZ, RZ, R39 ;  /* 0x000000ffff0a7224 */ /* 0x000fc600078e0027 */
[----:B------:R-:W3:Y:S04]  /*bd890*/  LDL.LU R48, [R1+0x1e80] ;  /* 0x001e800001307983 */ /* 0x000ee80000300800 */
[----:B------:R-:W3:Y:S04]  /*bd8a0*/  LDL.LU R39, [R1+0x1e7c] ;  /* 0x001e7c0001277983 */ /* 0x000ee80000300800 */
[----:B------:R-:W3:Y:S04]  /*bd8b0*/  LDL.LU R49, [R1+0x1e88] ;  /* 0x001e880001317983 */ /* 0x000ee80000300800 */
[----:B------:R-:W3:Y:S04]  /*bd8c0*/  LDL.LU R50, [R1+0x1e84] ;  /* 0x001e840001327983 */ /* 0x000ee80000300800 */
[----:B------:R-:W3:Y:S01]  /*bd8d0*/  LDL.LU R51, [R1+0x1e90] ;  /* 0x001e900001337983 */ /* 0x000ee20000300800 */
[----:B------:R-:W-:-:S03]  /*bd8e0*/  IMAD.MOV.U32 R21, RZ, RZ, R36 ;  /* 0x000000ffff157224 */ /* 0x000fc600078e0024 */
[----:B------:R-:W3:Y:S01]  /*bd8f0*/  LDL.LU R0, [R1+0x1e8c] ;  /* 0x001e8c0001007983 */ /* 0x000ee20000300800 */
[----:B------:R-:W-:-:S03]  /*bd900*/  IMAD R36, R30, 0x100, R31 ;  /* 0x000001001e247824 */ /* 0x000fc600078e021f */
[----:B------:R-:W3:Y:S01]  /*bd910*/  LDL.LU R40, [R1+0x9b0] ;  /* 0x0009b00001287983 */ /* 0x000ee20000300800 */
[----:B------:R-:W-:-:S03]  /*bd920*/  IMAD.MOV.U32 R20, RZ, RZ, R37 ;  /* 0x000000ffff147224 */ /* 0x000fc600078e0025 */
[----:B------:R-:W3:Y:S01]  /*bd930*/  LDL.LU R41, [R1+0x9b4] ;  /* 0x0009b40001297983 */ /* 0x000ee20000300800 */
[----:B----4-:R-:W-:-:S03]  /*bd940*/  IMAD R37, R60, 0x100, R61 ;  /* 0x000001003c257824 */ /* 0x010fc600078e023d */
[----:B------:R-:W4:Y:S04]  /*bd950*/  LDL.LU R42, [R1+0x9b8] ;  /* 0x0009b800012a7983 */ /* 0x000f280000300800 */
[----:B------:R-:W4:Y:S04]  /*bd960*/  LDL.LU R43, [R1+0x9bc] ;  /* 0x0009bc00012b7983 */ /* 0x000f280000300800 */
[----:B------:R-:W4:Y:S04]  /*bd970*/  LDL.LU R31, [R1+0x1e98] ;  /* 0x001e9800011f7983 */ /* 0x000f280000300800 */
[----:B------:R-:W4:Y:S04]  /*bd980*/  LDL.LU R30, [R1+0x1e94] ;  /* 0x001e9400011e7983 */ /* 0x000f280000300800 */
[----:B------:R-:W4:Y:S04]  /*bd990*/  LDL.LU R61, [R1+0x1ea0] ;  /* 0x001ea000013d7983 */ /* 0x000f280000300800 */
[----:B------:R-:W4:Y:S01]  /*bd9a0*/  LDL.LU R60, [R1+0x1e9c] ;  /* 0x001e9c00013c7983 */ /* 0x000f220000300800 */
        /* <DEDUP_REMOVED lines=8> */
[----:B------:R-:W-:Y:S04]  /*bda30*/  STL.64 [R1+0xacb8], R22 ;  /* 0x00acb81601007387 */ /* 0x000fe80000100a00 */
[----:B------:R0:W-:Y:S04]  /*bda40*/  STL.64 [R1+0xacb0], R20 ;  /* 0x00acb01401007387 */ /* 0x0001e80000100a00 */
[----:B0-----:R-:W4:Y:S04]  /*bda50*/  LDL.LU R20, [R1+0x960] ;  /* 0x0009600001147983 */ /* 0x001f280000300800 */
[----:B------:R-:W4:Y:S04]  /*bda60*/  LDL.LU R21, [R1+0x964] ;  /* 0x0009640001157983 */ /* 0x000f280000300800 */
[----:B------:R-:W4:Y:S04]  /*bda70*/  LDL.LU R22, [R1+0x968] ;  /* 0x0009680001167983 */ /* 0x000f280000300800 */
[----:B------:R-:W4:Y:S04]  /*bda80*/  LDL.LU R23, [R1+0x96c] ;  /* 0x00096c0001177983 */ /* 0x000f280000300800 */
[----:B------:R-:W-:Y:S04]  /*bda90*/  STL.64 [R1+0xaca8], R10 ;  /* 0x00aca80a01007387 */ /* 0x000fe80000100a00 */
[----:B------:R0:W-:Y:S01]  /*bdaa0*/  STL.64 [R1+0xaca0], R8 ;  /* 0x00aca00801007387 */ /* 0x0001e20000100a00 */
[----:B---3--:R-:W-:-:S03]  /*bdab0*/  IMAD R38, R38, 0x100, R7 ;  /* 0x0000010026267824 */ /* 0x008fc600078e0207 */
[----:B0-----:R-:W3:Y:S04]  /*bdac0*/  LDL.LU R8, [R1+0x940] ;  /* 0x0009400001087983 */ /* 0x001ee80000300800 */
[----:B------:R-:W3:Y:S04]  /*bdad0*/  LDL.LU R9, [R1+0x944] ;  /* 0x0009440001097983 */ /* 0x000ee80000300800 */
[----:B------:R-:W3:Y:S04]  /*bdae0*/  LDL.LU R10, [R1+0x948] ;  /* 0x00094800010a7983 */ /* 0x000ee80000300800 */
[----:B------:R-:W3:Y:S04]  /*bdaf0*/  LDL.LU R11, [R1+0x94c] ;  /* 0x00094c00010b7983 */ /* 0x000ee80000300800 */
[----:B------:R-:W2:Y:S01]  /*bdb00*/  LDL.LU R7, [R1+0xb428] ;  /* 0x00b4280001077983 */ /* 0x000ea20000300800 */
[C---:B------:R-:W-:Y:S06]  /*bdb10*/  HMMA.16816.F32 R16, R32.reuse, R4, R16 ;  /* 0x000000042010723c */ /* 0x040fec0000001810 */
[----:B--2---:R-:W-:-:S15]  /*bdb20*/  HMMA.16816.F32 R44, R32, R6, R44 ;  /* 0x00000006202c723c */ /* 0x004fde000000182c */
[----:B------:R-:W-:-:S08]  /*bdb30*/  NOP ;  /* 0x0000000000007918 */ /* 0x000fd00000000000 */
[----:B------:R-:W-:Y:S04]  /*bdb40*/  STL.64 [R1+0x450], R44 ;  /* 0x0004502c01007387 */ /* 0x000fe80000100a00 */
[----:B------:R0:W-:Y:S04]  /*bdb50*/  STL.64 [R1+0x458], R46 ;  /* 0x0004582e01007387 */ /* 0x0001e80000100a00 */
[----:B0-----:R-:W2:Y:S04]  /*bdb60*/  LDL.LU.64 R46, [R1+0xb420] ;  /* 0x00b42000012e7983 */ /* 0x001ea80000300a00 */
[----:B------:R-:W2:Y:S04]  /*bdb70*/  LDL.LU.64 R44, [R1+0xb418] ;  /* 0x00b41800012c7983 */ /* 0x000ea80000300a00 */
[----:B------:R-:W-:Y:S04]  /*bdb80*/  STL.64 [R1+0x470], R16 ;  /* 0x0004701001007387 */ /* 0x000fe80000100a00 */
[----:B------:R0:W-:Y:S04]  /*bdb90*/  STL.64 [R1+0x478], R18 ;  /* 0x0004781201007387 */ /* 0x0001e80000100a00 */
[----:B0-----:R-:W2:Y:S04]  /*bdba0*/  LDL.LU.64 R18, [R1+0xb410] ;  /* 0x00b4100001127983 */ /* 0x001ea80000300a00 */
[----:B------:R-:W2:Y:S01]  /*bdbb0*/  LDL.LU.64 R16, [R1+0xb408] ;  /* 0x00b4080001107983 */ /* 0x000ea20000300a00 */
[----:B---3--:R-:W-:Y:S01]  /*bdbc0*/  HMMA.16816.F32 R8, R32, R2, R8 ;  /* 0x000000022008723c */ /* 0x008fe20000001808 */
[----:B------:R-:W-:Y:S01]  /*bdbd0*/  IMAD R39, R39, 0x100, R48 ;  /* 0x0000010027277824 */ /* 0x000fe200078e0230 */
[----:B------:R-:W-:-:S02]  /*bdbe0*/  F2FP.F16.E5M2.UNPACK_B R36, R36 ;  /* 0x00000024ff24723e */ /* 0x000fc400020004ff */
[----:B------:R-:W-:Y:S02]  /*bdbf0*/  F2FP.F16.E5M2.UNPACK_B R37, R37 ;  /* 0x00000025ff25723e */ /* 0x000fe400020004ff */
[----:B------:R-:W-:Y:S02]  /*bdc00*/  F2FP.F16.E5M2.UNPACK_B R38, R38 ;  /* 0x00000026ff26723e */ /* 0x000fe400020004ff */
[----:B------:R-:W-:-:S07]  /*bdc10*/  F2FP.F16.E5M2.UNPACK_B R39, R39 ;  /* 0x00000027ff27723e */ /* 0x000fce00020004ff */
[C---:B----4-:R-:W-:Y:S08]  /*bdc20*/  HMMA.16816.F32 R32, R36.reuse, R28, R20 ;  /* 0x0000001c2420723c */ /* 0x050ff00000001814 */
[----:B------:R-:W-:Y:S04]  /*bdc30*/  STL.64 [R1+0x460], R8 ;  /* 0x0004600801007387 */ /* 0x000fe80000100a00 */
[----:B------:R0:W-:Y:S11]  /*bdc40*/  STL.64 [R1+0x468], R10 ;  /* 0x0004680a01007387 */ /* 0x0001f60000100a00 */
[----:B------:R-:W-:Y:S04]  /*bdc50*/  STL.64 [R1+0x490], R32 ;  /* 0x0004902001007387 */ /* 0x000fe80000100a00 */
[----:B------:R-:W-:Y:S01]  /*bdc60*/  STL.64 [R1+0x498], R34 ;  /* 0x0004982201007387 */ /* 0x000fe20000100a00 */
[C---:B--2---:R-:W-:Y:S06]  /*bdc70*/  HMMA.16816.F32 R20, R36.reuse, R18, R24 ;  /* 0x000000122414723c */ /* 0x044fec0000001818 */
[----:B0-----:R-:W-:Y:S01]  /*bdc80*/  HMMA.16816.F32 R8, R36, R16, R52 ;  /* 0x000000102408723c */ /* 0x001fe20000001834 */
[----:B------:R-:W-:-:S15]  /*bdc90*/  STL.64 [R1+0xb3e0], R18 ;  /* 0x00b3e01201007387 */ /* 0x000fde0000100a00 */
[----:B------:R-:W-:-:S01]  /*bdca0*/  NOP ;  /* 0x0000000000007918 */ /* 0x000fc20000000000 */
[----:B------:R-:W-:Y:S04]  /*bdcb0*/  STL.64 [R1+0x4a0], R20 ;  /* 0x0004a01401007387 */ /* 0x000fe80000100a00 */
[----:B------:R-:W-:Y:S04]  /*bdcc0*/  STL.64 [R1+0x4a8], R22 ;  /* 0x0004a81601007387 */ /* 0x000fe80000100a00 */
[----:B------:R-:W-:Y:S04]  /*bdcd0*/  STL.64 [R1+0xb3d8], R16 ;  /* 0x00b3d81001007387 */ /* 0x000fe80000100a00 */
[----:B------:R-:W-:Y:S04]  /*bdce0*/  STL.64 [R1+0x4e0], R8 ;  /* 0x0004e00801007387 */ /* 0x000fe80000100a00 */
[----:B------:R0:W-:Y:S02]  /*bdcf0*/  STL.64 [R1+0x4e8], R10 ;  /* 0x0004e80a01007387 */ /* 0x0001e40000100a00 */
[----:B0-----:R-:W-:-:S15]  /*bdd00*/  HMMA.16816.F32 R8, R36, R14, R56 ;  /* 0x0000000e2408723c */ /* 0x001fde0000001838 */
[----:B------:R-:W-:-:S08]  /*bdd10*/  NOP ;  /* 0x0000000000007918 */ /* 0x000fd00000000000 */
[----:B------:R-:W-:Y:S04]  /*bdd20*/  STL.64 [R1+0x510], R8 ;  /* 0x0005100801007387 */ /* 0x000fe80000100a00 */
[----:B------:R0:W-:Y:S02]  /*bdd30*/  STL.64 [R1+0x518], R10 ;  /* 0x0005180a01007387 */ /* 0x0001e40000100a00 */
[----:B0-----:R-:W-:Y:S06]  /*bdd40*/  HMMA.16816.F32 R8, R36, R12, R40 ;  /* 0x0000000c2408723c */ /* 0x001fec0000001828 */
[----:B------:R-:W-:Y:S04]  /*bdd50*/  STL [R1+0xb3a4], R12 ;  /* 0x00b3a40c01007387 */ /* 0x000fe80000100800 */
[----:B------:R-:W-:-:S13]  /*bdd60*/  STL [R1+0xb3a0], R13 ;  /* 0x00b3a00d01007387 */ /* 0x000fda0000100800 */
[----:B------:R-:W-:Y:S04]  /*bdd70*/  STL.64 [R1+0x520], R8 ;  /* 0x0005200801007387 */ /* 0x000fe80000100a00 */
[----:B------:R0:W-:Y:S02]  /*bdd80*/  STL.64 [R1+0x528], R10 ;  /* 0x0005280a01007387 */ /* 0x0001e40000100a00 */
[----:B0-----:R-:W-:Y:S06]  /*bdd90*/  HMMA.16816.F32 R8, R36, R6, R44 ;  /* 0x000000062408723c */ /* 0x001fec000000182c */
[----:B------:R-:W-:Y:S04]  /*bdda0*/  STL [R1+0xb388], R7 ;  /* 0x00b3880701007387 */ /* 0x000fe80000100800 */
[----:B------:R-:W2:-:S13]  /*bddb0*/  LDL.LU R44, [R1+0xaf0] ;  /* 0x000af000012c7983 */ /* 0x000e9a0000300800 */
[----:B------:R0:W-:Y:S04]  /*bddc0*/  STL.64 [R1+0x550], R8 ;  /* 0x0005500801007387 */ /* 0x0001e80000100a00 */
[----:B------:R1:W-:Y:S04]  /*bddd0*/  STL.64 [R1+0x558], R10 ;  /* 0x0005580a01007387 */ /* 0x0003e80000100a00 */
        /* <DEDUP_REMOVED lines=11> */
[----:B------:R-:W3:Y:S04]  /*bde90*/  LDL.LU R52, [R1+0xa90] ;  /* 0x000a900001347983 */ /* 0x000ee80000300800 */
[----:B------:R-:W3:Y:S04]  /*bdea0*/  LDL.LU R53, [R1+0xa94] ;  /* 0x000a940001357983 */ /* 0x000ee80000300800 */
[----:B------:R-:W4:Y:S04]  /*bdeb0*/  LDL.LU R54, [R1+0xa98] ;  /* 0x000a980001367983 */ /* 0x000f280000300800 */
[----:B------:R-:W4:Y:S04]  /*bdec0*/  LDL.LU R55, [R1+0xa9c] ;  /* 0x000a9c0001377983 */ /* 0x000f280000300800 */
[----:B----4-:R-:W-:Y:S04]  /*bded0*/  STL.64 [R1+0xb3b0], R54 ;  /* 0x00b3b03601007387 */ /* 0x010fe80000100a00 */
[----:B---3--:R3:W-:Y:S04]  /*bdee0*/  STL.64 [R1+0xb3a8], R52 ;  /* 0x00b3a83401007387 */ /* 0x0087e80000100a00 */
[----:B------:R-:W4:Y:S04]  /*bdef0*/  LDL.LU R24, [R1+0xa80] ;  /* 0x000a800001187983 */ /* 0x000f280000300800 */
[----:B------:R-:W4:Y:S04]  /*bdf00*/  LDL.LU R25, [R1+0xa84] ;  /* 0x000a840001197983 */ /* 0x000f280000300800 */
[----:B------:R-:W2:Y:S04]  /*bdf10*/  LDL.LU R26, [R1+0xa88] ;  /* 0x000a8800011a7983 */ /* 0x000ea80000300800 */
[----:B------:R-:W2:Y:S04]  /*bdf20*/  LDL.LU R27, [R1+0xa8c] ;  /* 0x000a8c00011b7983 */ /* 0x000ea80000300800 */
[----:B--2---:R-:W-:Y:S04]  /*bdf30*/  STL.64 [R1+0xb3c0], R26 ;  /* 0x00b3c01a01007387 */ /* 0x004fe80000100a00 */
[----:B----4-:R2:W-:Y:S04]  /*bdf40*/  STL.64 [R1+0xb3b8], R24 ;  /* 0x00b3b81801007387 */ /* 0x0105e80000100a00 */
[----:B0-----:R-:W4:Y:S04]  /*bdf50*/  LDL.LU R8, [R1+0xa70] ;  /* 0x000a700001087983 */ /* 0x001f280000300800 */
[----:B------:R-:W4:Y:S04]  /*bdf60*/  LDL.LU R9, [R1+0xa74] ;  /* 0x000a740001097983 */ /* 0x000f280000300800 */
[----:B-1----:R-:W3:Y:S04]  /*bdf70*/  LDL.LU R10, [R1+0xa78] ;  /* 0x000a7800010a7983 */ /* 0x002ee80000300800 */
[----:B------:R-:W3:Y:S04]  /*bdf80*/  LDL.LU R11, [R1+0xa7c] ;  /* 0x000a7c00010b7983 */ /* 0x000ee80000300800 */
[----:B---3--:R-:W-:Y:S04]  /*bdf90*/  STL.64 [R1+0xb3d0], R10 ;  /* 0x00b3d00a01007387 */ /* 0x008fe80000100a00 */
[----:B----4-:R0:W-:Y:S04]  /*bdfa0*/  STL.64 [R1+0xb3c8], R8 ;  /* 0x00b3c80801007387 */ /* 0x0101e80000100a00 */
[----:B------:R-:W3:Y:S04]  /*bdfb0*/  LDL.LU R56, [R1+0xa30] ;  /* 0x000a300001387983 */ /* 0x000ee80000300800 */
[----:B------:R-:W3:Y:S04]  /*bdfc0*/  LDL.LU R57, [R1+0xa34] ;  /* 0x000a340001397983 */ /* 0x000ee80000300800 */
[----:B------:R-:W4:Y:S04]  /*bdfd0*/  LDL.LU R58, [R1+0xa38] ;  /* 0x000a3800013a7983 */ /* 0x000f280000300800 */
[----:B------:R-:W4:Y:S04]  /*bdfe0*/  LDL.LU R59, [R1+0xa3c] ;  /* 0x000a3c00013b7983 */ /* 0x000f280000300800 */
[----:B----4-:R-:W-:Y:S04]  /*bdff0*/  STL.64 [R1+0xb3f0], R58 ;  /* 0x00b3f03a01007387 */ /* 0x010fe80000100a00 */
[----:B---3--:R-:W-:Y:S04]  /*be000*/  STL.64 [R1+0xb3e8], R56 ;  /* 0x00b3e83801007387 */ /* 0x008fe80000100a00 */
[----:B------:R-:W3:Y:S04]  /*be010*/  LDL.LU R52, [R1+0xa20] ;  /* 0x000a200001347983 */ /* 0x000ee80000300800 */
[----:B------:R-:W3:Y:S04]  /*be020*/  LDL.LU R53, [R1+0xa24] ;  /* 0x000a240001357983 */ /* 0x000ee80000300800 */
[----:B------:R-:W4:Y:S04]  /*be030*/  LDL.LU R54, [R1+0xa28] ;  /* 0x000a280001367983 */ /* 0x000f280000300800 */
[----:B------:R-:W4:Y:S04]  /*be040*/  LDL.LU R55, [R1+0xa2c] ;  /* 0x000a2c0001377983 */ /* 0x000f280000300800 */
[----:B----4-:R-:W-:Y:S04]  /*be050*/  STL.64 [R1+0xb400], R54 ;  /* 0x00b4003601007387 */ /* 0x010fe80000100a00 */
[----:B---3--:R1:W-:Y:S04]  /*be060*/  STL.64 [R1+0xb3f8], R52 ;  /* 0x00b3f83401007387 */ /* 0x0083e80000100a00 */
[----:B--2---:R-:W2:Y:S04]  /*be070*/  LDL.LU R24, [R1+0xa10] ;  /* 0x000a100001187983 */ /* 0x004ea80000300800 */
        /* <DEDUP_REMOVED lines=13> */
[----:B------:R-:W2:Y:S04]  /*be150*/  LDL.LU R58, [R1+0x9d8] ;  /* 0x0009d800013a7983 */ /* 0x000ea80000300800 */
[----:B------:R-:W2:Y:S04]  /*be160*/  LDL.LU R59, [R1+0x9dc] ;  /* 0x0009dc00013b7983 */ /* 0x000ea80000300800 */
[----:B------:R-:W3:Y:S04]  /*be170*/  LDL.LU R16, [R1+0x9f0] ;  /* 0x0009f00001107983 */ /* 0x000ee80000300800 */
[----:B------:R-:W3:Y:S04]  /*be180*/  LDL.LU R17, [R1+0x9f4] ;  /* 0x0009f40001117983 */ /* 0x000ee80000300800 */
[----:B------:R-:W3:Y:S04]  /*be190*/  LDL.LU R18, [R1+0x9f8] ;  /* 0x0009f80001127983 */ /* 0x000ee80000300800 */
[----:B------:R-:W3:Y:S01]  /*be1a0*/  LDL.LU R19, [R1+0x9fc] ;  /* 0x0009fc0001137983 */ /* 0x000ee20000300800 */
[----:B------:R-:W-:-:S02]  /*be1b0*/  IMAD R32, R50, 0x100, R49 ;  /* 0x0000010032207824 */ /* 0x000fc400078e0231 */
[----:B------:R-:W-:Y:S01]  /*be1c0*/  IMAD R33, R0, 0x100, R51 ;  /* 0x0000010000217824 */ /* 0x000fe200078e0233 */
[----:B------:R-:W3:Y:S01]  /*be1d0*/  LDL.LU R12, [R1+0x1ea8] ;  /* 0x001ea800010c7983 */ /* 0x000ee20000300800 */
[----:B------:R-:W-:Y:S02]  /*be1e0*/  IMAD R34, R30, 0x100, R31 ;  /* 0x000001001e227824 */ /* 0x000fe400078e021f */
[----:B------:R-:W-:Y:S01]  /*be1f0*/  IMAD R35, R60, 0x100, R61 ;  /* 0x000001003c237824 */ /* 0x000fe200078e023d */
[----:B------:R-:W3:Y:S04]  /*be200*/  LDL.LU R13, [R1+0x1eb0] ;  /* 0x001eb000010d7983 */ /* 0x000ee80000300800 */
[----:B------:R-:W3:Y:S01]  /*be210*/  LDL.LU R7, [R1+0x1eb8] ;  /* 0x001eb80001077983 */ /* 0x000ee20000300800 */
[----:B------:R-:W-:-:S03]  /*be220*/  F2FP.F16.E5M2.UNPACK_B R32, R32 ;  /* 0x00000020ff20723e */ /* 0x000fc600020004ff */
[----:B------:R-:W3:Y:S01]  /*be230*/  LDL.LU R40, [R1+0x1ebc] ;  /* 0x001ebc0001287983 */ /* 0x000ee20000300800 */
[----:B------:R-:W-:-:S03]  /*be240*/  F2FP.F16.E5M2.UNPACK_B R33, R33 ;  /* 0x00000021ff21723e */ /* 0x000fc600020004ff */
[----:B------:R-:W3:Y:S01]  /*be250*/  LDL.LU R44, [R1+0xa40] ;  /* 0x000a4000012c7983 */ /* 0x000ee20000300800 */
[----:B------:R-:W-:Y:S02]  /*be260*/  F2FP.F16.E5M2.UNPACK_B R34, R34 ;  /* 0x00000022ff22723e */ /* 0x000fe400020004ff */
[----:B------:R-:W-:Y:S01]  /*be270*/  F2FP.F16.E5M2.UNPACK_B R35, R35 ;  /* 0x00000023ff23723e */ /* 0x000fe200020004ff */
        /* <DEDUP_REMOVED lines=19> */
[C---:B----4-:R-:W-:Y:S06]  /*be3b0*/  HMMA.16816.F32 R52, R36.reuse, R4, R52 ;  /* 0x000000042434723c */ /* 0x050fec0000001834 */
[----:B--2---:R-:W-:Y:S06]  /*be3c0*/  HMMA.16816.F32 R36, R36, R2, R56 ;  /* 0x000000022424723c */ /* 0x004fec0000001838 */
[C---:B---3--:R-:W-:Y:S11]  /*be3d0*/  HMMA.16816.F32 R16, R32.reuse, R28, R16 ;  /* 0x0000001c2010723c */ /* 0x048ff60000001810 */
[----:B------:R-:W-:Y:S04]  /*be3e0*/  STL.64 [R1+0x570], R52 ;  /* 0x0005703401007387 */ /* 0x000fe80000100a00 */
[----:B------:R0:W-:Y:S04]  /*be3f0*/  STL.64 [R1+0x578], R54 ;  /* 0x0005783601007387 */ /* 0x0001e80000100a00 */
[----:B0-----:R-:W2:Y:S04]  /*be400*/  LDL.LU.64 R54, [R1+0xb400] ;  /* 0x00b4000001367983 */ /* 0x001ea80000300a00 */
[----:B------:R-:W2:Y:S04]  /*be410*/  LDL.LU.64 R52, [R1+0xb3f8] ;  /* 0x00b3f80001347983 */ /* 0x000ea80000300a00 */
[----:B------:R-:W3:Y:S04]  /*be420*/  LDL.LU.64 R58, [R1+0xb3f0] ;  /* 0x00b3f000013a7983 */ /* 0x000ee80000300a00 */
[----:B------:R-:W3:Y:S04]  /*be430*/  LDL.LU.64 R56, [R1+0xb3e8] ;  /* 0x00b3e80001387983 */ /* 0x000ee80000300a00 */
[----:B------:R0:W-:Y:S04]  /*be440*/  STL.64 [R1+0x560], R36 ;  /* 0x0005602401007387 */ /* 0x0001e80000100a00 */
[----:B------:R1:W-:Y:S04]  /*be450*/  STL.64 [R1+0x568], R38 ;  /* 0x0005682601007387 */ /* 0x0003e80000100a00 */
[----:B0-----:R-:W4:Y:S04]  /*be460*/  LDL.LU R36, [R1+0x1ea4] ;  /* 0x001ea40001247983 */ /* 0x001f280000300800 */
[----:B------:R-:W3:Y:S04]  /*be470*/  LDL.LU R37, [R1+0x1eac] ;  /* 0x001eac0001257983 */ /* 0x000ee80000300800 */
[----:B-1----:R-:W3:Y:S04]  /*be480*/  LDL.LU R38, [R1+0x1eb4] ;  /* 0x001eb40001267983 */ /* 0x002ee80000300800 */
[----:B------:R-:W3:Y:S04]  /*be490*/  LDL.LU R39, [R1+0x1ec0] ;  /* 0x001ec00001277983 */ /* 0x000ee80000300800 */
[----:B------:R-:W-:Y:S04]  /*be4a0*/  STL.64 [R1+0x580], R16 ;  /* 0x0005801001007387 */ /* 0x000fe80000100a00 */
[----:B------:R0:W-:Y:S04]  /*be4b0*/  STL.64 [R1+0x588], R18 ;  /* 0x0005881201007387 */ /* 0x0001e80000100a00 */
[----:B0-----:R-:W4:Y:S04]  /*be4c0*/  LDL.LU.64 R18, [R1+0xb3e0] ;  /* 0x00b3e00001127983 */ /* 0x001f280000300a00 */
[----:B------:R-:W3:Y:S01]  /*be4d0*/  LDL.LU.64 R16, [R1+0xb3d8] ;  /* 0x00b3d80001107983 */ /* 0x000ee20000300a00 */
[C---:B--2---:R-:W-:Y:S06]  /*be4e0*/  HMMA.16816.F32 R52, R32.reuse, R14, R52 ;  /* 0x0000000e2034723c */ /* 0x044fec0000001834 */
[C---:B----4-:R-:W-:Y:S06]  /*be4f0*/  HMMA.16816.F32 R8, R32.reuse, R18, R8 ;  /* 0x000000122008723c */ /* 0x050fec0000001808 */
[----:B---3--:R-:W-:Y:S01]  /*be500*/  HMMA.16816.F32 R24, R32, R16, R24 ;  /* 0x000000102018723c */ /* 0x008fe20000001818 */
[----:B------:R-:W-:-:S02]  /*be510*/  IMAD R36, R36, 0x100, R12 ;  /* 0x0000010024247824 */ /* 0x000fc400078e020c */
[----:B------:R-:W-:-:S14]  /*be520*/  IMAD R37, R37, 0x100, R13 ;  /* 0x0000010025257824 */ /* 0x000fdc00078e020d */
        /* <DEDUP_REMOVED lines=22> */
[----:B------:R-:W-:Y:S01]  /*be690*/  HMMA.16816.F32 R8, R32, R4, R8 ;  /* 0x000000042008723c */ /* 0x000fe20000001808 */
[----:B------:R-:W-:Y:S01]  /*be6a0*/  IMAD R39, R40, 0x100, R39 ;  /* 0x0000010028277824 */ /* 0x000fe200078e0227 */
[----:B------:R-:W-:-:S02]  /*be6b0*/  F2FP.F16.E5M2.UNPACK_B R36, R36 ;  /* 0x00000024ff24723e */ /* 0x000fc400020004ff */
[----:B------:R-:W-:Y:S02]  /*be6c0*/  F2FP.F16.E5M2.UNPACK_B R37, R37 ;  /* 0x00000025ff25723e */ /* 0x000fe400020004ff */
[----:B------:R-:W-:Y:S02]  /*be6d0*/  F2FP.F16.E5M2.UNPACK_B R38, R38 ;  /* 0x00000026ff26723e */ /* 0x000fe400020004ff */
[----:B------:R-:W-:-:S07]  /*be6e0*/  F2FP.F16.E5M2.UNPACK_B R39, R39 ;  /* 0x00000027ff27723e */ /* 0x000fce00020004ff */
[----:B---3--:R-:W-:Y:S06]  /*be6f0*/  HMMA.16816.F32 R24, R36, R28, R24 ;  /* 0x0000001c2418723c */ /* 0x008fec0000001818 */
[----:B----4-:R-:W-:-:S15]  /*be700*/  HMMA.16816.F32 R44, R32, R6, R44 ;  /* 0x00000006202c723c */ /* 0x010fde000000182c */
[----:B------:R-:W-:-:S08]  /*be710*/  NOP ;  /* 0x0000000000007918 */ /* 0x000fd00000000000 */
[----:B------:R-:W-:Y:S04]  /*be720*/  STL.64 [R1+0x610], R44 ;  /* 0x0006102c01007387 */ /* 0x000fe80000100a00 */
[----:B------:R0:W-:Y:S04]  /*be730*/  STL.64 [R1+0x618], R46 ;  /* 0x0006182e01007387 */ /* 0x0001e80000100a00 */
[----:B0-----:R-:W3:Y:S04]  /*be740*/  LDL.LU.64 R46, [R1+0xb380] ;  /* 0x00b38000012e7983 */ /* 0x001ee80000300a00 */
[----:B------:R-:W3:Y:S04]  /*be750*/  LDL.LU.64 R44, [R1+0xb378] ;  /* 0x00b37800012c7983 */ /* 0x000ee80000300a00 */
[----:B------:R-:W-:Y:S04]  /*be760*/  STL.64 [R1+0x630], R8 ;  /* 0x0006300801007387 */ /* 0x000fe80000100a00 */
[----:B------:R0:W-:Y:S02]  /*be770*/  STL.64 [R1+0x638], R10 ;  /* 0x0006380a01007387 */ /* 0x0001e40000100a00 */
[----:B0-----:R-:W-:Y:S06]  /*be780*/  HMMA.16816.F32 R8, R32, R2, R20 ;  /* 0x000000022008723c */ /* 0x001fec0000001814 */
[----:B------:R-:W-:-:S15]  /*be790*/  HMMA.16816.F32 R20, R36, R18, R52 ;  /* 0x000000122414723c */ /* 0x000fde0000001834 */
[----:B------:R-:W-:-:S02]  /*be7a0*/  NOP ;  /* 0x0000000000007918 */ /* 0x000fc40000000000 */
[----:B------:R-:W-:Y:S04]  /*be7b0*/  STL.64 [R1+0x620], R8 ;  /* 0x0006200801007387 */ /* 0x000fe80000100a00 */
[----:B------:R2:W-:Y:S02]  /*be7c0*/  STL.64 [R1+0x628], R10 ;  /* 0x0006280a01007387 */ /* 0x0005e40000100a00 */
[C---:B--2---:R-:W-:Y:S02]  /*be7d0*/  HMMA.16816.F32 R8, R36.reuse, R16, R56 ;  /* 0x000000102408723c */ /* 0x044fe40000001838 */
[----:B------:R-:W-:Y:S04]  /*be7e0*/  STL.64 [R1+0x680], R24 ;  /* 0x0006801801007387 */ /* 0x000fe80000100a00 */
[----:B------:R-:W-:Y:S04]  /*be7f0*/  STL.64 [R1+0x688], R26 ;  /* 0x0006881a01007387 */ /* 0x000fe80000100a00 */
[----:B------:R-:W-:Y:S04]  /*be800*/  STL.64 [R1+0xb340], R18 ;  /* 0x00b3401201007387 */ /* 0x000fe80000100a00 */
        /* <DEDUP_REMOVED lines=8> */
[----:B------:R3:W-:Y:S04]  /*be890*/  STL.64 [R1+0x6c8], R10 ;  /* 0x0006c80a01007387 */ /* 0x0007e80000100a00 */
[----:B------:R-:W-:Y:S04]  /*be8a0*/  STL.64 [R1+0xb320], R14 ;  /* 0x00b3200e01007387 */ /* 0x000fe80000100a00 */
[----:B------:R-:W-:Y:S01]  /*be8b0*/  STL.64 [R1+0xb318], R12 ;  /* 0x00b3180c01007387 */ /* 0x000fe20000100a00 */
[----:B---3--:R-:W-:-:S15]  /*be8c0*/  HMMA.16816.F32 R8, R36, R12, R44 ;  /* 0x0000000c2408723c */ /* 0x008fde000000182c */
[----:B------:R-:W-:-:S08]  /*be8d0*/  NOP ;  /* 0x0000000000007918 */ /* 0x000fd00000000000 */
        /* <DEDUP_REMOVED lines=28> */
[----:B------:R-:W2:Y:S04]  /*beaa0*/  LDL.LU R46, [R1+0xba8] ;  /* 0x000ba800012e7983 */ /* 0x000ea80000300800 */
[----:B------:R-:W2:Y:S04]  /*beab0*/  LDL.LU R47, [R1+0xbac] ;  /* 0x000bac00012f7983 */ /* 0x000ea80000300800 */
[----:B--2---:R-:W-:Y:S04]  /*beac0*/  STL.64 [R1+0xb360], R46 ;  /* 0x00b3602e01007387 */ /* 0x004fe80000100a00 */
[----:B----4-:R-:W-:Y:S04]  /*bead0*/  STL.64 [R1+0xb358], R44 ;  /* 0x00b3582c01007387 */ /* 0x010fe80000100a00 */
[----:B-1----:R-:W2:Y:S04]  /*beae0*/  LDL.LU R48, [R1+0xb90] ;  /* 0x000b900001307983 */ /* 0x002ea80000300800 */
[----:B------:R-:W2:Y:S04]  /*beaf0*/  LDL.LU R49, [R1+0xb94] ;  /* 0x000b940001317983 */ /* 0x000ea80000300800 */
[----:B------:R-:W4:Y:S04]  /*beb00*/  LDL.LU R50, [R1+0xb98] ;  /* 0x000b980001327983 */ /* 0x000f280000300800 */
[----:B------:R-:W4:Y:S04]  /*beb10*/  LDL.LU R51, [R1+0xb9c] ;  /* 0x000b9c0001337983 */ /* 0x000f280000300800 */
[----:B----4-:R-:W-:Y:S04]  /*beb20*/  STL.64 [R1+0xb370], R50 ;  /* 0x00b3703201007387 */ /* 0x010fe80000100a00 */
[----:B--2---:R0:W-:Y:S04]  /*beb30*/  STL.64 [R1+0xb368], R48 ;  /* 0x00b3683001007387 */ /* 0x0041e80000100a00 */
        /* <DEDUP_REMOVED lines=12> */
[----:B0-----:R-:W2:Y:S04]  /*bec00*/  LDL.LU R48, [R1+0xb00] ;  /* 0x000b000001307983 */ /* 0x001ea80000300800 */
        /* <DEDUP_REMOVED lines=40> */
[C---:B--2---:R-:W-:Y:S06]  /*bee90*/  HMMA.16816.F32 R48, R36.reuse, R6, R48 ;  /* 0x000000062430723c */ /* 0x044fec0000001830 */
[C---:B----4-:R-:W-:Y:S06]  /*beea0*/  HMMA.16816.F32 R44, R36.reuse, R4, R44 ;  /* 0x00000004242c723c */ /* 0x050fec000000182c */
[----:B---3--:R-:W-:Y:S11]  /*beeb0*/  HMMA.16816.F32 R36, R36, R2, R52 ;  /* 0x000000022424723c */ /* 0x008ff60000001834 */
[----:B------:R-:W-:Y:S01]  /*beec0*/  STL.64 [R1+0x730], R48 ;  /* 0x0007303001007387 */ /* 0x000fe20000100a00 */
[C---:B------:R-:W-:Y:S03]  /*beed0*/  HMMA.16816.F32 R16, R32.reuse, R28, R16 ;  /* 0x0000001c2010723c */ /* 0x040fe60000001810 */
        /* <DEDUP_REMOVED lines=8> */
[----:B------:R-:W4:Y:S04]  /*bef60*/  LDL.LU.64 R52, [R1+0xb348] ;  /* 0x00b3480001347983 */ /* 0x000f280000300a00 */
[----:B------:R0:W-:Y:S04]  /*bef70*/  STL.64 [R1+0x740], R36 ;  /* 0x0007402401007387 */ /* 0x0001e80000100a00 */
[----:B------:R1:W-:Y:S04]  /*bef80*/  STL.64 [R1+0x748], R38 ;  /* 0x0007482601007387 */ /* 0x0003e80000100a00 */
[----:B0-----:R-:W2:Y:S04]  /*bef90*/  LDL.LU R37, [R1+0x1ee8] ;  /* 0x001ee80001257983 */ /* 0x001ea80000300800 */
[----:B-1----:R-:W2:Y:S04]  /*befa0*/  LDL.LU R38, [R1+0x1ee4] ;  /* 0x001ee40001267983 */ /* 0x002ea80000300800 */
[----:B------:R-:W3:Y:S04]  /*befb0*/  LDL.LU R39, [R1+0x1ef0] ;  /* 0x001ef00001277983 */ /* 0x000ee80000300800 */
        /* <DEDUP_REMOVED lines=10> */
[----:B------:R-:W2:Y:S04]  /*bf060*/  LDL.LU.64 R56, [R1+0xb328] ;  /* 0x00b3280001387983 */ /* 0x000ea80000300a00 */
[----:B------:R-:W-:Y:S04]  /*bf070*/  STL.64 [R1+0x7a0], R12 ;  /* 0x0007a00c01007387 */ /* 0x000fe80000100a00 */
[----:B------:R0:W-:Y:S04]  /*bf080*/  STL.64 [R1+0x7a8], R14 ;  /* 0x0007a80e01007387 */ /* 0x0001e80000100a00 */
[----:B0-----:R-:W4:Y:S04]  /*bf090*/  LDL.LU.64 R14, [R1+0xb320] ;  /* 0x00b32000010e7983 */ /* 0x001f280000300a00 */
[----:B------:R-:W2:Y:S01]  /*bf0a0*/  LDL.LU.64 R12, [R1+0xb318] ;  /* 0x00b31800010c7983 */ /* 0x000ea20000300a00 */
[----:B------:R-:W-:-:S02]  /*bf0b0*/  IMAD R36, R38, 0x100, R37 ;  /* 0x0000010026247824 */ /* 0x000fc400078e0225 */
[----:B---3--:R-:W-:Y:S02]  /*bf0c0*/  IMAD R37, R8, 0x100, R39 ;  /* 0x0000010008257824 */ /* 0x008fe400078e0227 */
[----:B------:R-:W-:Y:S02]  /*bf0d0*/  IMAD R38, R10, 0x100, R9 ;  /* 0x000001000a267824 */ /* 0x000fe400078e0209 */
[----:B------:R-:W-:Y:S02]  /*bf0e0*/  IMAD R39, R0, 0x100, R11 ;  /* 0x0000010000277824 */ /* 0x000fe400078e020b */
[C---:B------:R-:W-:Y:S06]  /*bf0f0*/  HMMA.16816.F32 R8, R32.reuse, R6, R20 ;  /* 0x000000062008723c */ /* 0x040fec0000001814 */
        /* <DEDUP_REMOVED lines=10> */
[----:B------:R-:W3:Y:S01]  /*bf1a0*/  LDL.LU.64 R44, [R1+0xb2f8] ;  /* 0x00b2f800012c7983 */ /* 0x000ee20000300a00 */
[C---:B------:R-:W-:Y:S03]  /*bf1b0*/  HMMA.16816.F32 R20, R32.reuse, R4, R24 ;  /* 0x000000042014723c */ /* 0x040fe60000001818 */
[----:B------:R-:W-:Y:S04]  /*bf1c0*/  STL [R1+0xb2e0], R7 ;  /* 0x00b2e00701007387 */ /* 0x000fe80000100800 */
[----:B------:R-:W-:Y:S04]  /*bf1d0*/  STL.64 [R1+0x7f0], R8 ;  /* 0x0007f00801007387 */ /* 0x000fe80000100a00 */
[----:B------:R0:W-:Y:S02]  /*bf1e0*/  STL.64 [R1+0x7f8], R10 ;  /* 0x0007f80a01007387 */ /* 0x0001e40000100a00 */
[----:B0-----:R-:W-:Y:S01]  /*bf1f0*/  HMMA.16816.F32 R8, R32, R2, R52 ;  /* 0x000000022008723c */ /* 0x001fe20000001834 */
[----:B------:R-:W-:-:S02]  /*bf200*/  F2FP.F16.E5M2.UNPACK_B R36, R36 ;  /* 0x00000024ff24723e */ /* 0x000fc400020004ff */
[----:B------:R-:W-:Y:S02]  /*bf210*/  F2FP.F16.E5M2.UNPACK_B R37, R37 ;  /* 0x00000025ff25723e */ /* 0x000fe400020004ff */
[----:B------:R-:W-:Y:S02]  /*bf220*/  F2FP.F16.E5M2.UNPACK_B R38, R38 ;  /* 0x00000026ff26723e */ /* 0x000fe400020004ff */
[----:B------:R-:W-:-:S03]  /*bf230*/  F2FP.F16.E5M2.UNPACK_B R39, R39 ;  /* 0x00000027ff27723e */ /* 0x000fc600020004ff */
[----:B------:R-:W-:Y:S04]  /*bf240*/  STL.64 [R1+0x830], R20 ;  /* 0x0008301401007387 */ /* 0x000fe80000100a00 */
[----:B------:R-:W-:Y:S01]  /*bf250*/  STL.64 [R1+0x838], R22 ;  /* 0x0008381601007387 */ /* 0x000fe20000100a00 */
[C---:B------:R-:W-:Y:S08]  /*bf260*/  HMMA.16816.F32 R24, R36.reuse, R28, R56 ;  /* 0x0000001c2418723c */ /* 0x040ff00000001838 */
[----:B------:R-:W-:Y:S04]  /*bf270*/  STL.64 [R1+0x820], R8 ;  /* 0x0008200801007387 */ /* 0x000fe80000100a00 */
[----:B------:R0:W-:Y:S02]  /*bf280*/  STL.64 [R1+0x828], R10 ;  /* 0x0008280a01007387 */ /* 0x0001e40000100a00 */
[C---:B0-----:R-:W-:Y:S09]  /*bf290*/  HMMA.16816.F32 R8, R36.reuse, R16, R40 ;  /* 0x000000102408723c */ /* 0x041ff20000001828 */
[----:B------:R-:W-:Y:S04]  /*bf2a0*/  STL.64 [R1+0x860], R24 ;  /* 0x0008601801007387 */ /* 0x000fe80000100a00 */
[----:B------:R-:W-:Y:S04]  /*bf2b0*/  STL.64 [R1+0x868], R26 ;  /* 0x0008681a01007387 */ /* 0x000fe80000100a00 */
[----:B------:R-:W-:Y:S01]  /*bf2c0*/  STL.64 [R1+0xb2a8], R18 ;  /* 0x00b2a81201007387 */ /* 0x000fe20000100a00 */
[----:B--2---:R-:W-:-:S15]  /*bf2d0*/  HMMA.16816.F32 R20, R36, R18, R48 ;  /* 0x000000122414723c */ /* 0x004fde0000001830 */
[----:B------:R-:W-:-:S08]  /*bf2e0*/  NOP ;  /* 0x0000000000007918 */ /* 0x000fd00000000000 */
[----:B------:R-:W-:Y:S04]  /*bf2f0*/  STL.64 [R1+0x890], R20 ;  /* 0x0008901401007387 */ /* 0x000fe80000100a00 */
[----:B------:R-:W-:Y:S04]  /*bf300*/  STL.64 [R1+0x898], R22 ;  /* 0x0008981601007387 */ /* 0x000fe80000100a00 */
[----:B------:R-:W-:Y:S04]  /*bf310*/  STL.64 [R1+0xb2a0], R16 ;  /* 0x00b2a01001007387 */ /* 0x000fe80000100a00 */
[----:B------:R-:W-:Y:S04]  /*bf320*/  STL.64 [R1+0x8a0], R8 ;  /* 0x0008a00801007387 */ /* 0x000fe80000100a00 */
[----:B------:R3:W-:Y:S02]  /*bf330*/  STL.64 [R1+0x8a8], R10 ;  /* 0x0008a80a01007387 */ /* 0x0007e40000100a00 */
[----:B---3--:R-:W-:-:S15]  /*bf340*/  HMMA.16816.F32 R8, R36, R14, R44 ;  /* 0x0000000e2408723c */ /* 0x008fde000000182c */
[----:B------:R-:W-:-:S08]  /*bf350*/  NOP ;  /* 0x0000000000007918 */ /* 0x000fd00000000000 */
[----:B------:R0:W-:Y:S04]  /*bf360*/  STL.64 [R1+0x8b0], R8 ;  /* 0x0008b00801007387 */ /* 0x0001e80000100a00 */
[----:B------:R1:W-:Y:S04]  /*bf370*/  STL.64 [R1+0x8b8], R10 ;  /* 0x0008b80a01007387 */ /* 0x0003e80000100a00 */
        /* <DEDUP_REMOVED lines=23> */
[----:B----4-:R-:W-:Y:S04]  /*bf4f0*/  STL.64 [R1+0xb2d0], R8 ;  /* 0x00b2d00801007387 */ /* 0x010fe80000100a00 */
[----:B------:R-:W3:Y:S04]  /*bf500*/  LDL.LU R40, [R1+0xc90] ;  /* 0x000c900001287983 */ /* 0x000ee80000300800 */
[----:B------:R-:W3:Y:S04]  /*bf510*/  LDL.LU R41, [R1+0xc94] ;  /* 0x000c940001297983 */ /* 0x000ee80000300800 */
[----:B------:R-:W4:Y:S04]  /*bf520*/  LDL.LU R42, [R1+0xc98] ;  /* 0x000c9800012a7983 */ /* 0x000f280000300800 */
[----:B------:R-:W4:Y:S04]  /*bf530*/  LDL.LU R43, [R1+0xc9c] ;  /* 0x000c9c00012b7983 */ /* 0x000f280000300800 */
[----:B----4-:R-:W-:Y:S04]  /*bf540*/  STL.64 [R1+0xb2f0], R42 ;  /* 0x00b2f02a01007387 */ /* 0x010fe80000100a00 */
[----:B---3--:R0:W-:Y:S04]  /*bf550*/  STL.64 [R1+0xb2e8], R40 ;  /* 0x00b2e82801007387 */ /* 0x0081e80000100a00 */
[----:B------:R-:W3:Y:S04]  /*bf560*/  LDL.LU R48, [R1+0xc60] ;  /* 0x000c600001307983 */ /* 0x000ee80000300800 */
        /* <DEDUP_REMOVED lines=45> */
[----:B----4-:R-:W-:Y:S01]  /*bf840*/  HMMA.16816.F32 R40, R36, R12, R40 ;  /* 0x0000000c2428723c */ /* 0x010fe20000001828 */
[----:B---3--:R-:W-:-:S15]  /*bf850*/  IMAD R34, R34, 0x100, R7 ;  /* 0x0000010022227824 */ /* 0x008fde00078e0207 */
[----:B------:R-:W-:-:S07]  /*bf860*/  NOP ;  /* 0x0000000000007918 */ /* 0x000fce0000000000 */
[----:B------:R-:W-:Y:S04]  /*bf870*/  STL.64 [R1+0x8c0], R40 ;  /* 0x0008c02801007387 */ /* 0x000fe80000100a00 */
[----:B------:R0:W-:Y:S04]  /*bf880*/  STL.64 [R1+0x8c8], R42 ;  /* 0x0008c82a01007387 */ /* 0x0001e80000100a00 */
[----:B0-----:R-:W3:Y:S04]  /*bf890*/  LDL.LU.64 R42, [R1+0xb2f0] ;  /* 0x00b2f000012a7983 */ /* 0x001ee80000300a00 */
[----:B------:R-:W3:Y:S04]  /*bf8a0*/  LDL.LU.64 R40, [R1+0xb2e8] ;  /* 0x00b2e80001287983 */ /* 0x000ee80000300a00 */
[----:B------:R-:W4:Y:S01]  /*bf8b0*/  LDL.LU R7, [R1+0xb2e0] ;  /* 0x00b2e00001077983 */ /* 0x000f220000300800 */
[----:B--2---:R-:W-:Y:S01]  /*bf8c0*/  IMAD R35, R20, 0x100, R35 ;  /* 0x0000010014237824 */ /* 0x004fe200078e0223 */
[----:B------:R-:W-:Y:S01]  /*bf8d0*/  HMMA.16816.F32 R24, R36, R4, R24 ;  /* 0x000000042418723c */ /* 0x000fe20000001818 */
[----:B------:R-:W-:-:S02]  /*bf8e0*/  F2FP.F16.E5M2.UNPACK_B R32, R32 ;  /* 0x00000020ff20723e */ /* 0x000fc400020004ff */
[----:B------:R-:W-:Y:S02]  /*bf8f0*/  F2FP.F16.E5M2.UNPACK_B R33, R33 ;  /* 0x00000021ff21723e */ /* 0x000fe400020004ff */
[----:B------:R-:W-:Y:S02]  /*bf900*/  F2FP.F16.E5M2.UNPACK_B R34, R34 ;  /* 0x00000022ff22723e */ /* 0x000fe400020004ff */
[----:B------:R-:W-:-:S07]  /*bf910*/  F2FP.F16.E5M2.UNPACK_B R35, R35 ;  /* 0x00000023ff23723e */ /* 0x000fce00020004ff */
[----:B------:R-:W-:Y:S06]  /*bf920*/  HMMA.16816.F32 R16, R32, R28, R16 ;  /* 0x0000001c2010723c */ /* 0x000fec0000001810 */
[C---:B----4-:R-:W-:Y:S06]  /*bf930*/  HMMA.16816.F32 R8, R36.reuse, R6, R8 ;  /* 0x000000062408723c */ /* 0x050fec0000001808 */
        /* <DEDUP_REMOVED lines=9> */
[----:B------:R-:W4:Y:S04]  /*bf9d0*/  LDL.LU.64 R24, [R1+0xb2c0] ;  /* 0x00b2c00001187983 */ /* 0x000f280000300a00 */
[----:B------:R-:W4:Y:S04]  /*bf9e0*/  LDL.LU.64 R50, [R1+0xb2b8] ;  /* 0x00b2b80001327983 */ /* 0x000f280000300a00 */
[----:B------:R-:W4:Y:S04]  /*bf9f0*/  LDL.LU.64 R48, [R1+0xb2b0] ;  /* 0x00b2b00001307983 */ /* 0x000f280000300a00 */
        /* <DEDUP_REMOVED lines=8> */
[----:B0-----:R-:W3:Y:S04]  /*bfa80*/  LDL.LU.64 R18, [R1+0xb2a8] ;  /* 0x00b2a80001127983 */ /* 0x001ee80000300a00 */
[----:B------:R-:W2:Y:S01]  /*bfa90*/  LDL.LU.64 R16, [R1+0xb2a0] ;  /* 0x00b2a00001107983 */ /* 0x000ea20000300a00 */
[----:B---3--:R-:W-:-:S15]  /*bfaa0*/  HMMA.16816.F32 R40, R32, R18, R40 ;  /* 0x000000122028723c */ /* 0x008fde0000001828 */
[----:B------:R-:W-:-:S08]  /*bfab0*/  NOP ;  /* 0x0000000000007918 */ /* 0x000fd00000000000 */
[----:B------:R-:W-:Y:S04]  /*bfac0*/  STL.64 [R1+0x970], R40 ;  /* 0x0009702801007387 */ /* 0x000fe80000100a00 */
[----:B------:R0:W-:Y:S04]  /*bfad0*/  STL.64 [R1+0x978], R42 ;  /* 0x0009782a01007387 */ /* 0x0001e80000100a00 */
[----:B0-----:R-:W3:Y:S04]  /*bfae0*/  LDL.LU.64 R42, [R1+0xb298] ;  /* 0x00b29800012a7983 */ /* 0x001ee80000300a00 */
[----:B------:R-:W3:Y:S01]  /*bfaf0*/  LDL.LU.64 R40, [R1+0xb290] ;  /* 0x00b2900001287983 */ /* 0x000ee20000300a00 */
[C---:B--2---:R-:W-:Y:S06]  /*bfb00*/  HMMA.16816.F32 R36, R32.reuse, R16, R36 ;  /* 0x000000102024723c */ /* 0x044fec0000001824 */
[----:B------:R-:W-:-:S15]  /*bfb10*/  HMMA.16816.F32 R8, R32, R14, R8 ;  /* 0x0000000e2008723c */ /* 0x000fde0000001808 */
[----:B------:R-:W-:-:S02]  /*bfb20*/  NOP ;  /* 0x0000000000007918 */ /* 0x000fc40000000000 */
[----:B------:R-:W-:Y:S04]  /*bfb30*/  STL.64 [R1+0x980], R36 ;  /* 0x0009802401007387 */ /* 0x000fe80000100a00 */
[----:B------:R-:W-:Y:S04]  /*bfb40*/  STL.64 [R1+0x988], R38 ;  /* 0x0009882601007387 */ /* 0x000fe80000100a00 */
        /* <DEDUP_REMOVED lines=8> */
[----:B------:R-:W-:Y:S01]  /*bfbd0*/  STL [R1+0xb254], R7 ;  /* 0x00b2540701007387 */ /* 0x000fe20000100800 */
[----:B------:R-:W-:-:S02]  /*bfbe0*/  IMAD R36, R22, 0x100, R21 ;  /* 0x0000010016247824 */ /* 0x000fc400078e0215 */
[----:B------:R-:W-:Y:S02]  /*bfbf0*/  IMAD R37, R0, 0x100, R23 ;  /* 0x0000010000257824 */ /* 0x000fe400078e0217 */
[----:B------:R-:W-:Y:S02]  /*bfc00*/  IMAD R38, R30, 0x100, R31 ;  /* 0x000001001e267824 */ /* 0x000fe400078e021f */
[----:B------:R-:W-:-:S10]  /*bfc10*/  IMAD R39, R60, 0x100, R61 ;  /* 0x000001003c277824 */ /* 0x000fd400078e023d */
[----:B------:R-:W-:Y:S04]  /*bfc20*/  STL.64 [R1+0x9d0], R8 ;  /* 0x0009d00801007387 */ /* 0x000fe80000100a00 */
[----:B------:R0:W-:Y:S02]  /*bfc30*/  STL.64 [R1+0x9d8], R10 ;  /* 0x0009d80a01007387 */ /* 0x0001e40000100a00 */
[----:B0-----:R-:W-:Y:S01]  /*bfc40*/  HMMA.16816.F32 R8, R32, R4, R56 ;  /* 0x000000042008723c */ /* 0x001fe20000001838 */
[----:B------:R-:W-:Y:S02]  /*bfc50*/  F2FP.F16.E5M2.UNPACK_B R36, R36 ;  /* 0x00000024ff24723e */ /* 0x000fe400020004ff */
[----:B------:R-:W-:Y:S02]  /*bfc60*/  F2FP.F16.E5M2.UNPACK_B R37, R37 ;  /* 0x00000025ff25723e */ /* 0x000fe400020004ff */
[----:B------:R-:W-:-:S02]  /*bfc70*/  F2FP.F16.E5M2.UNPACK_B R38, R38 ;  /* 0x00000026ff26723e */ /* 0x000fc400020004ff */
[----:B------:R-:W-:Y:S01]  /*bfc80*/  F2FP.F16.E5M2.UNPACK_B R39, R39 ;  /* 0x00000027ff27723e */ /* 0x000fe200020004ff */
[----:B------:R-:W-:-:S15]  /*bfc90*/  HMMA.16816.F32 R24, R32, R2, R48 ;  /* 0x000000022018723c */ /* 0x000fde0000001830 */
[----:B------:R-:W-:Y:S04]  /*bfca0*/  STL.64 [R1+0x9f0], R8 ;  /* 0x0009f00801007387 */ /* 0x000fe80000100a00 */
[----:B------:R0:W-:Y:S02]  /*bfcb0*/  STL.64 [R1+0x9f8], R10 ;  /* 0x0009f80a01007387 */ /* 0x0001e40000100a00 */
[C---:B0-----:R-:W-:Y:S02]  /*bfcc0*/  HMMA.16816.F32 R8, R36.reuse, R18, R44 ;  /* 0x000000122408723c */ /* 0x041fe4000000182c */
[----:B------:R0:W-:Y:S04]  /*bfcd0*/  STL.64 [R1+0x9e0], R24 ;  /* 0x0009e01801007387 */ /* 0x0001e80000100a00 */
[----:B------:R1:W-:Y:S04]  /*bfce0*/  STL.64 [R1+0x9e8], R26 ;  /* 0x0009e81a01007387 */ /* 0x0003e80000100a00 */
[----:B------:R-:W2:Y:S01]  /*bfcf0*/  LDL.LU R56, [R1+0xe20] ;  /* 0x000e200001387983 */ /* 0x000ea20000300800 */
[----:B---3--:R-:W-:-:S15]  /*bfd00*/  HMMA.16816.F32 R20, R36, R28, R40 ;  /* 0x0000001c2414723c */ /* 0x008fde0000001828 */
[----:B------:R-:W-:-:S08]  /*bfd10*/  NOP ;  /* 0x0000000000007918 */ /* 0x000fd00000000000 */
[----:B------:R-:W-:Y:S04]  /*bfd20*/  STL.64 [R1+0xa00], R20 ;  /* 0x000a001401007387 */ /* 0x000fe80000100a00 */
[----:B------:R-:W-:Y:S04]  /*bfd30*/  STL.64 [R1+0xa08], R22 ;  /* 0x000a081601007387 */ /* 0x000fe80000100a00 */
[----:B------:R3:W-:Y:S04]  /*bfd40*/  STL.64 [R1+0xa10], R8 ;  /* 0x000a100801007387 */ /* 0x0007e80000100a00 */
[----:B------:R4:W-:Y:S04]  /*bfd50*/  STL.64 [R1+0xa18], R10 ;  /* 0x000a180a01007387 */ /* 0x0009e80000100a00 */
        /* <DEDUP_REMOVED lines=10> */
[----:B---3--:R-:W-:Y:S04]  /*bfe00*/  STL.64 [R1+0xb240], R52 ;  /* 0x00b2403401007387 */ /* 0x008fe80000100a00 */
[----:B0-----:R-:W3:Y:S04]  /*bfe10*/  LDL.LU R24, [R1+0xe00] ;  /* 0x000e000001187983 */ /* 0x001ee80000300800 */
[----:B------:R-:W3:Y:S04]  /*bfe20*/  LDL.LU R25, [R1+0xe04] ;  /* 0x000e040001197983 */ /* 0x000ee80000300800 */
[----:B-1----:R-:W4:Y:S04]  /*bfe30*/  LDL.LU R26, [R1+0xe08] ;  /* 0x000e0800011a7983 */ /* 0x002f280000300800 */
[----:B------:R-:W4:Y:S04]  /*bfe40*/  LDL.LU R27, [R1+0xe0c] ;  /* 0x000e0c00011b7983 */ /* 0x000f280000300800 */
[----:B----4-:R-:W-:Y:S04]  /*bfe50*/  STL.64 [R1+0xb260], R26 ;  /* 0x00b2601a01007387 */ /* 0x010fe80000100a00 */
[----:B---3--:R0:W-:Y:S04]  /*bfe60*/  STL.64 [R1+0xb258], R24 ;  /* 0x00b2581801007387 */ /* 0x0081e80000100a00 */
        /* <DEDUP_REMOVED lines=20> */
[----:B--2---:R-:W2:Y:S04]  /*bffb0*/  LDL.LU R56, [R1+0xd70] ;  /* 0x000d700001387983 */ /* 0x004ea80000300800 */
        /* <DEDUP_REMOVED lines=36> */
[----:B--2---:R-:W-:Y:S01]  /*c0200*/  HMMA.16816.F32 R56, R36, R16, R56 ;  /* 0x000000102438723c */ /* 0x004fe20000001838 */
[----:B---3--:R-:W-:-:S15]  /*c0210*/  IMAD R32, R32, 0x100, R12 ;  /* 0x0000010020207824 */ /* 0x008fde00078e020c */
[----:B------:R-:W-:-:S07]  /*c0220*/  NOP ;  /* 0x0000000000007918 */ /* 0x000fce0000000000 */
[----:B------:R-:W-:Y:S04]  /*c0230*/  STL.64 [R1+0xa30], R56 ;  /* 0x000a303801007387 */ /* 0x000fe80000100a00 */
[----:B------:R0:W-:Y:S01]  /*c0240*/  STL.64 [R1+0xa38], R58 ;  /* 0x000a383a01007387 */ /* 0x0001e20000100a00 */
[----:B------:R-:W-:-:S03]  /*c0250*/  IMAD R33, R33, 0x100, R13 ;  /* 0x0000010021217824 */ /* 0x000fc600078e020d */
[----:B0-----:R-:W2:Y:S04]  /*c0260*/  LDL.LU.64 R58, [R1+0xb288] ;  /* 0x00b28800013a7983 */ /* 0x001ea80000300a00 */
[----:B------:R-:W2:Y:S04]  /*c0270*/  LDL.LU.64 R56, [R1+0xb280] ;  /* 0x00b2800001387983 */ /* 0x000ea80000300a00 */
[----:B------:R-:W-:Y:S04]  /*c0280*/  STL.64 [R1+0xa40], R8 ;  /* 0x000a400801007387 */ /* 0x000fe80000100a00 */
[----:B------:R0:W-:Y:S04]  /*c0290*/  STL.64 [R1+0xa48], R10 ;  /* 0x000a480a01007387 */ /* 0x0001e80000100a00 */
[----:B0-----:R-:W3:Y:S04]  /*c02a0*/  LDL.LU.64 R10, [R1+0xb278] ;  /* 0x00b27800010a7983 */ /* 0x001ee80000300a00 */
[----:B------:R-:W3:Y:S04]  /*c02b0*/  LDL.LU.64 R8, [R1+0xb270] ;  /* 0x00b2700001087983 */ /* 0x000ee80000300a00 */
[----:B------:R-:W4:Y:S04]  /*c02c0*/  LDL.LU R12, [R1+0xb26c] ;  /* 0x00b26c00010c7983 */ /* 0x000f280000300800 */
[----:B------:R-:W4:Y:S01]  /*c02d0*/  LDL.LU R13, [R1+0xb268] ;  /* 0x00b26800010d7983 */ /* 0x000f220000300800 */
[----:B------:R-:W-:Y:S01]  /*c02e0*/  IMAD R34, R34, 0x100, R7 ;  /* 0x0000010022227824 */ /* 0x000fe200078e0207 */
[----:B----4-:R-:W-:-:S15]  /*c02f0*/  HMMA.16816.F32 R24, R36, R12, R24 ;  /* 0x0000000c2418723c */ /* 0x010fde0000001818 */
[----:B------:R-:W-:-:S08]  /*c0300*/  NOP ;  /* 0x0000000000007918 */ /* 0x000fd00000000000 */
[----:B------:R-:W-:Y:S04]  /*c0310*/  STL.64 [R1+0xa60], R24 ;  /* 0x000a601801007387 */ /* 0x000fe80000100a00 */
[----:B------:R0:W-:Y:S04]  /*c0320*/  STL.64 [R1+0xa68], R26 ;  /* 0x000a681a01007387 */ /* 0x0001e80000100a00 */
[----:B0-----:R-:W4:Y:S04]  /*c0330*/  LDL.LU.64 R26, [R1+0xb260] ;  /* 0x00b26000011a7983 */ /* 0x001f280000300a00 */
[----:B------:R-:W4:Y:S04]  /*c0340*/  LDL.LU.64 R24, [R1+0xb258] ;  /* 0x00b2580001187983 */ /* 0x000f280000300a00 */
[----:B------:R-:W3:Y:S01]  /*c0350*/  LDL.LU R7, [R1+0xb254] ;  /* 0x00b2540001077983 */ /* 0x000ee20000300800 */
[----:B------:R-:W-:-:S03]  /*c0360*/  IMAD R35, R35, 0x100, R30 ;  /* 0x0000010023237824 */ /* 0x000fc600078e021e */
[----:B------:R-:W4:Y:S01]  /*c0370*/  LDL.LU R30, [R1+0xb250] ;  /* 0x00b25000011e7983 */ /* 0x000f220000300800 */
[C---:B--2---:R-:W-:Y:S06]  /*c0380*/  HMMA.16816.F32 R56, R36.reuse, R4, R56 ;  /* 0x000000042438723c */ /* 0x044fec0000001838 */
[----:B---3--:R-:W-:-:S15]  /*c0390*/  HMMA.16816.F32 R52, R36, R6, R52 ;  /* 0x000000062434723c */ /* 0x008fde0000001834 */
[----:B------:R-:W-:-:S08]  /*c03a0*/  NOP ;  /* 0x0000000000007918 */ /* 0x000fd00000000000 */
        /* <DEDUP_REMOVED lines=8> */
[----:B------:R-:W-:Y:S01]  /*c0430*/  HMMA.16816.F32 R8, R36, R2, R8 ;  /* 0x000000022408723c */ /* 0x000fe20000001808 */
[----:B------:R-:W-:-:S02]  /*c0440*/  F2FP.F16.E5M2.UNPACK_B R32, R32 ;  /* 0x00000020ff20723e */ /* 0x000fc400020004ff */
[----:B------:R-:W-:Y:S02]  /*c0450*/  F2FP.F16.E5M2.UNPACK_B R33, R33 ;  /* 0x00000021ff21723e */ /* 0x000fe400020004ff */
[----:B------:R-:W-:Y:S02]  /*c0460*/  F2FP.F16.E5M2.UNPACK_B R34, R34 ;  /* 0x00000022ff22723e */ /* 0x000fe400020004ff */
[----:B------:R-:W-:-:S07]  /*c0470*/  F2FP.F16.E5M2.UNPACK_B R35, R35 ;  /* 0x00000023ff23723e */ /* 0x000fce00020004ff */
[C---:B------:R-:W-:Y:S06]  /*c0480*/  HMMA.16816.F32 R36, R32.reuse, R28, R20 ;  /* 0x0000001c2024723c */ /* 0x040fec0000001814 */
[C---:B----4-:R-:W-:Y:S03]  /*c0490*/  HMMA.16816.F32 R20, R32.reuse, R18, R24 ;  /* 0x000000122014723c */ /* 0x050fe60000001818 */
[----:B------:R-:W-:Y:S04]  /*c04a0*/  STL.64 [R1+0xaa0], R8 ;  /* 0x000aa00801007387 */ /* 0x000fe80000100a00 */
[----:B------:R2:W-:Y:S10]  /*c04b0*/  STL.64 [R1+0xaa8], R10 ;  /* 0x000aa80a01007387 */ /* 0x0005f40000100a00 */
[----:B------:R-:W-:Y:S04]  /*c04c0*/  STL.64 [R1+0xb00], R36 ;  /* 0x000b002401007387 */ /* 0x000fe80000100a00 */
[----:B------:R-:W-:Y:S04]  /*c04d0*/  STL.64 [R1+0xb08], R38 ;  /* 0x000b082601007387 */ /* 0x000fe80000100a00 */
[----:B------:R-:W-:Y:S04]  /*c04e0*/  STL.64 [R1+0xb208], R18 ;  /* 0x00b2081201007387 */ /* 0x000fe80000100a00 */
[----:B------:R-:W-:Y:S04]  /*c04f0*/  STL.64 [R1+0xb20], R20 ;  /* 0x000b201401007387 */ /* 0x000fe80000100a00 */
[----:B------:R-:W-:Y:S04]  /*c0500*/  STL.64 [R1+0xb28], R22 ;  /* 0x000b281601007387 */ /* 0x000fe80000100a00 */
[----:B------:R-:W-:Y:S01]  /*c0510*/  STL.64 [R1+0xb200], R16 ;  /* 0x00b2001001007387 */ /* 0x000fe20000100a00 */
[----:B--2---:R-:W-:-:S15]  /*c0520*/  HMMA.16816.F32 R8, R32, R16, R52 ;  /* 0x000000102008723c */ /* 0x004fde0000001834 */
[----:B------:R-:W-:-:S08]  /*c0530*/  NOP ;  /* 0x0000000000007918 */ /* 0x000fd00000000000 */
[----:B------:R-:W-:Y:S04]  /*c0540*/  STL.64 [R1+0xb60], R8 ;  /* 0x000b600801007387 */ /* 0x000fe80000100a00 */
[----:B------:R3:W-:Y:S02]  /*c0550*/  STL.64 [R1+0xb68], R10 ;  /* 0x000b680a01007387 */ /* 0x0007e40000100a00 */
        /* <DEDUP_REMOVED lines=46> */
[----:B------:R-:W4:Y:S04]  /*c0840*/  LDL.LU R54, [R1+0xeb8] ;  /* 0x000eb80001367983 */ /* 0x000f280000300800 */
[----:B------:R-:W4:Y:S04]  /*c0850*/  LDL.LU R55, [R1+0xebc] ;  /* 0x000ebc0001377983 */ /* 0x000f280000300800 */
[----:B----4-:R-:W-:Y:S04]  /*c0860*/  STL.64 [R1+0xb218], R54 ;  /* 0x00b2183601007387 */ /* 0x010fe80000100a00 */
[----:B---3--:R-:W-:Y:S04]  /*c0870*/  STL.64 [R1+0xb210], R52 ;  /* 0x00b2103401007387 */ /* 0x008fe80000100a00 */
[----:B--2---:R-:W2:Y:S04]  /*c0880*/  LDL.LU R20, [R1+0xea0] ;  /* 0x000ea00001147983 */ /* 0x004ea80000300800 */
        /* <DEDUP_REMOVED lines=69> */
[----:B------:R-:W2:Y:S04]  /*c0ce0*/  LDL.LU R33, [R1+0x1f8c] ;  /* 0x001f8c0001217983 */ /* 0x000ea80000300800 */
[----:B-1----:R-:W3:Y:S04]  /*c0cf0*/  LDL.LU R34, [R1+0x1f94] ;  /* 0x001f940001227983 */ /* 0x002ee80000300800 */
        /* <DEDUP_REMOVED lines=17> */
[----:B------:R-:W-:Y:S01]  /*c0e10*/  IMAD R33, R33, 0x100, R60 ;  /* 0x0000010021217824 */ /* 0x000fe200078e023c */
[----:B------:R-:W-:Y:S01]  /*c0e20*/  HMMA.16816.F32 R56, R36, R6, R56 ;  /* 0x000000062438723c */ /* 0x000fe20000001838 */
[----:B---3--:R-:W-:-:S05]  /*c0e30*/  IMAD R34, R34, 0x100, R61 ;  /* 0x0000010022227824 */ /* 0x008fca00078e023d */
[C---:B----4-:R-:W-:Y:S06]  /*c0e40*/  HMMA.16816.F32 R20, R36.reuse, R14, R20 ;  /* 0x0000000e2414723c */ /* 0x050fec0000001814 */
[----:B--2---:R-:W-:-:S15]  /*c0e50*/  HMMA.16816.F32 R52, R36, R12, R52 ;  /* 0x0000000c2434723c */ /* 0x004fde0000001834 */
[----:B------:R-:W-:-:S02]  /*c0e60*/  NOP ;  /* 0x0000000000007918 */ /* 0x000fc40000000000 */
[----:B------:R-:W-:Y:S04]  /*c0e70*/  STL.64 [R1+0xc40], R20 ;  /* 0x000c401401007387 */ /* 0x000fe80000100a00 */
[----:B------:R0:W-:Y:S04]  /*c0e80*/  STL.64 [R1+0xc48], R22 ;  /* 0x000c481601007387 */ /* 0x0001e80000100a00 */
[----:B0-----:R-:W2:Y:S04]  /*c0e90*/  LDL.LU.64 R22, [R1+0xb1d8] ;  /* 0x00b1d80001167983 */ /* 0x001ea80000300a00 */
[----:B------:R-:W2:Y:S04]  /*c0ea0*/  LDL.LU.64 R20, [R1+0xb1d0] ;  /* 0x00b1d00001147983 */ /* 0x000ea80000300a00 */
[----:B------:R-:W3:Y:S04]  /*c0eb0*/  LDL.LU R31, [R1+0xb1cc] ;  /* 0x00b1cc00011f7983 */ /* 0x000ee80000300800 */
[----:B------:R-:W4:Y:S04]  /*c0ec0*/  LDL.LU R60, [R1+0xb1c8] ;  /* 0x00b1c800013c7983 */ /* 0x000f280000300800 */
[----:B------:R-:W-:Y:S04]  /*c0ed0*/  STL.64 [R1+0xc60], R52 ;  /* 0x000c603401007387 */ /* 0x000fe80000100a00 */
[----:B------:R0:W-:Y:S04]  /*c0ee0*/  STL.64 [R1+0xc68], R54 ;  /* 0x000c683601007387 */ /* 0x0001e80000100a00 */
[----:B0-----:R-:W4:Y:S04]  /*c0ef0*/  LDL.LU.64 R54, [R1+0xb1c0] ;  /* 0x00b1c00001367983 */ /* 0x001f280000300a00 */
[----:B------:R-:W4:Y:S01]  /*c0f00*/  LDL.LU.64 R52, [R1+0xb1b8] ;  /* 0x00b1b80001347983 */ /* 0x000f220000300a00 */
[----:B------:R-:W-:Y:S03]  /*c0f10*/  HMMA.16816.F32 R40, R36, R4, R40 ;  /* 0x000000042428723c */ /* 0x000fe60000001828 */
        /* <DEDUP_REMOVED lines=9> */
[----:B------:R-:W-:Y:S01]  /*c0fb0*/  IMAD R35, R48, 0x100, R35 ;  /* 0x0000010030237824 */ /* 0x000fe200078e0223 */
[----:B------:R-:W-:-:S02]  /*c0fc0*/  F2FP.F16.E5M2.UNPACK_B R32, R32 ;  /* 0x00000020ff20723e */ /* 0x000fc400020004ff */
[----:B------:R-:W-:Y:S02]  /*c0fd0*/  F2FP.F16.E5M2.UNPACK_B R33, R33 ;  /* 0x00000021ff21723e */ /* 0x000fe400020004ff */
[----:B------:R-:W-:Y:S02]  /*c0fe0*/  F2FP.F16.E5M2.UNPACK_B R34, R34 ;  /* 0x00000022ff22723e */ /* 0x000fe400020004ff */
[----:B------:R-:W-:Y:S01]  /*c0ff0*/  F2FP.F16.E5M2.UNPACK_B R35, R35 ;  /* 0x00000023ff23723e */ /* 0x000fe200020004ff */
[----:B------:R-:W-:Y:S06]  /*c1000*/  HMMA.16816.F32 R36, R36, R2, R8 ;  /* 0x000000022424723c */ /* 0x000fec0000001808 */
[C---:B--2---:R-:W-:Y:S01]  /*c1010*/  HMMA.16816.F32 R8, R32.reuse, R28, R20 ;  /* 0x0000001c2008723c */ /* 0x044fe20000001814 */
[----:B---3--:R-:W-:Y:S05]  /*c1020*/  STL.64 [R1+0xb178], R30 ;  /* 0x00b1781e01007387 */ /* 0x008fea0000100a00 */
[C---:B------:R-:W-:Y:S11]  /*c1030*/  HMMA.16816.F32 R20, R32.reuse, R18, R24 ;  /* 0x000000122014723c */ /* 0x040ff60000001818 */
[----:B------:R-:W-:Y:S04]  /*c1040*/  STL.64 [R1+0xca0], R36 ;  /* 0x000ca02401007387 */ /* 0x000fe80000100a00 */
[----:B------:R-:W-:Y:S04]  /*c1050*/  STL.64 [R1+0xca8], R38 ;  /* 0x000ca82601007387 */ /* 0x000fe80000100a00 */
[----:B------:R-:W-:Y:S04]  /*c1060*/  STL.64 [R1+0xb170], R28 ;  /* 0x00b1701c01007387 */ /* 0x000fe80000100a00 */
[----:B------:R-:W-:Y:S04]  /*c1070*/  STL.64 [R1+0xd00], R8 ;  /* 0x000d000801007387 */ /* 0x000fe80000100a00 */
[----:B------:R4:W-:Y:S02]  /*c1080*/  STL.64 [R1+0xd08], R10 ;  /* 0x000d080a01007387 */ /* 0x0009e40000100a00 */
[C---:B----4-:R-:W-:Y:S02]  /*c1090*/  HMMA.16816.F32 R8, R32.reuse, R16, R52 ;  /* 0x000000102008723c */ /* 0x050fe40000001834 */
[----:B------:R-:W-:Y:S04]  /*c10a0*/  STL.64 [R1+0xb188], R18 ;  /* 0x00b1881201007387 */ /* 0x000fe80000100a00 */
[----:B------:R-:W-:Y:S04]  /*c10b0*/  STL.64 [R1+0xd20], R20 ;  /* 0x000d201401007387 */ /* 0x000fe80000100a00 */
[----:B------:R-:W-:Y:S04]  /*c10c0*/  STL.64 [R1+0xd28], R22 ;  /* 0x000d281601007387 */ /* 0x000fe80000100a00 */
[----:B------:R-:W-:Y:S09]  /*c10d0*/  STL.64 [R1+0xb180], R16 ;  /* 0x00b1801001007387 */ /* 0x000ff20000100a00 */
[----:B------:R-:W-:Y:S04]  /*c10e0*/  STL.64 [R1+0xd60], R8 ;  /* 0x000d600801007387 */ /* 0x000fe80000100a00 */
[----:B------:R0:W-:Y:S02]  /*c10f0*/  STL.64 [R1+0xd68], R10 ;  /* 0x000d680a01007387 */ /* 0x0001e40000100a00 */
[----:B0-----:R-:W-:-:S15]  /*c1100*/  HMMA.16816.F32 R8, R32, R14, R56 ;  /* 0x0000000e2008723c */ /* 0x001fde0000001838 */
[----:B------:R-:W-:-:S08]  /*c1110*/  NOP ;  /* 0x0000000000007918 */ /* 0x000fd00000000000 */
[----:B------:R-:W-:Y:S04]  /*c1120*/  STL.64 [R1+0xd70], R8 ;  /* 0x000d700801007387 */ /* 0x000fe80000100a00 */
[----:B------:R0:W-:Y:S02]  /*c1130*/  STL.64 [R1+0xd78], R10 ;  /* 0x000d780a01007387 */ /* 0x0001e40000100a00 */
[----:B0-----:R-:W-:-:S15]  /*c1140*/  HMMA.16816.F32 R8, R32, R12, R40 ;  /* 0x0000000c2008723c */ /* 0x001fde0000001828 */
[----:B------:R-:W-:-:S08]  /*c1150*/  NOP ;  /* 0x0000000000007918 */ /* 0x000fd00000000000 */
[----:B------:R0:W-:Y:S04]  /*c1160*/  STL.64 [R1+0xda0], R8 ;  /* 0x000da00801007387 */ /* 0x0001e80000100a00 */
[----:B------:R1:W-:Y:S04]  /*c1170*/  STL.64 [R1+0xda8], R10 ;  /* 0x000da80a01007387 */ /* 0x0003e80000100a00 */
        /* <DEDUP_REMOVED lines=8> */
[----:B0-----:R-:W4:Y:S04]  /*c1200*/  LDL.LU R8, [R1+0xf90] ;  /* 0x000f900001087983 */ /* 0x001f280000300800 */
        /* <DEDUP_REMOVED lines=26> */
[----:B------:R-:W4:Y:S01]  /*c13b0*/  LDL.LU R46, [R1+0x1fcc] ;  /* 0x001fcc00012e7983 */ /* 0x000f220000300800 */
[C---:B--2---:R-:W-:Y:S06]  /*c13c0*/  HMMA.16816.F32 R28, R32.reuse, R4, R28 ;  /* 0x00000004201c723c */ /* 0x044fec000000181c */
[----:B---3--:R-:W-:-:S15]  /*c13d0*/  HMMA.16816.F32 R16, R32, R6, R16 ;  /* 0x000000062010723c */ /* 0x008fde0000001810 */
[----:B------:R-:W-:-:S08]  /*c13e0*/  NOP ;  /* 0x0000000000007918 */ /* 0x000fd00000000000 */
[----:B------:R-:W-:Y:S04]  /*c13f0*/  STL.64 [R1+0xdc0], R16 ;  /* 0x000dc01001007387 */ /* 0x000fe80000100a00 */
[----:B------:R0:W-:Y:S04]  /*c1400*/  STL.64 [R1+0xdc8], R18 ;  /* 0x000dc81201007387 */ /* 0x0001e80000100a00 */
[----:B0-----:R-:W2:Y:S04]  /*c1410*/  LDL.LU.64 R18, [R1+0xb188] ;  /* 0x00b1880001127983 */ /* 0x001ea80000300a00 */
[----:B------:R-:W3:Y:S04]  /*c1420*/  LDL.LU.64 R16, [R1+0xb180] ;  /* 0x00b1800001107983 */ /* 0x000ee80000300a00 */
[----:B------:R-:W-:Y:S04]  /*c1430*/  STL.64 [R1+0xde0], R28 ;  /* 0x000de01c01007387 */ /* 0x000fe80000100a00 */
[----:B------:R0:W-:Y:S04]  /*c1440*/  STL.64 [R1+0xde8], R30 ;  /* 0x000de81e01007387 */ /* 0x0001e80000100a00 */
[----:B0-----:R-:W2:Y:S04]  /*c1450*/  LDL.LU.64 R30, [R1+0xb178] ;  /* 0x00b17800011e7983 */ /* 0x001ea80000300a00 */
[----:B------:R-:W3:Y:S01]  /*c1460*/  LDL.LU.64 R28, [R1+0xb170] ;  /* 0x00b17000011c7983 */ /* 0x000ee20000300a00 */
[----:B----4-:R-:W-:Y:S01]  /*c1470*/  HMMA.16816.F32 R8, R32, R2, R8 ;  /* 0x000000022008723c */ /* 0x010fe20000001808 */
[----:B------:R-:W-:-:S02]  /*c1480*/  IMAD R36, R50, 0x100, R49 ;  /* 0x0000010032247824 */ /* 0x000fc400078e0231 */
[----:B------:R-:W-:Y:S01]  /*c1490*/  IMAD R39, R0, 0x100, R47 ;  /* 0x0000010000277824 */ /* 0x000fe200078e022f */
[----:B------:R-:W-:Y:S01]  /*c14a0*/  F2FP.F16.E5M2.UNPACK_B R37, R37 ;  /* 0x00000025ff25723e */ /* 0x000fe200020004ff */
[----:B------:R-:W4:Y:S01]  /*c14b0*/  LDL.LU R47, [R1+0x1fd8] ;  /* 0x001fd800012f7983 */ /* 0x000f220000300800 */
[----:B------:R-:W-:Y:S02]  /*c14c0*/  F2FP.F16.E5M2.UNPACK_B R36, R36 ;  /* 0x00000024ff24723e */ /* 0x000fe400020004ff */
[----:B------:R-:W-:Y:S01]  /*c14d0*/  F2FP.F16.E5M2.UNPACK_B R38, R38 ;  /* 0x00000026ff26723e */ /* 0x000fe200020004ff */
[----:B------:R-:W-:Y:S01]  /*c14e0*/  IMAD.MOV.U32 R42, RZ, RZ, R61 ;  /* 0x000000ffff2a7224 */ /* 0x000fe200078e003d */
[----:B------:R-:W-:Y:S01]  /*c14f0*/  F2FP.F16.E5M2.UNPACK_B R39, R39 ;  /* 0x00000027ff27723e */ /* 0x000fe200020004ff */
[----:B------:R-:W-:Y:S01]  /*c1500*/  IMAD.MOV.U32 R43, RZ, RZ, R60 ;  /* 0x000000ffff2b7224 */ /* 0x000fe200078e003c */
[----:B------:R-:W4:Y:S11]  /*c1510*/  LDL.LU R0, [R1+0x1fd4] ;  /* 0x001fd40001007983 */ /* 0x000f360000300800 */
[----:B------:R3:W-:Y:S01]  /*c1520*/  STL.64 [R1+0xdd0], R8 ;  /* 0x000dd00801007387 */ /* 0x0007e20000100a00 */
[----:B------:R-:W-:-:S02]  /*c1530*/  IMAD.MOV.U32 R61, RZ, RZ, R10 ;  /* 0x000000ffff3d7224 */ /* 0x000fc400078e000a */
[----:B------:R-:W-:-:S05]  /*c1540*/  IMAD.MOV.U32 R60, RZ, RZ, R11 ;  /* 0x000000ffff3c7224 */ /* 0x000fca00078e000b */
[----:B------:R-:W-:Y:S04]  /*c1550*/  STL [R1+0xa9e4], R60 ;  /* 0x00a9e43c01007387 */ /* 0x000fe80000100800 */
[----:B------:R-:W-:Y:S01]  /*c1560*/  STL [R1+0xa9e0], R61 ;  /* 0x00a9e03d01007387 */ /* 0x000fe20000100800 */
[----:B---3--:R-:W-:Y:S03]  /*c1570*/  HMMA.16816.F32 R8, R36, R28, R20 ;  /* 0x0000001c2408723c */ /* 0x008fe60000001814 */
[----:B--2---:R-:W-:Y:S04]  /*c1580*/  STL.64 [R1+0xb148], R30 ;  /* 0x00b1481e01007387 */ /* 0x004fe80000100a00 */
[----:B------:R-:W-:-:S15]  /*c1590*/  STL.64 [R1+0xb140], R28 ;  /* 0x00b1401c01007387 */ /* 0x000fde0000100a00 */
[----:B------:R-:W-:-:S01]  /*c15a0*/  NOP ;  /* 0x0000000000007918 */ /* 0x000fc20000000000 */
[----:B------:R-:W-:Y:S04]  /*c15b0*/  STL.64 [R1+0xe00], R8 ;  /* 0x000e000801007387 */ /* 0x000fe80000100a00 */
[----:B------:R0:W-:Y:S02]  /*c15c0*/  STL.64 [R1+0xe08], R10 ;  /* 0x000e080a01007387 */ /* 0x0001e40000100a00 */
[----:B0-----:R-:W-:-:S15]  /*c15d0*/  HMMA.16816.F32 R8, R36, R18, R24 ;  /* 0x000000122408723c */ /* 0x001fde0000001818 */
[----:B------:R-:W-:-:S08]  /*c15e0*/  NOP ;  /* 0x0000000000007918 */ /* 0x000fd00000000000 */
[----:B------:R0:W-:Y:S01]  /*c15f0*/  STL.64 [R1+0xe10], R8 ;  /* 0x000e100801007387 */ /* 0x0001e20000100a00 */
[----:B------:R-:W-:Y:S02]  /*c1600*/  IMAD.MOV.U32 R60, RZ, RZ, R10 ;  /* 0x000000ffff3c7224 */ /* 0x000fe400078e000a */
[----:B------:R-:W-:Y:S02]  /*c1610*/  IMAD.MOV.U32 R61, RZ, RZ, R11 ;  /* 0x000000ffff3d7224 */ /* 0x000fe400078e000b */
[C---:B0-----:R-:W-:Y:S01]  /*c1620*/  HMMA.16816.F32 R8, R36.reuse, R16, R52 ;  /* 0x000000102408723c */ /* 0x041fe20000001834 */
[----:B------:R-:W-:Y:S04]  /*c1630*/  STL [R1+0xa9ec], R60 ;  /* 0x00a9ec3c01007387 */ /* 0x000fe80000100800 */
[----:B------:R-:W-:Y:S04]  /*c1640*/  STL [R1+0xa9e8], R61 ;  /* 0x00a9e83d01007387 */ /* 0x000fe80000100800 */
[----:B------:R-:W-:Y:S04]  /*c1650*/  STL.64 [R1+0xb138], R18 ;  /* 0x00b1381201007387 */ /* 0x000fe80000100a00 */
[----:B------:R-:W-:Y:S10]  /*c1660*/  STL.64 [R1+0xb130], R16 ;  /* 0x00b1301001007387 */ /* 0x000ff40000100a00 */
[----:B------:R-:W-:Y:S04]  /*c1670*/  STL.64 [R1+0xe20], R8 ;  /* 0x000e200801007387 */ /* 0x000fe80000100a00 */
[----:B------:R0:W-:Y:S02]  /*c1680*/  STL.64 [R1+0xe28], R10 ;  /* 0x000e280a01007387 */ /* 0x0001e40000100a00 */
[----:B0-----:R-:W-:-:S15]  /*c1690*/  HMMA.16816.F32 R8, R36, R14, R56 ;  /* 0x0000000e2408723c */ /* 0x001fde0000001838 */
[----:B------:R-:W-:-:S08]  /*c16a0*/  NOP ;  /* 0x0000000000007918 */ /* 0x000fd00000000000 */
[----:B------:R-:W-:Y:S01]  /*c16b0*/  STL [R1+0xe30], R8 ;  /* 0x000e300801007387 */ /* 0x000fe20000100800 */
[----:B------:R-:W-:Y:S02]  /*c16c0*/  IMAD.MOV.U32 R60, RZ, RZ, R9 ;  /* 0x000000ffff3c7224 */ /* 0x000fe400078e0009 */
[----:B------:R-:W-:Y:S01]  /*c16d0*/  IMAD.MOV.U32 R61, RZ, RZ, R10 ;  /* 0x000000ffff3d7224 */ /* 0x000fe200078e000a */
[----:B------:R0:W-:Y:S02]  /*c16e0*/  STL [R1+0xe3c], R11 ;  /* 0x000e3c0b01007387 */ /* 0x0001e40000100800 */
[----:B0-----:R-:W-:Y:S02]  /*c16f0*/  HMMA.16816.F32 R8, R36, R12, R40 ;  /* 0x0000000c2408723c */ /* 0x001fe40000001828 */
[----:B------:R-:W-:Y:S04]  /*c1700*/  STL [R1+0xa9f4], R60 ;  /* 0x00a9f43c01007387 */ /* 0x000fe80000100800 */
[----:B------:R0:W-:-:S15]  /*c1710*/  STL [R1+0xa9f0], R61 ;  /* 0x00a9f03d01007387 */ /* 0x0001de0000100800 */
[----:B------:R-:W-:-:S03]  /*c1720*/  NOP ;  /* 0x0000000000007918 */ /* 0x000fc60000000000 */
[----:B0-----:R-:W-:Y:S01]  /*c1730*/  IMAD.MOV.U32 R61, RZ, RZ, R9 ;  /* 0x000000ffff3d7224 */ /* 0x001fe200078e0009 */
[----:B------:R-:W-:Y:S01]  /*c1740*/  STL.64 [R1+0xe48], R10 ;  /* 0x000e480a01007387 */ /* 0x000fe20000100a00 */
[----:B------:R-:W-:-:S03]  /*c1750*/  IMAD.MOV.U32 R60, RZ, RZ, R8 ;  /* 0x000000ffff3c7224 */ /* 0x000fc600078e0008 */
[----:B------:R-:W-:Y:S04]  /*c1760*/  STL.64 [R1+0xb118], R14 ;  /* 0x00b1180e01007387 */ /* 0x000fe80000100a00 */
[----:B------:R0:W-:Y:S04]  /*c1770*/  STL.64 [R1+0xb110], R12 ;  /* 0x00b1100c01007387 */ /* 0x0001e80000100a00 */
[----:B------:R-:W-:Y:S04]  /*c1780*/  STL [R1+0xaa30], R61 ;  /* 0x00aa303d01007387 */ /* 0x000fe80000100800 */
[----:B------:R-:W-:Y:S04]  /*c1790*/  STL [R1+0xaa18], R60 ;  /* 0x00aa183c01007387 */ /* 0x000fe80000100800 */
        /* <DEDUP_REMOVED lines=12> */
[----:B0-----:R-:W2:Y:S04]  /*c1860*/  LDL.LU R12, [R1+0x1060] ;  /* 0x00106000010c7983 */ /* 0x001ea80000300800 */
[----:B------:R-:W2:Y:S04]  /*c1870*/  LDL.LU R13, [R1+0x1064] ;  /* 0x00106400010d7983 */ /* 0x000ea80000300800 */
[----:B------:R-:W3:Y:S04]  /*c1880*/  LDL.LU R14, [R1+0x1068] ;  /* 0x00106800010e7983 */ /* 0x000ee80000300800 */
[----:B------:R-:W3:Y:S04]  /*c1890*/  LDL.LU R15, [R1+0x106c] ;  /* 0x00106c00010f7983 */ /* 0x000ee80000300800 */
[----:B---3--:R-:W-:Y:S04]  /*c18a0*/  STL.64 [R1+0xb168], R14 ;  /* 0x00b1680e01007387 */ /* 0x008fe80000100a00 */
[----:B--2---:R0:W-:Y:S04]  /*c18b0*/  STL.64 [R1+0xb160], R12 ;  /* 0x00b1600c01007387 */ /* 0x0041e80000100a00 */
[----:B-1----:R-:W2:Y:S04]  /*c18c0*/  LDL.LU R40, [R1+0x1050] ;  /* 0x0010500001287983 */ /* 0x002ea80000300800 */
[----:B------:R-:W2:Y:S04]  /*c18d0*/  LDL.LU R41, [R1+0x1054] ;  /* 0x0010540001297983 */ /* 0x000ea80000300800 */
[----:B------:R-:W2:Y:S04]  /*c18e0*/  LDL.LU R42, [R1+0x1058] ;  /* 0x00105800012a7983 */ /* 0x000ea80000300800 */
[----:B------:R-:W2:Y:S04]  /*c18f0*/  LDL.LU R43, [R1+0x105c] ;  /* 0x00105c00012b7983 */ /* 0x000ea80000300800 */
[----:B------:R-:W3:Y:S04]  /*c1900*/  LDL.LU R16, [R1+0x1040] ;  /* 0x0010400001107983 */ /* 0x000ee80000300800 */
[----:B------:R-:W3:Y:S04]  /*c1910*/  LDL.LU R17, [R1+0x1044] ;  /* 0x0010440001117983 */ /* 0x000ee80000300800 */
[----:B------:R-:W3:Y:S04]  /*c1920*/  LDL.LU R18, [R1+0x1048] ;  /* 0x0010480001127983 */ /* 0x000ee80000300800 */
[----:B------:R-:W3:Y:S04]  /*c1930*/  LDL.LU R19, [R1+0x104c] ;  /* 0x00104c0001137983 */ /* 0x000ee80000300800 */
[----:B------:R-:W2:Y:S04]  /*c1940*/  LDL.LU R28, [R1+0x1020] ;  /* 0x00102000011c7983 */ /* 0x000ea80000300800 */
[----:B------:R-:W2:Y:S04]  /*c1950*/  LDL.LU R29, [R1+0x1024] ;  /* 0x00102400011d7983 */ /* 0x000ea80000300800 */
[----:B------:R-:W2:Y:S04]  /*c1960*/  LDL.LU R30, [R1+0x1028] ;  /* 0x00102800011e7983 */ /* 0x000ea80000300800 */
[----:B------:R-:W2:Y:S04]  /*c1970*/  LDL.LU R31, [R1+0x102c] ;  /* 0x00102c00011f7983 */ /* 0x000ea80000300800 */
[----:B------:R-:W3:Y:S04]  /*c1980*/  LDL.LU R35, [R1+0x1fe0] ;  /* 0x001fe00001237983 */ /* 0x000ee80000300800 */
[----:B------:R-:W3:Y:S04]  /*c1990*/  LDL.LU R8, [R1+0x1fdc] ;  /* 0x001fdc0001087983 */ /* 0x000ee80000300800 */
        /* <DEDUP_REMOVED lines=10> */
[----:B------:R-:W3:Y:S01]  /*c1a40*/  LDL.LU R11, [R1+0x1ff0] ;  /* 0x001ff000010b7983 */ /* 0x000ee20000300800 */
[----:B----4-:R-:W-:-:S03]  /*c1a50*/  IMAD R34, R0, 0x100, R47 ;  /* 0x0000010000227824 */ /* 0x010fc600078e022f */
        /* <DEDUP_REMOVED lines=25> */
[----:B------:R-:W-:-:S02]  /*c1bf0*/  NOP ;  /* 0x0000000000007918 */ /* 0x000fc40000000000 */
[----:B------:R-:W-:Y:S04]  /*c1c00*/  STL.64 [R1+0xe50], R12 ;  /* 0x000e500c01007387 */ /* 0x000fe80000100a00 */
[----:B------:R0:W-:Y:S01]  /*c1c10*/  STL.64 [R1+0xe58], R14 ;  /* 0x000e580e01007387 */ /* 0x0001e20000100a00 */
[----:B------:R-:W-:Y:S03]  /*c1c20*/  HMMA.16816.F32 R36, R36, R2, R28 ;  /* 0x000000022424723c */ /* 0x000fe6000000181c */
[----:B0-----:R-:W2:Y:S04]  /*c1c30*/  LDL.LU.64 R14, [R1+0xb168] ;  /* 0x00b16800010e7983 */ /* 0x001ea80000300a00 */
[----:B------:R-:W2:Y:S04]  /*c1c40*/  LDL.LU.64 R12, [R1+0xb160] ;  /* 0x00b16000010c7983 */ /* 0x000ea80000300a00 */
[----:B------:R-:W-:Y:S04]  /*c1c50*/  STL.64 [R1+0xe70], R20 ;  /* 0x000e701401007387 */ /* 0x000fe80000100a00 */
[----:B------:R0:W-:Y:S04]  /*c1c60*/  STL.64 [R1+0xe78], R22 ;  /* 0x000e781601007387 */ /* 0x0001e80000100a00 */
[----:B0-----:R-:W3:Y:S04]  /*c1c70*/  LDL.LU.64 R22, [R1+0xb158] ;  /* 0x00b1580001167983 */ /* 0x001ee80000300a00 */
[----:B------:R-:W3:Y:S04]  /*c1c80*/  LDL.LU.64 R20, [R1+0xb150] ;  /* 0x00b1500001147983 */ /* 0x000ee80000300a00 */
[----:B------:R-:W3:Y:S04]  /*c1c90*/  LDL.LU.64 R30, [R1+0xb148] ;  /* 0x00b14800011e7983 */ /* 0x000ee80000300a00 */
[----:B------:R-:W4:Y:S01]  /*c1ca0*/  LDL.LU.64 R28, [R1+0xb140] ;  /* 0x00b14000011c7983 */ /* 0x000f220000300a00 */
[----:B------:R-:W-:Y:S01]  /*c1cb0*/  IMAD R35, R8, 0x100, R35 ;  /* 0x0000010008237824 */ /* 0x000fe200078e0223 */
[----:B------:R-:W-:-:S02]  /*c1cc0*/  F2FP.F16.E5M2.UNPACK_B R32, R32 ;  /* 0x00000020ff20723e */ /* 0x000fc400020004ff */
[----:B------:R-:W-:Y:S02]  /*c1cd0*/  F2FP.F16.E5M2.UNPACK_B R33, R33 ;  /* 0x00000021ff21723e */ /* 0x000fe400020004ff */
[----:B------:R-:W-:Y:S02]  /*c1ce0*/  F2FP.F16.E5M2.UNPACK_B R34, R34 ;  /* 0x00000022ff22723e */ /* 0x000fe400020004ff */
[----:B------:R-:W-:Y:S01]  /*c1cf0*/  F2FP.F16.E5M2.UNPACK_B R35, R35 ;  /* 0x00000023ff23723e */ /* 0x000fe200020004ff */
[----:B------:R0:W-:Y:S04]  /*c1d00*/  STL.64 [R1+0xe60], R36 ;  /* 0x000e602401007387 */ /* 0x0001e80000100a00 */
[----:B------:R1:W-:Y:S04]  /*c1d10*/  STL.64 [R1+0xe68], R38 ;  /* 0x000e682601007387 */ /* 0x0003e80000100a00 */
[----:B0-----:R-:W3:Y:S04]  /*c1d20*/  LDL.LU R36, [R1+0x1070] ;  /* 0x0010700001247983 */ /* 0x001ee80000300800 */
[----:B------:R-:W3:Y:S04]  /*c1d30*/  LDL.LU R37, [R1+0x1074] ;  /* 0x0010740001257983 */ /* 0x000ee80000300800 */
[----:B-1----:R-:W3:Y:S04]  /*c1d40*/  LDL.LU R38, [R1+0x1078] ;  /* 0x0010780001267983 */ /* 0x002ee80000300800 */
[----:B------:R-:W3:Y:S01]  /*c1d50*/  LDL.LU R39, [R1+0x107c] ;  /* 0x00107c0001277983 */ /* 0x000ee20000300800 */
[----:B----4-:R-:W-:-:S15]  /*c1d60*/  HMMA.16816.F32 R16, R32, R28, R16 ;  /* 0x0000001c2010723c */ /* 0x010fde0000001810 */
[----:B------:R-:W-:-:S08]  /*c1d70*/  NOP ;  /* 0x0000000000007918 */ /* 0x000fd00000000000 */
        /* <DEDUP_REMOVED lines=15> */
[----:B---3--:R-:W-:-:S15]  /*c1e70*/  HMMA.16816.F32 R36, R32, R14, R36 ;  /* 0x0000000e2024723c */ /* 0x008fde0000001824 */
[----:B------:R-:W-:-:S08]  /*c1e80*/  NOP ;  /* 0x0000000000007918 */ /* 0x000fd00000000000 */
[----:B------:R0:W-:Y:S02]  /*c1e90*/  STL.64 [R1+0xeb0], R36 ;  /* 0x000eb02401007387 */ /* 0x0001e40000100a00 */
[----:B0-----:R-:W-:Y:S02]  /*c1ea0*/  IMAD R36, R10, 0x100, R9 ;  /* 0x000001000a247824 */ /* 0x001fe400078e0209 */
[----:B------:R-:W-:Y:S02]  /*c1eb0*/  IMAD R37, R24, 0x100, R11 ;  /* 0x0000010018257824 */ /* 0x000fe400078e020b */
[C---:B----4-:R-:W-:Y:S01]  /*c1ec0*/  HMMA.16816.F32 R8, R32.reuse, R12, R20 ;  /* 0x0000000c2008723c */ /* 0x050fe20000001814 */
[----:B------:R-:W-:Y:S05]  /*c1ed0*/  STL.64 [R1+0xeb8], R38 ;  /* 0x000eb82601007387 */ /* 0x000fea0000100a00 */
[----:B------:R-:W-:Y:S01]  /*c1ee0*/  STL [R1+0xb0ec], R13 ;  /* 0x00b0ec0d01007387 */ /* 0x000fe20000100800 */
[----:B------:R-:W-:-:S15]  /*c1ef0*/  HMMA.16816.F32 R20, R32, R6, R52 ;  /* 0x000000062014723c */ /* 0x000fde0000001834 */
[----:B------:R-:W-:-:S01]  /*c1f00*/  NOP ;  /* 0x0000000000007918 */ /* 0x000fc20000000000 */
[----:B------:R-:W-:Y:S04]  /*c1f10*/  STL.64 [R1+0xec0], R8 ;  /* 0x000ec00801007387 */ /* 0x000fe80000100a00 */
[----:B------:R0:W-:Y:S02]  /*c1f20*/  STL.64 [R1+0xec8], R10 ;  /* 0x000ec80a01007387 */ /* 0x0001e40000100a00 */
[----:B0-----:R-:W-:Y:S01]  /*c1f30*/  HMMA.16816.F32 R8, R32, R4, R56 ;  /* 0x000000042008723c */ /* 0x001fe20000001838 */
[----:B------:R-:W-:Y:S02]  /*c1f40*/  IMAD R38, R26, 0x100, R25 ;  /* 0x000001001a267824 */ /* 0x000fe400078e0219 */
[----:B------:R-:W-:Y:S01]  /*c1f50*/  IMAD R39, R0, 0x100, R27 ;  /* 0x0000010000277824 */ /* 0x000fe200078e021b */
[----:B------:R-:W-:Y:S01]  /*c1f60*/  STL.64 [R1+0xed0], R20 ;  /* 0x000ed01401007387 */ /* 0x000fe20000100a00 */
[----:B------:R-:W-:-:S02]  /*c1f70*/  F2FP.F16.E5M2.UNPACK_B R36, R36 ;  /* 0x00000024ff24723e */ /* 0x000fc400020004ff */
[----:B------:R-:W-:Y:S01]  /*c1f80*/  F2FP.F16.E5M2.UNPACK_B R37, R37 ;  /* 0x00000025ff25723e */ /* 0x000fe200020004ff */
[----:B------:R-:W-:Y:S01]  /*c1f90*/  STL.64 [R1+0xed8], R22 ;  /* 0x000ed81601007387 */ /* 0x000fe20000100a00 */
[----:B------:R-:W-:Y:S02]  /*c1fa0*/  F2FP.F16.E5M2.UNPACK_B R38, R38 ;  /* 0x00000026ff26723e */ /* 0x000fe400020004ff */
[----:B------:R-:W-:Y:S01]  /*c1fb0*/  F2FP.F16.E5M2.UNPACK_B R39, R39 ;  /* 0x00000027ff27723e */ /* 0x000fe200020004ff */
[----:B------:R-:W-:Y:S04]  /*c1fc0*/  STL.64 [R1+0xb0e0], R6 ;  /* 0x00b0e00601007387 */ /* 0x000fe80000100a00 */
[----:B------:R2:W-:Y:S07]  /*c1fd0*/  STL.64 [R1+0xb0d8], R4 ;  /* 0x00b0d80401007387 */ /* 0x0005ee0000100a00 */
[----:B------:R-:W-:Y:S04]  /*c1fe0*/  STL.64 [R1+0xef0], R8 ;  /* 0x000ef00801007387 */ /* 0x000fe80000100a00 */
[----:B------:R0:W-:Y:S01]  /*c1ff0*/  STL.64 [R1+0xef8], R10 ;  /* 0x000ef80a01007387 */ /* 0x0001e20000100a00 */
[----:B--2---:R-:W-:Y:S06]  /*c2000*/  HMMA.16816.F32 R4, R36, R28, R40 ;  /* 0x0000001c2404723c */ /* 0x004fec0000001828 */
[----:B0-----:R-:W-:Y:S01]  /*c2010*/  HMMA.16816.F32 R8, R32, R2, R48 ;  /* 0x000000022008723c */ /* 0x001fe20000001830 */
[----:B------:R-:W-:-:S15]  /*c2020*/  STL.64 [R1+0xb0b0], R30 ;  /* 0x00b0b01e01007387 */ /* 0x000fde0000100a00 */
[----:B------:R-:W-:-:S07]  /*c2030*/  NOP ;  /* 0x0000000000007918 */ /* 0x000fce0000000000 */
[----:B------:R-:W-:Y:S04]  /*c2040*/  STL.64 [R1+0xee0], R8 ;  /* 0x000ee00801007387 */ /* 0x000fe80000100a00 */
[----:B------:R-:W-:Y:S04]  /*c2050*/  STL.64 [R1+0xee8], R10 ;  /* 0x000ee80a01007387 */ /* 0x000fe80000100a00 */
[----:B------:R-:W-:Y:S04]  /*c2060*/  STL.64 [R1+0xb0a8], R28 ;  /* 0x00b0a81c01007387 */ /* 0x000fe80000100a00 */
        /* <DEDUP_REMOVED lines=78> */
[C---:B---3--:R-:W-:Y:S06]  /*c2550*/  HMMA.16816.F32 R20, R36.reuse, R14, R20 ;  /* 0x0000000e2414723c */ /* 0x048fec0000001814 */
[----:B--2---:R-:W-:Y:S01]  /*c2560*/  HMMA.16816.F32 R28, R36, R16, R28 ;  /* 0x00000010241c723c */ /* 0x004fe2000000181c */
[----:B----4-:R-:W-:-:S15]  /*c2570*/  IMAD R32, R32, 0x100, R13 ;  /* 0x0000010020207824 */ /* 0x010fde00078e020d */
[----:B------:R-:W-:-:S07]  /*c2580*/  NOP ;  /* 0x0000000000007918 */ /* 0x000fce0000000000 */
        /* <DEDUP_REMOVED lines=8> */
[----:B------:R-:W4:Y:S01]  /*c2610*/  LDL.LU R13, [R1+0xb0ec] ;  /* 0x00b0ec00010d7983 */ /* 0x000f220000300800 */
[----:B------:R-:W-:-:S03]  /*c2620*/  IMAD R33, R33, 0x100, R0 ;  /* 0x0000010021217824 */ /* 0x000fc600078e0200 */
        /* <DEDUP_REMOVED lines=8> */
[C---:B--2---:R-:W-:Y:S06]  /*c26b0*/  HMMA.16816.F32 R52, R36.reuse, R4, R52 ;  /* 0x000000042434723c */ /* 0x044fec0000001834 */
[----:B------:R-:W-:Y:S11]  /*c26c0*/  HMMA.16816.F32 R36, R36, R2, R28 ;  /* 0x000000022424723c */ /* 0x000ff6000000181c */
        /* <DEDUP_REMOVED lines=9> */
[----:B------:R-:W2:Y:S01]  /*c2760*/  LDL.LU.64 R28, [R1+0xb0a8] ;  /* 0x00b0a800011c7983 */ /* 0x000ea20000300a00 */
[----:B------:R-:W-:-:S02]  /*c2770*/  IMAD R34, R35, 0x100, R34 ;  /* 0x0000010023227824 */ /* 0x000fc400078e0222 */
[----:B------:R-:W-:Y:S01]  /*c2780*/  IMAD R35, R61, 0x100, R60 ;  /* 0x000001003d237824 */ /* 0x000fe200078e023c */
[----:B------:R-:W-:Y:S02]  /*c2790*/  F2FP.F16.E5M2.UNPACK_B R32, R32 ;  /* 0x00000020ff20723e */ /* 0x000fe400020004ff */
[----:B------:R-:W-:Y:S02]  /*c27a0*/  F2FP.F16.E5M2.UNPACK_B R33, R33 ;  /* 0x00000021ff21723e */ /* 0x000fe400020004ff */
[----:B------:R-:W-:Y:S02]  /*c27b0*/  F2FP.F16.E5M2.UNPACK_B R34, R34 ;  /* 0x00000022ff22723e */ /* 0x000fe400020004ff */
[----:B------:R-:W-:Y:S01]  /*c27c0*/  F2FP.F16.E5M2.UNPACK_B R35, R35 ;  /* 0x00000023ff23723e */ /* 0x000fe200020004ff */
[----:B------:R-:W-:Y:S04]  /*c27d0*/  STL.64 [R1+0x1010], R36 ;  /* 0x0010102401007387 */ /* 0x000fe80000100a00 */
[----:B------:R2:W-:Y:S02]  /*c27e0*/  STL.64 [R1+0x1018], R38 ;  /* 0x0010182601007387 */ /* 0x0005e40000100a00 */
[C---:B---3--:R-:W-:Y:S06]  /*c27f0*/  HMMA.16816.F32 R20, R32.reuse, R18, R20 ;  /* 0x000000122014723c */ /* 0x048fec0000001814 */
[C---:B--2---:R-:W-:Y:S06]  /*c2800*/  HMMA.16816.F32 R36, R32.reuse, R28, R8 ;  /* 0x0000001c2024723c */ /* 0x044fec0000001808 */
        /* <DEDUP_REMOVED lines=10> */
[----:B----4-:R-:W-:-:S15]  /*c28b0*/  HMMA.16816.F32 R8, R32, R14, R52 ;  /* 0x0000000e2008723c */ /* 0x010fde0000001834 */
        /* <DEDUP_REMOVED lines=50> */
[----:B------:R-:W2:Y:S01]  /*c2be0*/  LDL.LU R53, [R1+0x1204] ;  /* 0x0012040001357983 */ /* 0x000ea20000300800 */
[----:B------:R-:W-:-:S03]  /*c2bf0*/  IMAD R38, R41, 0x100, R40 ;  /* 0x0000010029267824 */ /* 0x000fc600078e0228 */
[----:B------:R-:W2:Y:S01]  /*c2c00*/  LDL.LU R56, [R1+0x2048] ;  /* 0x0020480001387983 */ /* 0x000ea20000300800 */
[----:B------:R-:W-:-:S03]  /*c2c10*/  IMAD.MOV.U32 R55, RZ, RZ, R30 ;  /* 0x000000ffff377224 */ /* 0x000fc600078e001e */
[----:B------:R-:W2:Y:S04]  /*c2c20*/  LDL.LU R57, [R1+0x2044] ;  /* 0x0020440001397983 */ /* 0x000ea80000300800 */
[----:B------:R-:W2:Y:S01]  /*c2c30*/  LDL.LU R58, [R1+0x2050] ;  /* 0x00205000013a7983 */ /* 0x000ea20000300800 */
[----:B------:R-:W-:-:S03]  /*c2c40*/  IMAD.MOV.U32 R54, RZ, RZ, R31 ;  /* 0x000000ffff367224 */ /* 0x000fc600078e001f */
[----:B------:R-:W2:Y:S04]  /*c2c50*/  LDL.LU R59, [R1+0x204c] ;  /* 0x00204c00013b7983 */ /* 0x000ea80000300800 */
[----:B------:R-:W2:Y:S04]  /*c2c60*/  LDL.LU R40, [R1+0x2058] ;  /* 0x0020580001287983 */ /* 0x000ea80000300800 */
[----:B------:R-:W2:Y:S04]  /*c2c70*/  LDL.LU R30, [R1+0x2054] ;  /* 0x00205400011e7983 */ /* 0x000ea80000300800 */
[----:B------:R-:W2:Y:S04]  /*c2c80*/  LDL.LU R41, [R1+0x2060] ;  /* 0x0020600001297983 */ /* 0x000ea80000300800 */
[----:B------:R-:W2:Y:S01]  /*c2c90*/  LDL.LU R31, [R1+0x205c] ;  /* 0x00205c00011f7983 */ /* 0x000ea20000300800 */
[C---:B---3--:R-:W-:Y:S06]  /*c2ca0*/  HMMA.16816.F32 R48, R32.reuse, R4, R48 ;  /* 0x000000042030723c */ /* 0x048fec0000001830 */
[----:B----4-:R-:W-:-:S15]  /*c2cb0*/  HMMA.16816.F32 R32, R32, R2, R16 ;  /* 0x000000022020723c */ /* 0x010fde0000001810 */
[----:B------:R-:W-:-:S02]  /*c2cc0*/  NOP ;  /* 0x0000000000007918 */ /* 0x000fc40000000000 */
[----:B------:R-:W-:Y:S04]  /*c2cd0*/  STL.64 [R1+0x1160], R48 ;  /* 0x0011603001007387 */ /* 0x000fe80000100a00 */
[----:B------:R0:W-:Y:S04]  /*c2ce0*/  STL.64 [R1+0x1168], R50 ;  /* 0x0011683201007387 */ /* 0x0001e80000100a00 */
[----:B0-----:R-:W3:Y:S04]  /*c2cf0*/  LDL.LU.64 R50, [R1+0xb0a0] ;  /* 0x00b0a00001327983 */ /* 0x001ee80000300a00 */
[----:B------:R-:W3:Y:S04]  /*c2d00*/  LDL.LU.64 R48, [R1+0xb098] ;  /* 0x00b0980001307983 */ /* 0x000ee80000300a00 */
[----:B------:R-:W4:Y:S01]  /*c2d10*/  LDL.LU.64 R18, [R1+0xb090] ;  /* 0x00b0900001127983 */ /* 0x000f220000300a00 */
[----:B------:R-:W-:Y:S01]  /*c2d20*/  IMAD R39, R43, 0x100, R42 ;  /* 0x000001002b277824 */ /* 0x000fe200078e022a */
[----:B------:R-:W-:-:S02]  /*c2d30*/  F2FP.F16.E5M2.UNPACK_B R36, R36 ;  /* 0x00000024ff24723e */ /* 0x000fc400020004ff */
[----:B------:R-:W-:Y:S01]  /*c2d40*/  F2FP.F16.E5M2.UNPACK_B R37, R37 ;  /* 0x00000025ff25723e */ /* 0x000fe200020004ff */
[----:B------:R-:W3:Y:S01]  /*c2d50*/  LDL.LU.64 R16, [R1+0xb088] ;  /* 0x00b0880001107983 */ /* 0x000ee20000300a00 */
[----:B------:R-:W-:Y:S02]  /*c2d60*/  F2FP.F16.E5M2.UNPACK_B R38, R38 ;  /* 0x00000026ff26723e */ /* 0x000fe400020004ff */
[----:B------:R-:W-:Y:S01]  /*c2d70*/  F2FP.F16.E5M2.UNPACK_B R39, R39 ;  /* 0x00000027ff27723e */ /* 0x000fe200020004ff */
[----:B------:R-:W-:Y:S04]  /*c2d80*/  STL.64 [R1+0x1150], R32 ;  /* 0x0011502001007387 */ /* 0x000fe80000100a00 */
[----:B------:R2:W-:Y:S02]  /*c2d90*/  STL.64 [R1+0x1158], R34 ;  /* 0x0011582201007387 */ /* 0x0005e40000100a00 */
[----:B--2---:R-:W-:Y:S02]  /*c2da0*/  HMMA.16816.F32 R32, R36, R28, R44 ;  /* 0x0000001c2420723c */ /* 0x004fe4000000182c */
[----:B------:R-:W2:-:S15]  /*c2db0*/  LDL.LU R44, [R1+0x1280] ;  /* 0x00128000012c7983 */ /* 0x000e9e0000300800 */
[----:B------:R-:W-:-:S06]  /*c2dc0*/  NOP ;  /* 0x0000000000007918 */ /* 0x000fcc0000000000 */
[----:B------:R-:W-:Y:S04]  /*c2dd0*/  STL.64 [R1+0x1140], R32 ;  /* 0x0011402001007387 */ /* 0x000fe80000100a00 */
[----:B------:R0:W-:Y:S04]  /*c2de0*/  STL.64 [R1+0x1148], R34 ;  /* 0x0011482201007387 */ /* 0x0001e80000100a00 */
[----:B------:R-:W2:Y:S04]  /*c2df0*/  LDL.LU R45, [R1+0x1284] ;  /* 0x00128400012d7983 */ /* 0x000ea80000300800 */
[----:B------:R-:W2:Y:S04]  /*c2e00*/  LDL.LU R46, [R1+0x1288] ;  /* 0x00128800012e7983 */ /* 0x000ea80000300800 */
[----:B------:R-:W2:Y:S04]  /*c2e10*/  LDL.LU R47, [R1+0x128c] ;  /* 0x00128c00012f7983 */ /* 0x000ea80000300800 */
[----:B------:R-:W2:Y:S04]  /*c2e20*/  LDL R42, [R1+0x13b8] ;  /* 0x0013b800012a7983 */ /* 0x000ea80000100800 */
[----:B------:R-:W2:Y:S01]  /*c2e30*/  LDL R43, [R1+0x13bc] ;  /* 0x0013bc00012b7983 */ /* 0x000ea20000100800 */
[----:B----4-:R-:W-:-:S15]  /*c2e40*/  HMMA.16816.F32 R12, R36, R18, R12 ;  /* 0x00000012240c723c */ /* 0x010fde000000180c */
[----:B------:R-:W-:-:S08]  /*c2e50*/  NOP ;  /* 0x0000000000007918 */ /* 0x000fd00000000000 */
[----:B------:R1:W-:Y:S01]  /*c2e60*/  STL.64 [R1+0x1130], R12 ;  /* 0x0011300c01007387 */ /* 0x0003e20000100a00 */
[----:B0-----:R-:W-:Y:S02]  /*c2e70*/  IMAD.MOV.U32 R35, RZ, RZ, R14 ;  /* 0x000000ffff237224 */ /* 0x001fe400078e000e */
[----:B------:R-:W-:Y:S02]  /*c2e80*/  IMAD.MOV.U32 R34, RZ, RZ, R15 ;  /* 0x000000ffff227224 */ /* 0x000fe400078e000f */
[----:B------:R-:W4:Y:S04]  /*c2e90*/  LDL.LU.64 R14, [R1+0xb080] ;  /* 0x00b08000010e7983 */ /* 0x000f280000300a00 */
[----:B-1----:R-:W4:Y:S01]  /*c2ea0*/  LDL.LU.64 R12, [R1+0xb078] ;  /* 0x00b07800010c7983 */ /* 0x002f220000300a00 */
[----:B---3--:R-:W-:Y:S03]  /*c2eb0*/  HMMA.16816.F32 R16, R36, R16, R8 ;  /* 0x000000102410723c */ /* 0x008fe60000001808 */
[----:B------:R0:W-:Y:S04]  /*c2ec0*/  STL [R1+0xa904], R34 ;  /* 0x00a9042201007387 */ /* 0x0001e80000100800 */
[----:B------:R1:W-:-:S15]  /*c2ed0*/  STL [R1+0xa900], R35 ;  /* 0x00a9002301007387 */ /* 0x0003de0000100800 */
[----:B------:R-:W-:-:S01]  /*c2ee0*/  NOP ;  /* 0x0000000000007918 */ /* 0x000fc20000000000 */
[----:B------:R-:W-:Y:S04]  /*c2ef0*/  STL.64 [R1+0x1120], R16 ;  /* 0x0011201001007387 */ /* 0x000fe80000100a00 */
[----:B------:R-:W-:Y:S01]  /*c2f00*/  STL.64 [R1+0x1128], R18 ;  /* 0x0011281201007387 */ /* 0x000fe20000100a00 */
[----:B------:R-:W-:Y:S02]  /*c2f10*/  IMAD R28, R57, 0x100, R56 ;  /* 0x00000100391c7824 */ /* 0x000fe400078e0238 */
[----:B------:R-:W-:Y:S02]  /*c2f20*/  IMAD R29, R59, 0x100, R58 ;  /* 0x000001003b1d7824 */ /* 0x000fe400078e023a */
[----:B------:R-:W-:Y:S01]  /*c2f30*/  IMAD R30, R30, 0x100, R40 ;  /* 0x000001001e1e7824 */ /* 0x000fe200078e0228 */
[----:B--2---:R-:W-:Y:S01]  /*c2f40*/  F2FP.F16.E5M2.UNPACK_B R32, R42 ;  /* 0x0000002aff20723e */ /* 0x004fe200020004ff */
[----:B------:R-:W-:Y:S01]  /*c2f50*/  IMAD R31, R31, 0x100, R41 ;  /* 0x000001001f1f7824 */ /* 0x000fe200078e0229 */
[----:B------:R-:W-:Y:S01]  /*c2f60*/  F2FP.F16.E5M2.UNPACK_B R33, R43 ;  /* 0x0000002bff21723e */ /* 0x000fe200020004ff */
[C---:B----4-:R-:W-:Y:S06]  /*c2f70*/  HMMA.16816.F32 R8, R36.reuse, R14, R20 ;  /* 0x0000000e2408723c */ /* 0x050fec0000001814 */
[----:B------:R-:W-:-:S15]  /*c2f80*/  HMMA.16816.F32 R12, R36, R12, R24 ;  /* 0x0000000c240c723c */ /* 0x000fde0000001818 */
[----:B------:R-:W-:-:S02]  /*c2f90*/  NOP ;  /* 0x0000000000007918 */ /* 0x000fc40000000000 */
[----:B------:R2:W-:Y:S01]  /*c2fa0*/  STL.64 [R1+0x1110], R8 ;  /* 0x0011100801007387 */ /* 0x0005e20000100a00 */
[----:B0-----:R-:W-:Y:S02]  /*c2fb0*/  IMAD.MOV.U32 R34, RZ, RZ, R10 ;  /* 0x000000ffff227224 */ /* 0x001fe400078e000a */
[----:B-1----:R-:W-:Y:S02]  /*c2fc0*/  IMAD.MOV.U32 R35, RZ, RZ, R11 ;  /* 0x000000ffff237224 */ /* 0x002fe400078e000b */
[C---:B--2---:R-:W-:Y:S06]  /*c2fd0*/  HMMA.16816.F32 R8, R36.reuse, R6, R52 ;  /* 0x000000062408723c */ /* 0x044fec0000001834 */
[----:B------:R-:W-:Y:S01]  /*c2fe0*/  HMMA.16816.F32 R4, R36, R4, R48 ;  /* 0x000000042404723c */ /* 0x000fe20000001830 */
[----:B------:R0:W-:Y:S04]  /*c2ff0*/  STL [R1+0xa90c], R35 ;  /* 0x00a90c2301007387 */ /* 0x0001e80000100800 */
[----:B------:R1:W-:Y:S04]  /*c3000*/  STL [R1+0xa908], R34 ;  /* 0x00a9082201007387 */ /* 0x0003e80000100800 */
[----:B------:R-:W-:Y:S04]  /*c3010*/  STL.64 [R1+0x1100], R12 ;  /* 0x0011000c01007387 */ /* 0x000fe80000100a00 */
[----:B------:R-:W-:Y:S05]  /*c3020*/  STL.64 [R1+0x1108], R14 ;  /* 0x0011080e01007387 */ /* 0x000fea0000100a00 */
[----:B0-----:R-:W-:-:S02]  /*c3030*/  IMAD.MOV.U32 R35, RZ, RZ, R10 ;  /* 0x000000ffff237224 */ /* 0x001fc400078e000a */
[----:B-1----:R-:W-:Y:S01]  /*c3040*/  IMAD.MOV.U32 R34, RZ, RZ, R11 ;  /* 0x000000ffff227224 */ /* 0x002fe200078e000b */
[----:B------:R-:W-:Y:S04]  /*c3050*/  STL.64 [R1+0x10f0], R8 ;  /* 0x0010f00801007387 */ /* 0x000fe80000100a00 */
[----:B------:R0:W-:Y:S04]  /*c3060*/  STL [R1+0xa914], R35 ;  /* 0x00a9142301007387 */ /* 0x0001e80000100800 */
[----:B------:R1:W-:Y:S04]  /*c3070*/  STL [R1+0xa910], R34 ;  /* 0x00a9102201007387 */ /* 0x0003e80000100800 */
[----:B------:R-:W-:Y:S01]  /*c3080*/  STL [R1+0x1190], R4 ;  /* 0x0011900401007387 */ /* 0x000fe20000100800 */
[----:B0-----:R-:W-:-:S03]  /*c3090*/  IMAD.MOV.U32 R35, RZ, RZ, R5 ;  /* 0x000000ffff237224 */ /* 0x001fc600078e0005 */
[----:B------:R0:W-:Y:S01]  /*c30a0*/  STL [R1+0x119c], R7 ;  /* 0x00119c0701007387 */ /* 0x0001e20000100800 */
[----:B-1----:R-:W-:Y:S02]  /*c30b0*/  IMAD.MOV.U32 R34, RZ, RZ, R6 ;  /* 0x000000ffff227224 */ /* 0x002fe400078e0006 */
[----:B0-----:R-:W-:Y:S03]  /*c30c0*/  HMMA.16816.F32 R4, R36, R2, R44 ;  /* 0x000000022404723c */ /* 0x001fe6000000182c */
[----:B------:R-:W-:Y:S04]  /*c30d0*/  STL [R1+0xab98], R34 ;  /* 0x00ab982201007387 */ /* 0x000fe80000100800 */
[----:B------:R-:W-:Y:S04]  /*c30e0*/  STL [R1+0xaa34], R35 ;  /* 0x00aa342301007387 */ /* 0x000fe80000100800 */
[----:B------:R-:W2:-:S12]  /*c30f0*/  LDL.LU R52, [R1+0x12f0] ;  /* 0x0012f00001347983 */ /* 0x000e980000300800 */
[----:B------:R0:W-:Y:S04]  /*c3100*/  STL.64 [R1+0x1180], R4 ;  /* 0x0011800401007387 */ /* 0x0001e80000100a00 */
[----:B------:R1:W-:Y:S04]  /*c3110*/  STL.64 [R1+0x1188], R6 ;  /* 0x0011880601007387 */ /* 0x0003e80000100a00 */
        /* <DEDUP_REMOVED lines=11> */
[----:B------:R-:W2:Y:S04]  /*c31d0*/  LDL R18, [R1+0x1398] ;  /* 0x0013980001127983 */ /* 0x000ea80000100800 */
[----:B------:R-:W3:Y:S04]  /*c31e0*/  LDL R19, [R1+0x139c] ;  /* 0x00139c0001137983 */ /* 0x000ee80000100800 */
[----:B0-----:R-:W4:Y:S04]  /*c31f0*/  LDL.LU R4, [R1+0x12b0] ;  /* 0x0012b00001047983 */ /* 0x001f280000300800 */
[----:B------:R-:W4:Y:S04]  /*c3200*/  LDL.LU R5, [R1+0x12b4] ;  /* 0x0012b40001057983 */ /* 0x000f280000300800 */
[----:B-1----:R-:W4:Y:S04]  /*c3210*/  LDL.LU R6, [R1+0x12b8] ;  /* 0x0012b80001067983 */ /* 0x002f280000300800 */
[----:B------:R-:W4:Y:S04]  /*c3220*/  LDL.LU R7, [R1+0x12bc] ;  /* 0x0012bc0001077983 */ /* 0x000f280000300800 */
[----:B------:R-:W3:Y:S04]  /*c3230*/  LDL R16, [R1+0x13a8] ;  /* 0x0013a80001107983 */ /* 0x000ee80000100800 */
[----:B------:R-:W3:Y:S04]  /*c3240*/  LDL R17, [R1+0x13ac] ;  /* 0x0013ac0001117983 */ /* 0x000ee80000100800 */
[----:B------:R-:W3:Y:S04]  /*c3250*/  LDL R60, [R1+0x13c8] ;  /* 0x0013c800013c7983 */ /* 0x000ee80000100800 */
[----:B------:R-:W3:Y:S04]  /*c3260*/  LDL R61, [R1+0x13cc] ;  /* 0x0013cc00013d7983 */ /* 0x000ee80000100800 */
[----:B------:R-:W3:Y:S04]  /*c3270*/  LDL.LU R20, [R1+0x2068] ;  /* 0x0020680001147983 */ /* 0x000ee80000300800 */
[----:B------:R-:W3:Y:S04]  /*c3280*/  LDL.LU R21, [R1+0x2064] ;  /* 0x0020640001157983 */ /* 0x000ee80000300800 */
[----:B------:R-:W3:Y:S04]  /*c3290*/  LDL.LU R22, [R1+0x2070] ;  /* 0x0020700001167983 */ /* 0x000ee80000300800 */
[----:B------:R-:W3:Y:S04]  /*c32a0*/  LDL.LU R23, [R1+0x206c] ;  /* 0x00206c0001177983 */ /* 0x000ee80000300800 */
[----:B------:R-:W3:Y:S04]  /*c32b0*/  LDL.LU R24, [R1+0x2078] ;  /* 0x0020780001187983 */ /* 0x000ee80000300800 */
[----:B------:R-:W3:Y:S04]  /*c32c0*/  LDL.LU R25, [R1+0x2074] ;  /* 0x0020740001197983 */ /* 0x000ee80000300800 */
[----:B------:R-:W3:Y:S04]  /*c32d0*/  LDL R26, [R1+0x13d8] ;  /* 0x0013d800011a7983 */ /* 0x000ee80000100800 */
[----:B------:R-:W3:Y:S04]  /*c32e0*/  LDL R27, [R1+0x13dc] ;  /* 0x0013dc00011b7983 */ /* 0x000ee80000100800 */
[----:B------:R-:W3:Y:S04]  /*c32f0*/  LDL.LU R56, [R1+0x2080] ;  /* 0x0020800001387983 */ /* 0x000ee80000300800 */
[----:B------:R-:W3:Y:S04]  /*c3300*/  LDL.LU R57, [R1+0x207c] ;  /* 0x00207c0001397983 */ /* 0x000ee80000300800 */
[----:B------:R-:W3:Y:S04]  /*c3310*/  LDL R58, [R1+0x13e8] ;  /* 0x0013e800013a7983 */ /* 0x000ee80000100800 */
[----:B------:R-:W3:Y:S04]  /*c3320*/  LDL R59, [R1+0x13ec] ;  /* 0x0013ec00013b7983 */ /* 0x000ee80000100800 */
[----:B------:R-:W3:Y:S04]  /*c3330*/  LDL.LU R48, [R1+0x1330] ;  /* 0x0013300001307983 */ /* 0x000ee80000300800 */
[----:B------:R-:W3:Y:S04]  /*c3340*/  LDL.LU R49, [R1+0x1334] ;  /* 0x0013340001317983 */ /* 0x000ee80000300800 */
[----:B------:R-:W3:Y:S04]  /*c3350*/  LDL.LU R50, [R1+0x1338] ;  /* 0x0013380001327983 */ /* 0x000ee80000300800 */
[----:B------:R-:W3:Y:S04]  /*c3360*/  LDL.LU R51, [R1+0x133c] ;  /* 0x00133c0001337983 */ /* 0x000ee80000300800 */
[----:B------:R-:W3:Y:S04]  /*c3370*/  LDL R40, [R1+0x13f8] ;  /* 0x0013f80001287983 */ /* 0x000ee80000100800 */
[----:B------:R-:W3:Y:S04]  /*c3380*/  LDL R41, [R1+0x13fc] ;  /* 0x0013fc0001297983 */ /* 0x000ee80000100800 */
[----:B------:R-:W3:Y:S04]  /*c3390*/  LDL R42, [R1+0x1408] ;  /* 0x00140800012a7983 */ /* 0x000ee80000100800 */
[----:B------:R-:W3:Y:S04]  /*c33a0*/  LDL R43, [R1+0x140c] ;  /* 0x00140c00012b7983 */ /* 0x000ee80000100800 */
[----:B------:R-:W3:Y:S04]  /*c33b0*/  LDL.LU R44, [R1+0x1360] ;  /* 0x00136000012c7983 */ /* 0x000ee80000300800 */
[----:B------:R-:W3:Y:S04]  /*c33c0*/  LDL.LU R45, [R1+0x1364] ;  /* 0x00136400012d7983 */ /* 0x000ee80000300800 */
[----:B------:R-:W3:Y:S04]  /*c33d0*/  LDL.LU R46, [R1+0x1368] ;  /* 0x00136800012e7983 */ /* 0x000ee80000300800 */
[----:B------:R-:W3:Y:S01]  /*c33e0*/  LDL.LU R47, [R1+0x136c] ;  /* 0x00136c00012f7983 */ /* 0x000ee20000300800 */
[----:B------:R-:W-:-:S02]  /*c33f0*/  F2FP.F16.E5M2.UNPACK_B R28, R28 ;  /* 0x0000001cff1c723e */ /* 0x000fc400020004ff */
[----:B------:R-:W-:Y:S02]  /*c3400*/  F2FP.F16.E5M2.UNPACK_B R29, R29 ;  /* 0x0000001dff1d723e */ /* 0x000fe400020004ff */
[----:B------:R-:W-:Y:S02]  /*c3410*/  F2FP.F16.E5M2.UNPACK_B R30, R30 ;  /* 0x0000001eff1e723e */ /* 0x000fe400020004ff */
[----:B------:R-:W-:Y:S02]  /*c3420*/  F2FP.F16.E5M2.UNPACK_B R31, R31 ;  /* 0x0000001fff1f723e */ /* 0x000fe400020004ff */
[----:B--2---:R-:W-:-:S05]  /*c3430*/  F2FP.F16.E5M2.UNPACK_B R18, R18 ;  /* 0x00000012ff12723e */ /* 0x004fca00020004ff */
[----:B----4-:R-:W-:Y:S01]  /*c3440*/  HMMA.16816.F32 R4, R28, R32, R4 ;  /* 0x000000201c04723c */ /* 0x010fe20000001804 */
[----:B---3--:R-:W-:-:S15]  /*c3450*/  F2FP.F16.E5M2.UNPACK_B R19, R19 ;  /* 0x00000013ff13723e */ /* 0x008fde00020004ff */
[----:B------:R-:W-:-:S07]  /*c3460*/  NOP ;  /* 0x0000000000007918 */ /* 0x000fce0000000000 */
[----:B------:R-:W-:Y:S04]  /*c3470*/  STL.64 [R1+0x11f0], R4 ;  /* 0x0011f00401007387 */ /* 0x000fe80000100a00 */
[----:B------:R0:W-:Y:S02]  /*c3480*/  STL.64 [R1+0x11f8], R6 ;  /* 0x0011f80601007387 */ /* 0x0001e40000100a00 */
[----:B0-----:R-:W-:Y:S01]  /*c3490*/  HMMA.16816.F32 R4, R28, R18, R12 ;  /* 0x000000121c04723c */ /* 0x001fe2000000180c */
[----:B------:R-:W-:Y:S02]  /*c34a0*/  F2FP.F16.E5M2.UNPACK_B R16, R16 ;  /* 0x00000010ff10723e */ /* 0x000fe400020004ff */
[----:B------:R-:W-:-:S15]  /*c34b0*/  F2FP.F16.E5M2.UNPACK_B R17, R17 ;  /* 0x00000011ff11723e */ /* 0x000fde00020004ff */
[----:B------:R-:W-:-:S05]  /*c34c0*/  NOP ;  /* 0x0000000000007918 */ /* 0x000fca0000000000 */
[----:B------:R-:W-:Y:S04]  /*c34d0*/  STL.64 [R1+0x1220], R4 ;  /* 0x0012200401007387 */ /* 0x000fe80000100a00 */
[----:B------:R0:W-:Y:S02]  /*c34e0*/  STL.64 [R1+0x1228], R6 ;  /* 0x0012280601007387 */ /* 0x0001e40000100a00 */
[----:B0-----:R-:W-:Y:S01]  /*c34f0*/  HMMA.16816.F32 R4, R28, R16, R8 ;  /* 0x000000101c04723c */ /* 0x001fe20000001808 */
[----:B------:R-:W-:Y:S02]  /*c3500*/  F2FP.F16.E5M2.UNPACK_B R14, R60 ;  /* 0x0000003cff0e723e */ /* 0x000fe400020004ff */
[----:B------:R-:W-:Y:S01]  /*c3510*/  F2FP.F16.E5M2.UNPACK_B R15, R61 ;  /* 0x0000003dff0f723e */ /* 0x000fe200020004ff */
[----:B------:R-:W-:Y:S01]  /*c3520*/  STL.64 [R1+0xb038], R18 ;  /* 0x00b0381201007387 */ /* 0x000fe20000100a00 */
[----:B------:R-:W-:-:S03]  /*c3530*/  F2FP.F16.E5M2.UNPACK_B R12, R26 ;  /* 0x0000001aff0c723e */ /* 0x000fc600020004ff */
[----:B------:R-:W-:Y:S01]  /*c3540*/  STL.64 [R1+0xb030], R16 ;  /* 0x00b0301001007387 */ /* 0x000fe20000100a00 */
[----:B------:R-:W-:-:S14]  /*c3550*/  F2FP.F16.E5M2.UNPACK_B R13, R27 ;  /* 0x0000001bff0d723e */ /* 0x000fdc00020004ff */
[----:B------:R-:W-:Y:S04]  /*c3560*/  STL.64 [R1+0x1250], R4 ;  /* 0x0012500401007387 */ /* 0x000fe80000100a00 */
[----:B------:R0:W-:Y:S01]  /*c3570*/  STL.64 [R1+0x1258], R6 ;  /* 0x0012580601007387 */ /* 0x0001e20000100a00 */
[C---:B------:R-:W-:Y:S06]  /*c3580*/  HMMA.16816.F32 R8, R28.reuse, R12, R48 ;  /* 0x0000000c1c08723c */ /* 0x040fec0000001830 */
[----:B0-----:R-:W-:-:S15]  /*c3590*/  HMMA.16816.F32 R4, R28, R14, R52 ;  /* 0x0000000e1c04723c */ /* 0x001fde0000001834 */
[----:B------:R-:W-:-:S08]  /*c35a0*/  NOP ;  /* 0x0000000000007918 */ /* 0x000fd00000000000 */
[----:B------:R-:W-:Y:S04]  /*c35b0*/  STL.64 [R1+0x1280], R4 ;  /* 0x0012800401007387 */ /* 0x000fe80000100a00 */
[----:B------:R0:W-:Y:S04]  /*c35c0*/  STL.64 [R1+0x1288], R6 ;  /* 0x0012880601007387 */ /* 0x0001e80000100a00 */
[----:B------:R-:W-:Y:S04]  /*c35d0*/  STL.64 [R1+0xb018], R14 ;  /* 0x00b0180e01007387 */ /* 0x000fe80000100a00 */
[----:B------:R-:W-:Y:S01]  /*c35e0*/  STL.64 [R1+0xb010], R12 ;  /* 0x00b0100c01007387 */ /* 0x000fe20000100a00 */
[----:B0-----:R-:W-:-:S02]  /*c35f0*/  F2FP.F16.E5M2.UNPACK_B R6, R58 ;  /* 0x0000003aff06723e */ /* 0x001fc400020004ff */
[----:B------:R-:W-:Y:S01]  /*c3600*/  F2FP.F16.E5M2.UNPACK_B R7, R59 ;  /* 0x0000003bff07723e */ /* 0x000fe200020004ff */
[----:B------:R-:W-:Y:S04]  /*c3610*/  STL.64 [R1+0x12b0], R8 ;  /* 0x0012b00801007387 */ /* 0x000fe80000100a00 */
[----:B------:R0:W-:Y:S04]  /*c3620*/  STL.64 [R1+0x12b8], R10 ;  /* 0x0012b80a01007387 */ /* 0x0001e80000100a00 */
[----:B------:R-:W2:Y:S01]  /*c3630*/  LDL.LU R48, [R1+0xfc0] ;  /* 0x000fc00001307983 */ /* 0x000ea20000300800 */
[----:B0-----:R-:W-:-:S15]  /*c3640*/  HMMA.16816.F32 R8, R28, R6, R44 ;  /* 0x000000061c08723c */ /* 0x001fde000000182c */
[----:B------:R-:W-:-:S08]  /*c3650*/  NOP ;  /* 0x0000000000007918 */ /* 0x000fd00000000000 */
[----:B------:R-:W-:Y:S04]  /*c3660*/  STL.64 [R1+0x1380], R8 ;  /* 0x0013800801007387 */ /* 0x000fe80000100a00 */
[----:B------:R0:W-:Y:S04]  /*c3670*/  STL.64 [R1+0x1388], R10 ;  /* 0x0013880a01007387 */ /* 0x0001e80000100a00 */
[----:B------:R-:W2:Y:S04]  /*c3680*/  LDL.LU R49, [R1+0xfc4] ;  /* 0x000fc40001317983 */ /* 0x000ea80000300800 */
[----:B------:R-:W3:Y:S04]  /*c3690*/  LDL.LU R50, [R1+0xfc8] ;  /* 0x000fc80001327983 */ /* 0x000ee80000300800 */
[----:B------:R-:W3:Y:S01]  /*c36a0*/  LDL.LU R51, [R1+0xfcc] ;  /* 0x000fcc0001337983 */ /* 0x000ee20000300800 */
[----:B------:R-:W-:-:S02]  /*c36b0*/  IMAD R39, R57, 0x100, R56 ;  /* 0x0000010039277824 */ /* 0x000fc400078e0238 */
[----:B------:R-:W-:Y:S01]  /*c36c0*/  IMAD.MOV.U32 R56, RZ, RZ, R0 ;  /* 0x000000ffff387224 */ /* 0x000fe200078e0000 */
[----:B---3--:R-:W-:Y:S04]  /*c36d0*/  STL.64 [R1+0xafe8], R50 ;  /* 0x00afe83201007387 */ /* 0x008fe80000100a00 */
[----:B--2---:R-:W-:Y:S04]  /*c36e0*/  STL.64 [R1+0xafe0], R48 ;  /* 0x00afe03001007387 */ /* 0x004fe80000100a00 */
[----:B------:R-:W2:Y:S04]  /*c36f0*/  LDL.LU R0, [R1+0xb070] ;  /* 0x00b0700001007983 */ /* 0x000ea80000300800 */
[----:B------:R-:W3:Y:S04]  /*c3700*/  LDL.LU R57, [R1+0x1174] ;  /* 0x0011740001397983 */ /* 0x000ee80000300800 */
[----:B------:R-:W4:Y:S04]  /*c3710*/  LDL.LU R58, [R1+0x1178] ;  /* 0x00117800013a7983 */ /* 0x000f280000300800 */
[----:B------:R-:W4:Y:S01]  /*c3720*/  LDL.LU R59, [R1+0x117c] ;  /* 0x00117c00013b7983 */ /* 0x000f220000300800 */
[----:B------:R-:W-:-:S02]  /*c3730*/  IMAD R38, R25, 0x100, R24 ;  /* 0x0000010019267824 */ /* 0x000fc400078e0218 */
[----:B--2---:R-:W-:Y:S01]  /*c3740*/  IMAD.MOV.U32 R25, RZ, RZ, R0 ;  /* 0x000000ffff197224 */ /* 0x004fe200078e0000 */
[----:B----4-:R-:W-:Y:S04]  /*c3750*/  STL.64 [R1+0xaff8], R58 ;  /* 0x00aff83a01007387 */ /* 0x010fe80000100a00 */
[----:B---3--:R1:W-:Y:S04]  /*c3760*/  STL.64 [R1+0xaff0], R56 ;  /* 0x00aff03801007387 */ /* 0x0083e80000100a00 */
[----:B------:R-:W2:Y:S04]  /*c3770*/  LDL.LU R24, [R1+0x11b0] ;  /* 0x0011b00001187983 */ /* 0x000ea80000300800 */
[----:B------:R-:W0:Y:S04]  /*c3780*/  LDL.LU R0, [R1+0xb06c] ;  /* 0x00b06c0001007983 */ /* 0x000e280000300800 */
[----:B------:R-:W3:Y:S04]  /*c3790*/  LDL.LU R26, [R1+0x11b8] ;  /* 0x0011b800011a7983 */ /* 0x000ee80000300800 */
[----:B------:R-:W3:Y:S01]  /*c37a0*/  LDL.LU R27, [R1+0x11bc] ;  /* 0x0011bc00011b7983 */ /* 0x000ee20000300800 */
[----:B0-----:R-:W-:-:S03]  /*c37b0*/  IMAD.MOV.U32 R10, RZ, RZ, R0 ;  /* 0x000000ffff0a7224 */ /* 0x001fc600078e0000 */
[----:B---3--:R-:W-:Y:S04]  /*c37c0*/  STL.64 [R1+0xb008], R26 ;  /* 0x00b0081a01007387 */ /* 0x008fe80000100a00 */
[----:B--2---:R0:W-:Y:S04]  /*c37d0*/  STL.64 [R1+0xb000], R24 ;  /* 0x00b0001801007387 */ /* 0x0041e80000100a00 */
[----:B------:R-:W2:Y:S04]  /*c37e0*/  LDL.LU R8, [R1+0x11d0] ;  /* 0x0011d00001087983 */ /* 0x000ea80000300800 */
[----:B------:R-:W2:Y:S04]  /*c37f0*/  LDL.LU R9, [R1+0x11d4] ;  /* 0x0011d40001097983 */ /* 0x000ea80000300800 */
[----:B------:R-:W3:Y:S04]  /*c3800*/  LDL.LU R0, [R1+0xb068] ;  /* 0x00b0680001007983 */ /* 0x000ee80000300800 */
[----:B------:R-:W4:Y:S04]  /*c3810*/  LDL.LU R11, [R1+0x11dc] ;  /* 0x0011dc00010b7983 */ /* 0x000f280000300800 */
[----:B----4-:R-:W-:Y:S04]  /*c3820*/  STL.64 [R1+0xb028], R10 ;  /* 0x00b0280a01007387 */ /* 0x010fe80000100a00 */
[----:B--2---:R2:W-:Y:S04]  /*c3830*/  STL.64 [R1+0xb020], R8 ;  /* 0x00b0200801007387 */ /* 0x0045e80000100a00 */
[----:B-1----:R-:W4:Y:S04]  /*c3840*/  LDL.LU R56, [R1+0x1290] ;  /* 0x0012900001387983 */ /* 0x002f280000300800 */
[----:B------:R-:W4:Y:S04]  /*c3850*/  LDL.LU R57, [R1+0x1294] ;  /* 0x0012940001397983 */ /* 0x000f280000300800 */
[----:B------:R-:W2:Y:S01]  /*c3860*/  LDL.LU R58, [R1+0x1298] ;  /* 0x00129800013a7983 */ /* 0x000ea20000300800 */
[----:B---3--:R-:W-:-:S03]  /*c3870*/  IMAD.MOV.U32 R59, RZ, RZ, R0 ;  /* 0x000000ffff3b7224 */ /* 0x008fc600078e0000 */
[----:B------:R-:W3:Y:S04]  /*c3880*/  LDL.LU R0, [R1+0xb064] ;  /* 0x00b0640001007983 */ /* 0x000ee80000300800 */
[----:B--2---:R-:W-:Y:S04]  /*c3890*/  STL.64 [R1+0xb048], R58 ;  /* 0x00b0483a01007387 */ /* 0x004fe80000100a00 */
[----:B----4-:R1:W-:Y:S04]  /*c38a0*/  STL.64 [R1+0xb040], R56 ;  /* 0x00b0403801007387 */ /* 0x0103e80000100a00 */
[----:B0-----:R-:W2:Y:S04]  /*c38b0*/  LDL.LU R24, [R1+0x12a0] ;  /* 0x0012a00001187983 */ /* 0x001ea80000300800 */
[----:B------:R-:W2:Y:S04]  /*c38c0*/  LDL.LU R25, [R1+0x12a4] ;  /* 0x0012a40001197983 */ /* 0x000ea80000300800 */
[----:B------:R-:W4:Y:S04]  /*c38d0*/  LDL.LU R26, [R1+0x12a8] ;  /* 0x0012a800011a7983 */ /* 0x000f280000300800 */
[----:B------:R-:W4:Y:S01]  /*c38e0*/  LDL.LU R27, [R1+0x12ac] ;  /* 0x0012ac00011b7983 */ /* 0x000f220000300800 */
[----:B---3--:R-:W-:-:S03]  /*c38f0*/  IMAD.MOV.U32 R15, RZ, RZ, R0 ;  /* 0x000000ffff0f7224 */ /* 0x008fc600078e0000 */
[----:B----4-:R-:W-:Y:S04]  /*c3900*/  STL.64 [R1+0xb058], R26 ;  /* 0x00b0581a01007387 */ /* 0x010fe80000100a00 */
        /* <DEDUP_REMOVED lines=9> */
[----:B-1----:R-:W2:Y:S04]  /*c39a0*/  LDL.LU R56, [R1+0x1320] ;  /* 0x0013200001387983 */ /* 0x002ea80000300800 */
[----:B------:R-:W2:Y:S04]  /*c39b0*/  LDL.LU R57, [R1+0x1324] ;  /* 0x0013240001397983 */ /* 0x000ea80000300800 */
[----:B------:R-:W2:Y:S04]  /*c39c0*/  LDL.LU R58, [R1+0x1328] ;  /* 0x00132800013a7983 */ /* 0x000ea80000300800 */
[----:B------:R-:W2:Y:S04]  /*c39d0*/  LDL.LU R59, [R1+0x132c] ;  /* 0x00132c00013b7983 */ /* 0x000ea80000300800 */
[----:B0-----:R-:W4:Y:S04]  /*c39e0*/  LDL.LU R24, [R1+0x1340] ;  /* 0x0013400001187983 */ /* 0x001f280000300800 */
[----:B------:R-:W4:Y:S04]  /*c39f0*/  LDL.LU R25, [R1+0x1344] ;  /* 0x0013440001197983 */ /* 0x000f280000300800 */
[----:B------:R-:W4:Y:S04]  /*c3a00*/  LDL.LU R26, [R1+0x1348] ;  /* 0x00134800011a7983 */ /* 0x000f280000300800 */
[----:B------:R-:W4:Y:S04]  /*c3a10*/  LDL.LU R27, [R1+0x134c] ;  /* 0x00134c00011b7983 */ /* 0x000f280000300800 */
[----:B------:R-:W2:Y:S04]  /*c3a20*/  LDL.LU R16, [R1+0x1310] ;  /* 0x0013100001107983 */ /* 0x000ea80000300800 */
[----:B------:R-:W2:Y:S04]  /*c3a30*/  LDL.LU R17, [R1+0x1314] ;  /* 0x0013140001117983 */ /* 0x000ea80000300800 */
[----:B------:R-:W2:Y:S01]  /*c3a40*/  LDL.LU R18, [R1+0x1318] ;  /* 0x0013180001127983 */ /* 0x000ea20000300800 */
[----:B------:R-:W-:-:S02]  /*c3a50*/  F2FP.F16.E5M2.UNPACK_B R4, R40 ;  /* 0x00000028ff04723e */ /* 0x000fc400020004ff */
[----:B------:R-:W-:Y:S01]  /*c3a60*/  F2FP.F16.E5M2.UNPACK_B R5, R41 ;  /* 0x00000029ff05723e */ /* 0x000fe200020004ff */
[----:B------:R-:W2:Y:S01]  /*c3a70*/  LDL.LU R35, [R1+0x208c] ;  /* 0x00208c0001237983 */ /* 0x000ea20000300800 */
[----:B------:R-:W-:Y:S01]  /*c3a80*/  IMAD R36, R21, 0x100, R20 ;  /* 0x0000010015247824 */ /* 0x000fe200078e0214 */
[----:B------:R-:W-:Y:S01]  /*c3a90*/  F2FP.F16.E5M2.UNPACK_B R2, R42 ;  /* 0x0000002aff02723e */ /* 0x000fe200020004ff */
[----:B------:R-:W-:Y:S01]  /*c3aa0*/  IMAD R37, R23, 0x100, R22 ;  /* 0x0000010017257824 */ /* 0x000fe200078e0216 */
[----:B------:R-:W-:Y:S01]  /*c3ab0*/  F2FP.F16.E5M2.UNPACK_B R3, R43 ;  /* 0x0000002bff03723e */ /* 0x000fe200020004ff */
[----:B------:R-:W2:Y:S04]  /*c3ac0*/  LDL.LU R34, [R1+0x2098] ;  /* 0x0020980001227983 */ /* 0x000ea80000300800 */
[----:B------:R-:W2:Y:S01]  /*c3ad0*/  LDL.LU R60, [R1+0x2094] ;  /* 0x00209400013c7983 */ /* 0x000ea20000300800 */
[----:B------:R-:W-:-:S03]  /*c3ae0*/  F2FP.F16.E5M2.UNPACK_B R36, R36 ;  /* 0x00000024ff24723e */ /* 0x000fc600020004ff */
[----:B------:R-:W2:Y:S01]  /*c3af0*/  LDL.LU R61, [R1+0x20a0] ;  /* 0x0020a000013d7983 */ /* 0x000ea20000300800 */
[----:B------:R-:W-:Y:S02]  /*c3b00*/  F2FP.F16.E5M2.UNPACK_B R37, R37 ;  /* 0x00000025ff25723e */ /* 0x000fe400020004ff */
[----:B------:R-:W-:Y:S02]  /*c3b10*/  F2FP.F16.E5M2.UNPACK_B R38, R38 ;  /* 0x00000026ff26723e */ /* 0x000fe400020004ff */
[----:B------:R-:W-:Y:S01]  /*c3b20*/  F2FP.F16.E5M2.UNPACK_B R39, R39 ;  /* 0x00000027ff27723e */ /* 0x000fe200020004ff */
[----:B---3--:R-:W-:Y:S02]  /*c3b30*/  IMAD.MOV.U32 R19, RZ, RZ, R0 ;  /* 0x000000ffff137224 */ /* 0x008fe400078e0000 */
        /* <DEDUP_REMOVED lines=12> */
[C---:B----4-:R-:W-:Y:S03]  /*c3c00*/  HMMA.16816.F32 R24, R28.reuse, R4, R24 ;  /* 0x000000041c18723c */ /* 0x050fe60000001818 */
[----:B------:R-:W4:Y:S03]  /*c3c10*/  LDL.LU R55, [R1+0x11ac] ;  /* 0x0011ac0001377983 */ /* 0x000f260000300800 */
[----:B--2---:R-:W-:Y:S01]  /*c3c20*/  HMMA.16816.F32 R28, R28, R2, R56 ;  /* 0x000000021c1c723c */ /* 0x004fe20000001838 */
[----:B------:R-:W2:Y:S04]  /*c3c30*/  LDL.LU R40, [R1+0x20a8] ;  /* 0x0020a80001287983 */ /* 0x000ea80000300800 */
[----:B------:R-:W2:Y:S01]  /*c3c40*/  LDL.LU R41, [R1+0x20a4] ;  /* 0x0020a40001297983 */ /* 0x000ea20000300800 */
[C---:B------:R-:W-:Y:S03]  /*c3c50*/  HMMA.16816.F32 R16, R36.reuse, R32, R16 ;  /* 0x000000202410723c */ /* 0x040fe60000001810 */
        /* <DEDUP_REMOVED lines=8> */
[----:B0-----:R-:W4:Y:S04]  /*c3ce0*/  LDL.LU.64 R26, [R1+0xb058] ;  /* 0x00b05800011a7983 */ /* 0x001f280000300a00 */
[----:B------:R-:W4:Y:S04]  /*c3cf0*/  LDL.LU.64 R24, [R1+0xb050] ;  /* 0x00b0500001187983 */ /* 0x000f280000300a00 */
[----:B------:R-:W2:Y:S04]  /*c3d00*/  LDL.LU.64 R58, [R1+0xb048] ;  /* 0x00b04800013a7983 */ /* 0x000ea80000300a00 */
[----:B------:R-:W2:Y:S04]  /*c3d10*/  LDL.LU.64 R56, [R1+0xb040] ;  /* 0x00b0400001387983 */ /* 0x000ea80000300a00 */
[----:B------:R0:W-:Y:S04]  /*c3d20*/  STL.64 [R1+0x12f0], R28 ;  /* 0x0012f01c01007387 */ /* 0x0001e80000100a00 */
[----:B------:R1:W-:Y:S04]  /*c3d30*/  STL.64 [R1+0x12f8], R30 ;  /* 0x0012f81e01007387 */ /* 0x0003e80000100a00 */
[----:B0-----:R-:W2:Y:S04]  /*c3d40*/  LDL.LU R29, [R1+0x2088] ;  /* 0x00208800011d7983 */ /* 0x001ea80000300800 */
[----:B-1----:R-:W2:Y:S04]  /*c3d50*/  LDL.LU R30, [R1+0x2084] ;  /* 0x00208400011e7983 */ /* 0x002ea80000300800 */
[----:B------:R-:W2:Y:S04]  /*c3d60*/  LDL.LU R31, [R1+0x2090] ;  /* 0x00209000011f7983 */ /* 0x000ea80000300800 */
        /* <DEDUP_REMOVED lines=31> */
[----:B---3--:R-:W-:Y:S01]  /*c3f60*/  HMMA.16816.F32 R8, R36, R4, R8 ;  /* 0x000000042408723c */ /* 0x008fe20000001808 */
[----:B------:R-:W-:-:S02]  /*c3f70*/  IMAD R28, R30, 0x100, R29 ;  /* 0x000001001e1c7824 */ /* 0x000fc400078e021d */
[----:B------:R-:W-:Y:S02]  /*c3f80*/  IMAD R29, R35, 0x100, R31 ;  /* 0x00000100231d7824 */ /* 0x000fe400078e021f */
[----:B------:R-:W-:Y:S02]  /*c3f90*/  IMAD R30, R60, 0x100, R34 ;  /* 0x000001003c1e7824 */ /* 0x000fe400078e0222 */
[----:B------:R-:W-:Y:S01]  /*c3fa0*/  IMAD R31, R0, 0x100, R61 ;  /* 0x00000100001f7824 */ /* 0x000fe200078e023d */
[----:B------:R-:W-:Y:S02]  /*c3fb0*/  F2FP.F16.E5M2.UNPACK_B R28, R28 ;  /* 0x0000001cff1c723e */ /* 0x000fe400020004ff */
[----:B------:R-:W-:Y:S02]  /*c3fc0*/  F2FP.F16.E5M2.UNPACK_B R29, R29 ;  /* 0x0000001dff1d723e */ /* 0x000fe400020004ff */
[----:B------:R-:W-:Y:S02]  /*c3fd0*/  F2FP.F16.E5M2.UNPACK_B R30, R30 ;  /* 0x0000001eff1e723e */ /* 0x000fe400020004ff */
[----:B------:R-:W-:Y:S01]  /*c3fe0*/  F2FP.F16.E5M2.UNPACK_B R31, R31 ;  /* 0x0000001fff1f723e */ /* 0x000fe200020004ff */
[----:B------:R-:W-:Y:S08]  /*c3ff0*/  HMMA.16816.F32 R20, R36, R2, R20 ;  /* 0x000000022414723c */ /* 0x000ff00000001814 */
[----:B------:R-:W-:Y:S01]  /*c4000*/  STL.64 [R1+0x1350], R8 ;  /* 0x0013500801007387 */ /* 0x000fe20000100a00 */
[----:B------:R-:W-:-:S03]  /*c4010*/  IMAD.MOV.U32 R0, RZ, RZ, R11 ;  /* 0x000000ffff007224 */ /* 0x000fc600078e000b */
[----:B------:R-:W-:Y:S04]  /*c4020*/  STL [R1+0x1358], R10 ;  /* 0x0013580a01007387 */ /* 0x000fe80000100800 */
[----:B------:R-:W-:Y:S04]  /*c4030*/  STL [R1+0xa898], R0 ;  /* 0x00a8980001007387 */ /* 0x000fe80000100800 */
[----:B------:R-:W-:Y:S04]  /*c4040*/  STL.64 [R1+0xafb8], R32 ;  /* 0x00afb82001007387 */ /* 0x000fe80000100a00 */
[----:B------:R-:W-:Y:S04]  /*c4050*/  STL.64 [R1+0x12e0], R20 ;  /* 0x0012e01401007387 */ /* 0x000fe80000100a00 */
[----:B------:R0:W-:Y:S02]  /*c4060*/  STL.64 [R1+0x12e8], R22 ;  /* 0x0012e81601007387 */ /* 0x0001e40000100a00 */
[----:B0-----:R-:W-:Y:S01]  /*c4070*/  HMMA.16816.F32 R20, R28, R18, R52 ;  /* 0x000000121c14723c */ /* 0x001fe20000001834 */
[----:B------:R-:W-:-:S02]  /*c4080*/  IMAD R36, R41, 0x100, R40 ;  /* 0x0000010029247824 */ /* 0x000fc400078e0228 */
[----:B------:R-:W-:-:S03]  /*c4090*/  IMAD R37, R43, 0x100, R42 ;  /* 0x000001002b257824 */ /* 0x000fc600078e022a */
[----:B--2---:R-:W-:-:S15]  /*c40a0*/  HMMA.16816.F32 R8, R28, R32, R24 ;  /* 0x000000201c08723c */ /* 0x004fde0000001818 */
[----:B------:R-:W-:-:S08]  /*c40b0*/  NOP ;  /* 0x0000000000007918 */ /* 0x000fd00000000000 */
        /* <DEDUP_REMOVED lines=13> */
[----:B0-----:R-:W-:Y:S02]  /*c4190*/  HMMA.16816.F32 R8, R28, R12, R44 ;  /* 0x0000000c1c08723c */ /* 0x001fe4000000182c */
[----:B------:R-:W-:Y:S04]  /*c41a0*/  STL.64 [R1+0xaf90], R14 ;  /* 0x00af900e01007387 */ /* 0x000fe80000100a00 */
[----:B------:R0:W-:-:S15]  /*c41b0*/  STL.64 [R1+0xaf88], R12 ;  /* 0x00af880c01007387 */ /* 0x0001de0000100a00 */
[----:B------:R-:W-:-:S02]  /*c41c0*/  NOP ;  /* 0x0000000000007918 */ /* 0x000fc40000000000 */
        /* <DEDUP_REMOVED lines=80> */
[----:B------:R-:W2:Y:S01]  /*c46d0*/  LDL.LU.64 R32, [R1+0xafb8] ;  /* 0x00afb80001207983 */ /* 0x000ea20000300a00 */
[----:B----4-:R-:W-:-:S02]  /*c46e0*/  IMAD R38, R0, 0x100, R39 ;  /* 0x0000010000267824 */ /* 0x010fc400078e0227 */
[----:B------:R-:W-:Y:S01]  /*c46f0*/  IMAD R39, R61, 0x100, R60 ;  /* 0x000001003d277824 */ /* 0x000fe200078e023c */
[----:B------:R-:W-:Y:S02]  /*c4700*/  F2FP.F16.E5M2.UNPACK_B R36, R36 ;  /* 0x00000024ff24723e */ /* 0x000fe400020004ff */
[----:B------:R-:W-:Y:S02]  /*c4710*/  F2FP.F16.E5M2.UNPACK_B R37, R37 ;  /* 0x00000025ff25723e */ /* 0x000fe400020004ff */
[----:B------:R-:W-:Y:S02]  /*c4720*/  F2FP.F16.E5M2.UNPACK_B R38, R38 ;  /* 0x00000026ff26723e */ /* 0x000fe400020004ff */
[----:B------:R-:W-:Y:S01]  /*c4730*/  F2FP.F16.E5M2.UNPACK_B R39, R39 ;  /* 0x00000027ff27723e */ /* 0x000fe200020004ff */
[----:B------:R0:W-:Y:S04]  /*c4740*/  STL.64 [R1+0x1230], R28 ;  /* 0x0012301c01007387 */ /* 0x0001e80000100a00 */
[----:B------:R1:W-:Y:S04]  /*c4750*/  STL.64 [R1+0x1238], R30 ;  /* 0x0012381e01007387 */ /* 0x0003e80000100a00 */
[----:B0-----:R-:W4:Y:S04]  /*c4760*/  LDL.LU R28, [R1+0xd10] ;  /* 0x000d1000011c7983 */ /* 0x001f280000300800 */
[----:B------:R-:W4:Y:S04]  /*c4770*/  LDL.LU R29, [R1+0xd14] ;  /* 0x000d1400011d7983 */ /* 0x000f280000300800 */
[----:B-1----:R-:W4:Y:S04]  /*c4780*/  LDL.LU R30, [R1+0xd18] ;  /* 0x000d1800011e7983 */ /* 0x002f280000300800 */
[----:B------:R-:W4:Y:S01]  /*c4790*/  LDL.LU R31, [R1+0xd1c] ;  /* 0x000d1c00011f7983 */ /* 0x000f220000300800 */
[----:B--2---:R-:W-:-:S15]  /*c47a0*/  HMMA.16816.F32 R16, R36, R32, R16 ;  /* 0x000000202410723c */ /* 0x004fde0000001810 */
        /* <DEDUP_REMOVED lines=15> */
[----:B------:R-:W3:Y:S01]  /*c48a0*/  LDL.LU.64 R12, [R1+0xaf88] ;  /* 0x00af8800010c7983 */ /* 0x000ee20000300a00 */
[----:B----4-:R-:W-:-:S15]  /*c48b0*/  HMMA.16816.F32 R28, R36, R14, R28 ;  /* 0x0000000e241c723c */ /* 0x010fde000000181c */
[----:B------:R-:W-:-:S08]  /*c48c0*/  NOP ;  /* 0x0000000000007918 */ /* 0x000fd00000000000 */
[----:B------:R0:W-:Y:S02]  /*c48d0*/  STL.64 [R1+0x11d0], R28 ;  /* 0x0011d01c01007387 */ /* 0x0001e40000100a00 */
[----:B0-----:R-:W-:Y:S02]  /*c48e0*/  IMAD R28, R9, 0x100, R8 ;  /* 0x00000100091c7824 */ /* 0x001fe400078e0208 */
[----:B------:R-:W-:Y:S02]  /*c48f0*/  IMAD R29, R11, 0x100, R10 ;  /* 0x000001000b1d7824 */ /* 0x000fe400078e020a */
[C---:B---3--:R-:W-:Y:S06]  /*c4900*/  HMMA.16816.F32 R8, R36.reuse, R12, R20 ;  /* 0x0000000c2408723c */ /* 0x048fec0000001814 */
[----:B------:R-:W-:Y:S01]  /*c4910*/  HMMA.16816.F32 R20, R36, R6, R52 ;  /* 0x000000062414723c */ /* 0x000fe20000001834 */
[----:B------:R-:W-:Y:S04]  /*c4920*/  STL.64 [R1+0x11d8], R30 ;  /* 0x0011d81e01007387 */ /* 0x000fe80000100a00 */
[----:B------:R-:W-:-:S12]  /*c4930*/  STL [R1+0xaf60], R13 ;  /* 0x00af600d01007387 */ /* 0x000fd80000100800 */
[----:B------:R-:W-:Y:S04]  /*c4940*/  STL.64 [R1+0x11c0], R8 ;  /* 0x0011c00801007387 */ /* 0x000fe80000100a00 */
[----:B------:R0:W-:Y:S04]  /*c4950*/  STL.64 [R1+0x11c8], R10 ;  /* 0x0011c80a01007387 */ /* 0x0001e80000100a00 */
[----:B------:R-:W-:Y:S04]  /*c4960*/  STL.64 [R1+0x11b0], R20 ;  /* 0x0011b01401007387 */ /* 0x000fe80000100a00 */
[----:B------:R-:W-:Y:S01]  /*c4970*/  STL.64 [R1+0x11b8], R22 ;  /* 0x0011b81601007387 */ /* 0x000fe20000100a00 */
[C---:B0-----:R-:W-:Y:S03]  /*c4980*/  HMMA.16816.F32 R8, R36.reuse, R4, R56 ;  /* 0x000000042408723c */ /* 0x041fe60000001838 */
[----:B------:R-:W-:Y:S04]  /*c4990*/  STL.64 [R1+0xaf58], R6 ;  /* 0x00af580601007387 */ /* 0x000fe80000100a00 */
[----:B------:R0:W-:Y:S01]  /*c49a0*/  STL.64 [R1+0xaf50], R4 ;  /* 0x00af500401007387 */ /* 0x0001e20000100a00 */
[----:B------:R-:W-:Y:S01]  /*c49b0*/  IMAD R30, R25, 0x100, R24 ;  /* 0x00000100191e7824 */ /* 0x000fe200078e0218 */
[----:B0-----:R-:W-:Y:S01]  /*c49c0*/  HMMA.16816.F32 R4, R36, R2, R48 ;  /* 0x000000022404723c */ /* 0x001fe20000001830 */
[----:B------:R-:W-:Y:S01]  /*c49d0*/  IMAD R31, R27, 0x100, R26 ;  /* 0x000001001b1f7824 */ /* 0x000fe200078e021a */
[----:B------:R-:W-:-:S02]  /*c49e0*/  F2FP.F16.E5M2.UNPACK_B R28, R28 ;  /* 0x0000001cff1c723e */ /* 0x000fc400020004ff */
[----:B------:R-:W-:Y:S02]  /*c49f0*/  F2FP.F16.E5M2.UNPACK_B R29, R29 ;  /* 0x0000001dff1d723e */ /* 0x000fe400020004ff */
[----:B------:R-:W-:Y:S02]  /*c4a00*/  F2FP.F16.E5M2.UNPACK_B R30, R30 ;  /* 0x0000001eff1e723e */ /* 0x000fe400020004ff */
[----:B------:R-:W-:-:S06]  /*c4a10*/  F2FP.F16.E5M2.UNPACK_B R31, R31 ;  /* 0x0000001fff1f723e */ /* 0x000fcc00020004ff */
[----:B------:R-:W-:Y:S04]  /*c4a20*/  STL.64 [R1+0x11a0], R8 ;  /* 0x0011a00801007387 */ /* 0x000fe80000100a00 */
[----:B------:R2:W-:Y:S04]  /*c4a30*/  STL.64 [R1+0x11a8], R10 ;  /* 0x0011a80a01007387 */ /* 0x0005e80000100a00 */
[----:B------:R-:W-:Y:S04]  /*c4a40*/  STL.64 [R1+0xaf28], R32 ;  /* 0x00af282001007387 */ /* 0x000fe80000100a00 */
[----:B------:R-:W-:Y:S01]  /*c4a50*/  STL.64 [R1+0x1170], R4 ;  /* 0x0011700401007387 */ /* 0x000fe20000100a00 */
[C---:B--2---:R-:W-:Y:S03]  /*c4a60*/  HMMA.16816.F32 R8, R28.reuse, R32, R40 ;  /* 0x000000201c08723c */ /* 0x044fe60000001828 */
[----:B------:R0:W-:Y:S03]  /*c4a70*/  STL.64 [R1+0x1178], R6 ;  /* 0x0011780601007387 */ /* 0x0001e60000100a00 */
[----:B0-----:R-:W-:-:S15]  /*c4a80*/  HMMA.16816.F32 R4, R28, R18, R44 ;  /* 0x000000121c04723c */ /* 0x001fde000000182c */
[----:B------:R-:W-:-:S02]  /*c4a90*/  NOP ;  /* 0x0000000000007918 */ /* 0x000fc40000000000 */
[----:B------:R-:W-:Y:S04]  /*c4aa0*/  STL.64 [R1+0x10d0], R8 ;  /* 0x0010d00801007387 */ /* 0x000fe80000100a00 */
[----:B------:R-:W-:Y:S04]  /*c4ab0*/  STL.64 [R1+0x10d8], R10 ;  /* 0x0010d80a01007387 */ /* 0x000fe80000100a00 */
[----:B------:R-:W2:Y:S04]  /*c4ac0*/  LDL.LU R52, [R1+0x910] ;  /* 0x0009100001347983 */ /* 0x000ea80000300800 */
        /* <DEDUP_REMOVED lines=85> */
[----:B------:R-:W4:Y:S02]  /*c5020*/  LDL.LU R13, [R1+0xaf60] ;  /* 0x00af6000010d7983 */ /* 0x000f240000300800 */
        /* <DEDUP_REMOVED lines=17> */
[----:B------:R-:W2:Y:S01]  /*c5140*/  LDL.LU.64 R32, [R1+0xaf28] ;  /* 0x00af280001207983 */ /* 0x000ea20000300a00 */
[----:B------:R-:W-:-:S02]  /*c5150*/  IMAD R37, R38, 0x100, R37 ;  /* 0x0000010026257824 */ /* 0x000fc400078e0225 */
[----:B------:R-:W-:Y:S02]  /*c5160*/  IMAD R38, R0, 0x100, R39 ;  /* 0x0000010000267824 */ /* 0x000fe400078e0227 */
        /* <DEDUP_REMOVED lines=29> */
[----:B0-----:R-:W-:Y:S01]  /*c5340*/  HMMA.16816.F32 R8, R36, R6, R44 ;  /* 0x000000062408723c */ /* 0x001fe2000000182c */
[----:B------:R-:W-:Y:S02]  /*c5350*/  IMAD R30, R41, 0x100, R40 ;  /* 0x00000100291e7824 */ /* 0x000fe400078e0228 */
[----:B------:R-:W2:Y:S01]  /*c5360*/  LDL.LU R40, [R1+0x420] ;  /* 0x0004200001287983 */ /* 0x000ea20000300800 */
[----:B------:R-:W-:-:S15]  /*c5370*/  IMAD R31, R43, 0x100, R42 ;  /* 0x000001002b1f7824 */ /* 0x000fde00078e022a */
[----:B------:R-:W-:-:S04]  /*c5380*/  NOP ;  /* 0x0000000000007918 */ /* 0x000fc80000000000 */
        /* <DEDUP_REMOVED lines=43> */
[----:B------:R-:W3:Y:S04]  /*c5640*/  LDL.LU R12, [R1+0x6f0] ;  /* 0x0006f000010c7983 */ /* 0x000ee80000300800 */
[----:B------:R-:W3:Y:S04]  /*c5650*/  LDL.LU R13, [R1+0x6f4] ;  /* 0x0006f400010d7983 */ /* 0x000ee80000300800 */
[----:B------:R-:W3:Y:S04]  /*c5660*/  LDL.LU R14, [R1+0x6f8] ;  /* 0x0006f800010e7983 */ /* 0x000ee80000300800 */
[----:B------:R-:W3:Y:S04]  /*c5670*/  LDL.LU R15, [R1+0x6fc] ;  /* 0x0006fc00010f7983 */ /* 0x000ee80000300800 */
[----:B0-----:R-:W4:Y:S04]  /*c5680*/  LDL.LU R40, [R1+0x700] ;  /* 0x0007000001287983 */ /* 0x001f280000300800 */
        /* <DEDUP_REMOVED lines=14> */
[----:B------:R-:W4:Y:S01]  /*c5770*/  LDL.LU R19, [R1+0x78c] ;  /* 0x00078c0001137983 */ /* 0x000f220000300800 */
[----:B------:R-:W-:-:S02]  /*c5780*/  IMAD R28, R57, 0x100, R56 ;  /* 0x00000100391c7824 */ /* 0x000fc400078e0238 */
[----:B------:R-:W-:Y:S01]  /*c5790*/  IMAD R29, R59, 0x100, R58 ;  /* 0x000001003b1d7824 */ /* 0x000fe200078e023a */
[----:B------:R-:W4:Y:S04]  /*c57a0*/  LDL.LU R0, [R1+0x212c] ;  /* 0x00212c0001007983 */ /* 0x000f280000300800 */
[----:B------:R-:W4:Y:S04]  /*c57b0*/  LDL.LU R35, [R1+0x2138] ;  /* 0x0021380001237983 */ /* 0x000f280000300800 */
[----:B------:R-:W4:Y:S01]  /*c57c0*/  LDL.LU R34, [R1+0x2134] ;  /* 0x0021340001227983 */ /* 0x000f220000300800 */
[----:B------:R-:W-:-:S03]  /*c57d0*/  F2FP.F16.E5M2.UNPACK_B R28, R28 ;  /* 0x0000001cff1c723e */ /* 0x000fc600020004ff */
[----:B------:R-:W4:Y:S01]  /*c57e0*/  LDL.LU R60, [R1+0x2140] ;  /* 0x00214000013c7983 */ /* 0x000f220000300800 */
[----:B------:R-:W-:-:S03]  /*c57f0*/  F2FP.F16.E5M2.UNPACK_B R29, R29 ;  /* 0x0000001dff1d723e */ /* 0x000fc600020004ff */
        /* <DEDUP_REMOVED lines=24> */
[----:B---3--:R-:W-:Y:S06]  /*c5980*/  HMMA.16816.F32 R36, R36, R2, R24 ;  /* 0x000000022424723c */ /* 0x008fec0000001818 */
[C---:B----4-:R-:W-:Y:S11]  /*c5990*/  HMMA.16816.F32 R16, R28.reuse, R32, R16 ;  /* 0x000000201c10723c */ /* 0x050ff60000001810 */
        /* <DEDUP_REMOVED lines=9> */
[----:B-1----:R-:W4:Y:S04]  /*c5a30*/  LDL.LU R38, [R1+0x2124] ;  /* 0x0021240001267983 */ /* 0x002f280000300800 */
[----:B------:R-:W4:Y:S04]  /*c5a40*/  LDL.LU R39, [R1+0x2130] ;  /* 0x0021300001277983 */ /* 0x000f280000300800 */
        /* <DEDUP_REMOVED lines=15> */
[C---:B------:R-:W-:Y:S06]  /*c5b40*/  HMMA.16816.F32 R52, R28.reuse, R6, R52 ;  /* 0x000000061c34723c */ /* 0x040fec0000001834 */
        /* <DEDUP_REMOVED lines=15> */
[----:B--2---:R-:W-:-:S15]  /*c5c40*/  HMMA.16816.F32 R40, R28, R4, R40 ;  /* 0x000000041c28723c */ /* 0x004fde0000001828 */
[----:B------:R-:W-:-:S08]  /*c5c50*/  NOP ;  /* 0x0000000000007918 */ /* 0x000fd00000000000 */
[----:B------:R-:W-:Y:S04]  /*c5c60*/  STL.64 [R1+0xd30], R40 ;  /* 0x000d302801007387 */ /* 0x000fe80000100a00 */
[----:B------:R0:W-:Y:S04]  /*c5c70*/  STL.64 [R1+0xd38], R42 ;  /* 0x000d382a01007387 */ /* 0x0001e80000100a00 */
[----:B0-----:R-:W2:Y:S04]  /*c5c80*/  LDL.LU.64 R42, [R1+0xaea0] ;  /* 0x00aea000012a7983 */ /* 0x001ea80000300a00 */
[----:B------:R-:W2:Y:S01]  /*c5c90*/  LDL.LU.64 R40, [R1+0xae98] ;  /* 0x00ae980001287983 */ /* 0x000ea20000300a00 */
[----:B------:R-:W-:Y:S01]  /*c5ca0*/  HMMA.16816.F32 R8, R28, R2, R8 ;  /* 0x000000021c08723c */ /* 0x000fe20000001808 */
[----:B------:R-:W-:-:S02]  /*c5cb0*/  IMAD R36, R38, 0x100, R37 ;  /* 0x0000010026247824 */ /* 0x000fc400078e0225 */
[----:B------:R-:W-:Y:S02]  /*c5cc0*/  IMAD R37, R0, 0x100, R39 ;  /* 0x0000010000257824 */ /* 0x000fe400078e0227 */
[----:B------:R-:W-:Y:S02]  /*c5cd0*/  IMAD R38, R34, 0x100, R35 ;  /* 0x0000010022267824 */ /* 0x000fe400078e0223 */
[----:B------:R-:W-:Y:S01]  /*c5ce0*/  IMAD R39, R61, 0x100, R60 ;  /* 0x000001003d277824 */ /* 0x000fe200078e023c */
[----:B------:R-:W-:Y:S02]  /*c5cf0*/  F2FP.F16.E5M2.UNPACK_B R36, R36 ;  /* 0x00000024ff24723e */ /* 0x000fe400020004ff */
[----:B------:R-:W-:Y:S02]  /*c5d00*/  F2FP.F16.E5M2.UNPACK_B R37, R37 ;  /* 0x00000025ff25723e */ /* 0x000fe400020004ff */
[----:B------:R-:W-:Y:S02]  /*c5d10*/  F2FP.F16.E5M2.UNPACK_B R38, R38 ;  /* 0x00000026ff26723e */ /* 0x000fe400020004ff */
[----:B------:R-:W-:-:S09]  /*c5d20*/  F2FP.F16.E5M2.UNPACK_B R39, R39 ;  /* 0x00000027ff27723e */ /* 0x000fd200020004ff */
[----:B------:R-:W-:Y:S04]  /*c5d30*/  STL.64 [R1+0xd10], R8 ;  /* 0x000d100801007387 */ /* 0x000fe80000100a00 */
[----:B------:R0:W-:Y:S01]  /*c5d40*/  STL.64 [R1+0xd18], R10 ;  /* 0x000d180a01007387 */ /* 0x0001e20000100a00 */
[C---:B---3--:R-:W-:Y:S06]  /*c5d50*/  HMMA.16816.F32 R28, R36.reuse, R32, R20 ;  /* 0x00000020241c723c */ /* 0x048fec0000001814 */
[----:B----4-:R-:W-:-:S15]  /*c5d60*/  HMMA.16816.F32 R20, R36, R18, R24 ;  /* 0x000000122414723c */ /* 0x010fde0000001818 */
[----:B------:R-:W-:-:S02]  /*c5d70*/  NOP ;  /* 0x0000000000007918 */ /* 0x000fc40000000000 */
[----:B------:R-:W-:Y:S04]  /*c5d80*/  STL.64 [R1+0xcf0], R28 ;  /* 0x000cf01c01007387 */ /* 0x000fe80000100a00 */
[----:B------:R-:W-:Y:S01]  /*c5d90*/  STL.64 [R1+0xcf8], R30 ;  /* 0x000cf81e01007387 */ /* 0x000fe20000100a00 */
[C---:B0-----:R-:W-:Y:S03]  /*c5da0*/  HMMA.16816.F32 R8, R36.reuse, R16, R52 ;  /* 0x000000102408723c */ /* 0x041fe60000001834 */
[----:B------:R-:W-:Y:S04]  /*c5db0*/  STL.64 [R1+0xae70], R18 ;  /* 0x00ae701201007387 */ /* 0x000fe80000100a00 */
[----:B------:R-:W-:Y:S04]  /*c5dc0*/  STL.64 [R1+0xce0], R20 ;  /* 0x000ce01401007387 */ /* 0x000fe80000100a00 */
[----:B------:R-:W-:Y:S04]  /*c5dd0*/  STL.64 [R1+0xce8], R22 ;  /* 0x000ce81601007387 */ /* 0x000fe80000100a00 */
[----:B------:R-:W-:Y:S08]  /*c5de0*/  STL.64 [R1+0xae68], R16 ;  /* 0x00ae681001007387 */ /* 0x000ff00000100a00 */
[----:B------:R-:W-:Y:S04]  /*c5df0*/  STL.64 [R1+0xcd0], R8 ;  /* 0x000cd00801007387 */ /* 0x000fe80000100a00 */
[----:B------:R0:W-:Y:S02]  /*c5e00*/  STL.64 [R1+0xcd8], R10 ;  /* 0x000cd80a01007387 */ /* 0x0001e40000100a00 */
[----:B0-----:R-:W-:-:S15]  /*c5e10*/  HMMA.16816.F32 R8, R36, R14, R56 ;  /* 0x0000000e2408723c */ /* 0x001fde0000001838 */
[----:B------:R-:W-:-:S08]  /*c5e20*/  NOP ;  /* 0x0000000000007918 */ /* 0x000fd00000000000 */
[----:B------:R-:W-:Y:S04]  /*c5e30*/  STL.64 [R1+0xcc0], R8 ;  /* 0x000cc00801007387 */ /* 0x000fe80000100a00 */
[----:B------:R2:W-:Y:S02]  /*c5e40*/  STL.64 [R1+0xcc8], R10 ;  /* 0x000cc80a01007387 */ /* 0x0005e40000100a00 */
[----:B--2---:R-:W-:Y:S02]  /*c5e50*/  HMMA.16816.F32 R8, R36, R12, R40 ;  /* 0x0000000c2408723c */ /* 0x004fe40000001828 */
[----:B------:R-:W-:Y:S04]  /*c5e60*/  STL.64 [R1+0xae50], R14 ;  /* 0x00ae500e01007387 */ /* 0x000fe80000100a00 */
[----:B------:R-:W-:-:S15]  /*c5e70*/  STL.64 [R1+0xae48], R12 ;  /* 0x00ae480c01007387 */ /* 0x000fde0000100a00 */
[----:B------:R-:W-:-:S02]  /*c5e80*/  NOP ;  /* 0x0000000000007918 */ /* 0x000fc40000000000 */
        /* <DEDUP_REMOVED lines=16> */
[----:B-1----:R-:W2:Y:S04]  /*c5f90*/  LDL.LU R10, [R1+0x228] ;  /* 0x00022800010a7983 */ /* 0x002ea80000300800 */
[----:B------:R-:W2:Y:S04]  /*c5fa0*/  LDL.LU R11, [R1+0x22c] ;  /* 0x00022c00010b7983 */ /* 0x000ea80000300800 */
[----:B--2---:R-:W-:Y:S04]  /*c5fb0*/  STL.64 [R1+0xae60], R10 ;  /* 0x00ae600a01007387 */ /* 0x004fe80000100a00 */
[----:B----4-:R0:W-:Y:S04]  /*c5fc0*/  STL.64 [R1+0xae58], R8 ;  /* 0x00ae580801007387 */ /* 0x0101e80000100a00 */
[----:B------:R-:W2:Y:S04]  /*c5fd0*/  LDL.LU R40, [R1+0x360] ;  /* 0x0003600001287983 */ /* 0x000ea80000300800 */
[----:B------:R-:W2:Y:S04]  /*c5fe0*/  LDL.LU R41, [R1+0x364] ;  /* 0x0003640001297983 */ /* 0x000ea80000300800 */
[----:B------:R-:W4:Y:S04]  /*c5ff0*/  LDL.LU R42, [R1+0x368] ;  /* 0x00036800012a7983 */ /* 0x000f280000300800 */
[----:B------:R-:W4:Y:S04]  /*c6000*/  LDL.LU R43, [R1+0x36c] ;  /* 0x00036c00012b7983 */ /* 0x000f280000300800 */
[----:B----4-:R-:W-:Y:S04]  /*c6010*/  STL.64 [R1+0xae80], R42 ;  /* 0x00ae802a01007387 */ /* 0x010fe80000100a00 */
[----:B--2---:R1:W-:Y:S04]  /*c6020*/  STL.64 [R1+0xae78], R40 ;  /* 0x00ae782801007387 */ /* 0x0043e80000100a00 */
[----:B------:R-:W2:Y:S04]  /*c6030*/  LDL.LU R24, [R1+0x240] ;  /* 0x0002400001187983 */ /* 0x000ea80000300800 */
[----:B------:R-:W2:Y:S04]  /*c6040*/  LDL.LU R25, [R1+0x244] ;  /* 0x0002440001197983 */ /* 0x000ea80000300800 */
[----:B------:R-:W4:Y:S04]  /*c6050*/  LDL.LU R26, [R1+0x248] ;  /* 0x00024800011a7983 */ /* 0x000f280000300800 */
[----:B------:R-:W4:Y:S04]  /*c6060*/  LDL.LU R27, [R1+0x24c] ;  /* 0x00024c00011b7983 */ /* 0x000f280000300800 */
[----:B----4-:R-:W-:Y:S04]  /*c6070*/  STL.64 [R1+0xae90], R26 ;  /* 0x00ae901a01007387 */ /* 0x010fe80000100a00 */
[----:B--2---:R2:W-:Y:S04]  /*c6080*/  STL.64 [R1+0xae88], R24 ;  /* 0x00ae881801007387 */ /* 0x0045e80000100a00 */
[----:B---3--:R-:W3:Y:S04]  /*c6090*/  LDL.LU R20, [R1+0x250] ;  /* 0x0002500001147983 */ /* 0x008ee80000300800 */
        /* <DEDUP_REMOVED lines=29> */
[----:B------:R-:W4:Y:S01]  /*c6270*/  LDL.LU R0, [R1+0x21ec] ;  /* 0x0021ec0001007983 */ /* 0x000f220000300800 */
[----:B------:R-:W-:Y:S02]  /*c6280*/  IMAD R30, R45, 0x100, R44 ;  /* 0x000001002d1e7824 */ /* 0x000fe400078e022c */
[----:B------:R-:W-:Y:S01]  /*c6290*/  IMAD R31, R47, 0x100, R46 ;  /* 0x000001002f1f7824 */ /* 0x000fe200078e022e */
[----:B------:R-:W4:Y:S01]  /*c62a0*/  LDL.LU R35, [R1+0x21f8] ;  /* 0x0021f80001237983 */ /* 0x000f220000300800 */
[----:B------:R-:W-:-:S03]  /*c62b0*/  F2FP.F16.E5M2.UNPACK_B R28, R28 ;  /* 0x0000001cff1c723e */ /* 0x000fc600020004ff */
[----:B------:R-:W4:Y:S01]  /*c62c0*/  LDL.LU R34, [R1+0x21f4] ;  /* 0x0021f40001227983 */ /* 0x000f220000300800 */
[----:B------:R-:W-:Y:S02]  /*c62d0*/  F2FP.F16.E5M2.UNPACK_B R29, R29 ;  /* 0x0000001dff1d723e */ /* 0x000fe400020004ff */
[----:B------:R-:W-:Y:S01]  /*c62e0*/  F2FP.F16.E5M2.UNPACK_B R30, R30 ;  /* 0x0000001eff1e723e */ /* 0x000fe200020004ff */
[----:B------:R-:W4:Y:S01]  /*c62f0*/  LDL.LU R60, [R1+0x2200] ;  /* 0x00220000013c7983 */ /* 0x000f220000300800 */
[----:B------:R-:W-:-:S03]  /*c6300*/  F2FP.F16.E5M2.UNPACK_B R31, R31 ;  /* 0x0000001fff1f723e */ /* 0x000fc600020004ff */
        /* <DEDUP_REMOVED lines=13> */
[----:B------:R0:W-:Y:S04]  /*c63e0*/  STL.64 [R1+0xc70], R56 ;  /* 0x000c703801007387 */ /* 0x0001e80000100a00 */
[----:B------:R1:W-:Y:S04]  /*c63f0*/  STL.64 [R1+0xc78], R58 ;  /* 0x000c783a01007387 */ /* 0x0003e80000100a00 */
[----:B------:R-:W3:Y:S04]  /*c6400*/  LDL.LU R54, [R1+0x2210] ;  /* 0x0022100001367983 */ /* 0x000ee80000300800 */
[----:B------:R-:W3:Y:S04]  /*c6410*/  LDL.LU R55, [R1+0x220c] ;  /* 0x00220c0001377983 */ /* 0x000ee80000300800 */
[----:B0-----:R-:W3:Y:S04]  /*c6420*/  LDL.LU R56, [R1+0x2218] ;  /* 0x0022180001387983 */ /* 0x001ee80000300800 */
[----:B------:R-:W3:Y:S04]  /*c6430*/  LDL.LU R57, [R1+0x2214] ;  /* 0x0022140001397983 */ /* 0x000ee80000300800 */
[----:B-1----:R-:W3:Y:S01]  /*c6440*/  LDL.LU R58, [R1+0x2220] ;  /* 0x00222000013a7983 */ /* 0x002ee20000300800 */
[C---:B--2---:R-:W-:Y:S03]  /*c6450*/  HMMA.16816.F32 R24, R36.reuse, R4, R24 ;  /* 0x000000042418723c */ /* 0x044fe60000001818 */
[----:B------:R-:W2:Y:S03]  /*c6460*/  LDL.LU R59, [R1+0x221c] ;  /* 0x00221c00013b7983 */ /* 0x000ea60000300800 */
[----:B----4-:R-:W-:Y:S06]  /*c6470*/  HMMA.16816.F32 R36, R36, R2, R40 ;  /* 0x000000022424723c */ /* 0x010fec0000001828 */
[C---:B------:R-:W-:Y:S11]  /*c6480*/  HMMA.16816.F32 R16, R28.reuse, R32, R16 ;  /* 0x000000201c10723c */ /* 0x040ff60000001810 */
[----:B------:R-:W-:Y:S04]  /*c6490*/  STL.64 [R1+0xc50], R24 ;  /* 0x000c501801007387 */ /* 0x000fe80000100a00 */
[----:B------:R0:W-:Y:S04]  /*c64a0*/  STL.64 [R1+0xc58], R26 ;  /* 0x000c581a01007387 */ /* 0x0001e80000100a00 */
[----:B0-----:R-:W4:Y:S04]  /*c64b0*/  LDL.LU.64 R26, [R1+0xae90] ;  /* 0x00ae9000011a7983 */ /* 0x001f280000300a00 */
[----:B------:R-:W4:Y:S04]  /*c64c0*/  LDL.LU.64 R24, [R1+0xae88] ;  /* 0x00ae880001187983 */ /* 0x000f280000300a00 */
[----:B------:R-:W3:Y:S04]  /*c64d0*/  LDL.LU.64 R42, [R1+0xae80] ;  /* 0x00ae8000012a7983 */ /* 0x000ee80000300a00 */
[----:B------:R-:W3:Y:S04]  /*c64e0*/  LDL.LU.64 R40, [R1+0xae78] ;  /* 0x00ae780001287983 */ /* 0x000ee80000300a00 */
[----:B------:R0:W-:Y:S04]  /*c64f0*/  STL.64 [R1+0xc30], R36 ;  /* 0x000c302401007387 */ /* 0x0001e80000100a00 */
[----:B------:R1:W-:Y:S04]  /*c6500*/  STL.64 [R1+0xc38], R38 ;  /* 0x000c382601007387 */ /* 0x0003e80000100a00 */
[----:B0-----:R-:W2:Y:S04]  /*c6510*/  LDL.LU R37, [R1+0x21e8] ;  /* 0x0021e80001257983 */ /* 0x001ea80000300800 */
[----:B-1----:R-:W2:Y:S04]  /*c6520*/  LDL.LU R38, [R1+0x21e4] ;  /* 0x0021e40001267983 */ /* 0x002ea80000300800 */
[----:B------:R-:W2:Y:S04]  /*c6530*/  LDL.LU R39, [R1+0x21f0] ;  /* 0x0021f00001277983 */ /* 0x000ea80000300800 */
[----:B------:R-:W-:Y:S04]  /*c6540*/  STL.64 [R1+0xbf0], R16 ;  /* 0x000bf01001007387 */ /* 0x000fe80000100a00 */
[----:B------:R0:W-:Y:S04]  /*c6550*/  STL.64 [R1+0xbf8], R18 ;  /* 0x000bf81201007387 */ /* 0x0001e80000100a00 */
[----:B0-----:R-:W4:Y:S04]  /*c6560*/  LDL.LU.64 R18, [R1+0xae70] ;  /* 0x00ae700001127983 */ /* 0x001f280000300a00 */
[----:B------:R-:W3:Y:S01]  /*c6570*/  LDL.LU.64 R16, [R1+0xae68] ;  /* 0x00ae680001107983 */ /* 0x000ee20000300a00 */
[C---:B----4-:R-:W-:Y:S06]  /*c6580*/  HMMA.16816.F32 R8, R28.reuse, R18, R8 ;  /* 0x000000121c08723c */ /* 0x050fec0000001808 */
[----:B---3--:R-:W-:-:S15]  /*c6590*/  HMMA.16816.F32 R12, R28, R16, R12 ;  /* 0x000000101c0c723c */ /* 0x008fde000000180c */
        /* <DEDUP_REMOVED lines=23> */
[----:B------:R0:W-:Y:S01]  /*c6710*/  STL.64 [R1+0xb48], R50 ;  /* 0x000b483201007387 */ /* 0x0001e20000100a00 */
[----:B------:R-:W-:Y:S03]  /*c6720*/  HMMA.16816.F32 R28, R28, R2, R44 ;  /* 0x000000021c1c723c */ /* 0x000fe6000000182c */
[----:B0-----:R-:W4:Y:S04]  /*c6730*/  LDL.LU.64 R50, [R1+0xae20] ;  /* 0x00ae200001327983 */ /* 0x001f280000300a00 */
[----:B------:R-:W4:Y:S04]  /*c6740*/  LDL.LU.64 R48, [R1+0xae18] ;  /* 0x00ae180001307983 */ /* 0x000f280000300a00 */
[----:B------:R-:W-:Y:S04]  /*c6750*/  STL.64 [R1+0xb30], R40 ;  /* 0x000b302801007387 */ /* 0x000fe80000100a00 */
[----:B------:R0:W-:Y:S04]  /*c6760*/  STL.64 [R1+0xb38], R42 ;  /* 0x000b382a01007387 */ /* 0x0001e80000100a00 */
[----:B0-----:R-:W4:Y:S04]  /*c6770*/  LDL.LU.64 R42, [R1+0xae10] ;  /* 0x00ae1000012a7983 */ /* 0x001f280000300a00 */
[----:B------:R-:W4:Y:S04]  /*c6780*/  LDL.LU.64 R40, [R1+0xae08] ;  /* 0x00ae080001287983 */ /* 0x000f280000300a00 */
[----:B------:R-:W4:Y:S04]  /*c6790*/  LDL.LU.64 R46, [R1+0xae00] ;  /* 0x00ae0000012e7983 */ /* 0x000f280000300a00 */
[----:B------:R-:W4:Y:S01]  /*c67a0*/  LDL.LU.64 R44, [R1+0xadf8] ;  /* 0x00adf800012c7983 */ /* 0x000f220000300a00 */
        /* <DEDUP_REMOVED lines=10> */
[----:B---3--:R-:W-:-:S15]  /*c6850*/  HMMA.16816.F32 R28, R36, R32, R8 ;  /* 0x00000020241c723c */ /* 0x008fde0000001808 */
[----:B------:R-:W-:-:S08]  /*c6860*/  NOP ;  /* 0x0000000000007918 */ /* 0x000fd00000000000 */
[----:B------:R0:W-:Y:S04]  /*c6870*/  STL.64 [R1+0xaf0], R28 ;  /* 0x000af01c01007387 */ /* 0x0001e80000100a00 */
[----:B------:R-:W-:Y:S04]  /*c6880*/  STL.64 [R1+0xaf8], R30 ;  /* 0x000af81e01007387 */ /* 0x000fe80000100a00 */
[----:B------:R-:W-:Y:S01]  /*c6890*/  STL.64 [R1+0xadb0], R18 ;  /* 0x00adb01201007387 */ /* 0x000fe20000100a00 */
[----:B0-----:R-:W-:Y:S02]  /*c68a0*/  IMAD R28, R53, 0x100, R52 ;  /* 0x00000100351c7824 */ /* 0x001fe400078e0234 */
[----:B------:R-:W-:Y:S01]  /*c68b0*/  IMAD R29, R55, 0x100, R54 ;  /* 0x00000100371d7824 */ /* 0x000fe200078e0236 */
[C---:B--2---:R-:W-:Y:S06]  /*c68c0*/  HMMA.16816.F32 R20, R36.reuse, R18, R20 ;  /* 0x000000122414723c */ /* 0x044fec0000001814 */
[----:B----4-:R-:W-:-:S15]  /*c68d0*/  HMMA.16816.F32 R8, R36, R16, R24 ;  /* 0x000000102408723c */ /* 0x010fde0000001818 */
[----:B------:R-:W-:-:S02]  /*c68e0*/  NOP ;  /* 0x0000000000007918 */ /* 0x000fc40000000000 */
        /* <DEDUP_REMOVED lines=9> */
[----:B0-----:R-:W-:Y:S02]  /*c6980*/  HMMA.16816.F32 R8, R36, R12, R40 ;  /* 0x0000000c2408723c */ /* 0x001fe40000001828 */
[----:B------:R-:W-:Y:S01]  /*c6990*/  STL.64 [R1+0xad90], R14 ;  /* 0x00ad900e01007387 */ /* 0x000fe20000100a00 */
[----:B------:R-:W-:-:S03]  /*c69a0*/  IMAD.MOV.U32 R52, RZ, RZ, R48 ;  /* 0x000000ffff347224 */ /* 0x000fc600078e0030 */
[----:B------:R-:W-:Y:S01]  /*c69b0*/  STL.64 [R1+0xad88], R12 ;  /* 0x00ad880c01007387 */ /* 0x000fe20000100a00 */
[----:B------:R-:W-:Y:S02]  /*c69c0*/  IMAD.MOV.U32 R54, RZ, RZ, R50 ;  /* 0x000000ffff367224 */ /* 0x000fe400078e0032 */
[----:B------:R-:W-:Y:S02]  /*c69d0*/  IMAD.MOV.U32 R55, RZ, RZ, R51 ;  /* 0x000000ffff377224 */ /* 0x000fe400078e0033 */
[----:B------:R-:W-:-:S12]  /*c69e0*/  IMAD.MOV.U32 R53, RZ, RZ, R49 ;  /* 0x000000ffff357224 */ /* 0x000fd800078e0031 */
[----:B------:R-:W-:Y:S04]  /*c69f0*/  STL.64 [R1+0xa80], R8 ;  /* 0x000a800801007387 */ /* 0x000fe80000100a00 */
[----:B------:R0:W-:Y:S04]  /*c6a00*/  STL.64 [R1+0xa88], R10 ;  /* 0x000a880a01007387 */ /* 0x0001e80000100a00 */
        /* <DEDUP_REMOVED lines=32> */
[----:B0-----:R-:W3:Y:S04]  /*c6c10*/  LDL.LU R20, [R1+0x1f0] ;  /* 0x0001f00001147983 */ /* 0x001ee80000300800 */
        /* <DEDUP_REMOVED lines=17> */
[----:B------:R-:W3:Y:S04]  /*c6d30*/  LDL.LU R0, [R1+0x222c] ;  /* 0x00222c0001007983 */ /* 0x000ee80000300800 */
        /* <DEDUP_REMOVED lines=40> */
[----:B0-----:R-:W3:Y:S04]  /*c6fc0*/  LDL.LU R37, [R1+0x2228] ;  /* 0x0022280001257983 */ /* 0x001ee80000300800 */
[----:B-1----:R-:W3:Y:S04]  /*c6fd0*/  LDL.LU R38, [R1+0x2224] ;  /* 0x0022240001267983 */ /* 0x002ee80000300800 */
        /* <DEDUP_REMOVED lines=18> */
[----:B------:R-:W-:Y:S04]  /*c7100*/  STL.64 [R1+0x940], R48 ;  /* 0x0009403001007387 */ /* 0x000fe80000100a00 */
[----:B------:R0:W-:Y:S04]  /*c7110*/  STL.64 [R1+0x948], R50 ;  /* 0x0009483201007387 */ /* 0x0001e80000100a00 */
[----:B0-----:R-:W4:Y:S04]  /*c7120*/  LDL.LU.64 R50, [R1+0xad80] ;  /* 0x00ad800001327983 */ /* 0x001f280000300a00 */
[----:B------:R-:W4:Y:S02]  /*c7130*/  LDL.LU.64 R48, [R1+0xad78] ;  /* 0x00ad780001307983 */ /* 0x000f240000300a00 */
[----:B----4-:R-:W-:-:S15]  /*c7140*/  HMMA.16816.F32 R48, R28, R12, R48 ;  /* 0x0000000c1c30723c */ /* 0x010fde0000001830 */
[----:B------:R-:W-:-:S08]  /*c7150*/  NOP ;  /* 0x0000000000007918 */ /* 0x000fd00000000000 */
[----:B------:R0:W-:Y:S04]  /*c7160*/  STL.64 [R1+0x930], R48 ;  /* 0x0009303001007387 */ /* 0x0001e80000100a00 */
[----:B------:R1:W-:Y:S04]  /*c7170*/  STL.64 [R1+0x938], R50 ;  /* 0x0009383201007387 */ /* 0x0003e80000100a00 */
[----:B0-----:R-:W3:Y:S04]  /*c7180*/  LDL.LU R48, [R1+0x330] ;  /* 0x0003300001307983 */ /* 0x001ee80000300800 */
[----:B------:R-:W3:Y:S04]  /*c7190*/  LDL.LU R49, [R1+0x334] ;  /* 0x0003340001317983 */ /* 0x000ee80000300800 */
[----:B-1----:R-:W3:Y:S04]  /*c71a0*/  LDL.LU R50, [R1+0x338] ;  /* 0x0003380001327983 */ /* 0x002ee80000300800 */
[----:B------:R-:W3:Y:S01]  /*c71b0*/  LDL.LU R51, [R1+0x33c] ;  /* 0x00033c0001337983 */ /* 0x000ee20000300800 */
[----:B------:R-:W-:-:S02]  /*c71c0*/  IMAD R36, R38, 0x100, R37 ;  /* 0x0000010026247824 */ /* 0x000fc400078e0225 */
[----:B------:R-:W-:Y:S02]  /*c71d0*/  IMAD R37, R0, 0x100, R39 ;  /* 0x0000010000257824 */ /* 0x000fe400078e0227 */
[----:B------:R-:W-:Y:S02]  /*c71e0*/  IMAD R38, R34, 0x100, R35 ;  /* 0x0000010022267824 */ /* 0x000fe400078e0223 */
[----:B------:R-:W-:Y:S01]  /*c71f0*/  IMAD R39, R61, 0x100, R60 ;  /* 0x000001003d277824 */ /* 0x000fe200078e023c */
[----:B------:R-:W-:Y:S01]  /*c7200*/  F2FP.F16.E5M2.UNPACK_B R36, R36 ;  /* 0x00000024ff24723e */ /* 0x000fe200020004ff */
[----:B------:R-:W-:Y:S01]  /*c7210*/  STL [R1+0xad60], R7 ;  /* 0x00ad600701007387 */ /* 0x000fe20000100800 */
[----:B------:R-:W-:Y:S02]  /*c7220*/  F2FP.F16.E5M2.UNPACK_B R37, R37 ;  /* 0x00000025ff25723e */ /* 0x000fe400020004ff */
[----:B------:R-:W-:Y:S02]  /*c7230*/  F2FP.F16.E5M2.UNPACK_B R38, R38 ;  /* 0x00000026ff26723e */ /* 0x000fe400020004ff */
[----:B------:R-:W-:-:S07]  /*c7240*/  F2FP.F16.E5M2.UNPACK_B R39, R39 ;  /* 0x00000027ff27723e */ /* 0x000fce00020004ff */
[----:B------:R-:W-:Y:S06]  /*c7250*/  HMMA.16816.F32 R20, R36, R18, R20 ;  /* 0x000000122414723c */ /* 0x000fec0000001814 */
[----:B---3--:R-:W-:-:S15]  /*c7260*/  HMMA.16816.F32 R48, R28, R6, R48 ;  /* 0x000000061c30723c */ /* 0x008fde0000001830 */
[----:B------:R-:W-:-:S08]  /*c7270*/  NOP ;  /* 0x0000000000007918 */ /* 0x000fd00000000000 */
[----:B------:R-:W-:Y:S04]  /*c7280*/  STL.64 [R1+0x920], R48 ;  /* 0x0009203001007387 */ /* 0x000fe80000100a00 */
[----:B------:R0:W-:Y:S02]  /*c7290*/  STL.64 [R1+0x928], R50 ;  /* 0x0009283201007387 */ /* 0x0001e40000100a00 */
[C---:B0-----:R-:W-:Y:S06]  /*c72a0*/  HMMA.16816.F32 R48, R28.reuse, R4, R40 ;  /* 0x000000041c30723c */ /* 0x041fec0000001828 */
[----:B------:R-:W-:Y:S06]  /*c72b0*/  HMMA.16816.F32 R40, R28, R2, R44 ;  /* 0x000000021c28723c */ /* 0x000fec000000182c */
[C---:B------:R-:W-:Y:S06]  /*c72c0*/  HMMA.16816.F32 R28, R36.reuse, R32, R8 ;  /* 0x00000020241c723c */ /* 0x040fec0000001808 */
[C---:B------:R-:W-:Y:S05]  /*c72d0*/  HMMA.16816.F32 R8, R36.reuse, R16, R24 ;  /* 0x000000102408723c */ /* 0x040fea0000001818 */
        /* <DEDUP_REMOVED lines=12> */
[----:B--2---:R-:W-:-:S15]  /*c73a0*/  HMMA.16816.F32 R8, R36, R14, R52 ;  /* 0x0000000e2408723c */ /* 0x004fde0000001834 */
        /* <DEDUP_REMOVED lines=62> */
[----:B------:R-:W3:Y:S04]  /*c7790*/  LDL.LU R27, [R1+0x2fc] ;  /* 0x0002fc00011b7983 */ /* 0x000ee80000300800 */
[----:B------:R-:W3:Y:S04]  /*c77a0*/  LDL.LU R56, [R1+0xe0] ;  /* 0x0000e00001387983 */ /* 0x000ee80000300800 */
[----:B------:R-:W3:Y:S04]  /*c77b0*/  LDL.LU R57, [R1+0xe4] ;  /* 0x0000e40001397983 */ /* 0x000ee80000300800 */
[----:B------:R-:W3:Y:S04]  /*c77c0*/  LDL.LU R58, [R1+0xe8] ;  /* 0x0000e800013a7983 */ /* 0x000ee80000300800 */
[----:B------:R-:W3:Y:S01]  /*c77d0*/  LDL.LU R59, [R1+0xec] ;  /* 0x0000ec00013b7983 */ /* 0x000ee20000300800 */
[----:B----4-:R-:W-:Y:S01]  /*c77e0*/  HMMA.16816.F32 R40, R36, R12, R40 ;  /* 0x0000000c2428723c */ /* 0x010fe20000001828 */
[----:B--2---:R-:W-:-:S15]  /*c77f0*/  IMAD R30, R30, 0x100, R7 ;  /* 0x000001001e1e7824 */ /* 0x004fde00078e0207 */
[----:B------:R-:W-:-:S07]  /*c7800*/  NOP ;  /* 0x0000000000007918 */ /* 0x000fce0000000000 */
[----:B------:R-:W-:Y:S04]  /*c7810*/  STL.64 [R1+0x810], R40 ;  /* 0x0008102801007387 */ /* 0x000fe80000100a00 */
[----:B------:R0:W-:Y:S04]  /*c7820*/  STL.64 [R1+0x818], R42 ;  /* 0x0008182a01007387 */ /* 0x0001e80000100a00 */
[----:B0-----:R-:W2:Y:S04]  /*c7830*/  LDL.LU.64 R42, [R1+0xad70] ;  /* 0x00ad7000012a7983 */ /* 0x001ea80000300a00 */
[----:B------:R-:W2:Y:S04]  /*c7840*/  LDL.LU.64 R40, [R1+0xad68] ;  /* 0x00ad680001287983 */ /* 0x000ea80000300a00 */
[----:B------:R-:W4:Y:S01]  /*c7850*/  LDL.LU R7, [R1+0xad60] ;  /* 0x00ad600001077983 */ /* 0x000f220000300800 */
[C---:B---3--:R-:W-:Y:S06]  /*c7860*/  HMMA.16816.F32 R52, R36.reuse, R4, R52 ;  /* 0x000000042434723c */ /* 0x048fec0000001834 */
[C---:B----4-:R-:W-:Y:S06]  /*c7870*/  HMMA.16816.F32 R44, R36.reuse, R6, R44 ;  /* 0x00000006242c723c */ /* 0x050fec000000182c */
        /* <DEDUP_REMOVED lines=11> */
[----:B------:R-:W3:Y:S04]  /*c7930*/  LDL.LU.64 R16, [R1+0xad30] ;  /* 0x00ad300001107983 */ /* 0x000ee80000300a00 */
[----:B------:R0:W-:Y:S04]  /*c7940*/  STL.64 [R1+0x7d0], R36 ;  /* 0x0007d02401007387 */ /* 0x0001e80000100a00 */
[----:B------:R1:W-:Y:S04]  /*c7950*/  STL.64 [R1+0x7d8], R38 ;  /* 0x0007d82601007387 */ /* 0x0003e80000100a00 */
[----:B0-----:R-:W4:Y:S04]  /*c7960*/  LDL.LU R36, [R1+0x130] ;  /* 0x0001300001247983 */ /* 0x001f280000300800 */
[----:B------:R-:W4:Y:S04]  /*c7970*/  LDL.LU R37, [R1+0x134] ;  /* 0x0001340001257983 */ /* 0x000f280000300800 */
[----:B-1----:R-:W4:Y:S04]  /*c7980*/  LDL.LU R38, [R1+0x138] ;  /* 0x0001380001267983 */ /* 0x002f280000300800 */
[----:B------:R-:W4:Y:S01]  /*c7990*/  LDL.LU R39, [R1+0x13c] ;  /* 0x00013c0001277983 */ /* 0x000f220000300800 */
[----:B------:R-:W-:Y:S01]  /*c79a0*/  IMAD R31, R0, 0x100, R31 ;  /* 0x00000100001f7824 */ /* 0x000fe200078e021f */
[----:B------:R-:W-:-:S02]  /*c79b0*/  F2FP.F16.E5M2.UNPACK_B R28, R28 ;  /* 0x0000001cff1c723e */ /* 0x000fc400020004ff */
[----:B------:R-:W-:Y:S02]  /*c79c0*/  F2FP.F16.E5M2.UNPACK_B R29, R29 ;  /* 0x0000001dff1d723e */ /* 0x000fe400020004ff */
[----:B------:R-:W-:Y:S02]  /*c79d0*/  F2FP.F16.E5M2.UNPACK_B R30, R30 ;  /* 0x0000001eff1e723e */ /* 0x000fe400020004ff */
[----:B------:R-:W-:-:S07]  /*c79e0*/  F2FP.F16.E5M2.UNPACK_B R31, R31 ;  /* 0x0000001fff1f723e */ /* 0x000fce00020004ff */
[C---:B------:R-:W-:Y:S06]  /*c79f0*/  HMMA.16816.F32 R8, R28.reuse, R12, R8 ;  /* 0x0000000c1c08723c */ /* 0x040fec0000001808 */
[C---:B--2---:R-:W-:Y:S06]  /*c7a00*/  HMMA.16816.F32 R48, R28.reuse, R18, R48 ;  /* 0x000000121c30723c */ /* 0x044fec0000001830 */
[----:B----4-:R-:W-:-:S15]  /*c7a10*/  HMMA.16816.F32 R36, R28, R32, R36 ;  /* 0x000000201c24723c */ /* 0x010fde0000001824 */
[----:B------:R-:W-:-:S08]  /*c7a20*/  NOP ;  /* 0x0000000000007918 */ /* 0x000fd00000000000 */
[----:B------:R-:W-:Y:S04]  /*c7a30*/  STL.64 [R1+0x790], R36 ;  /* 0x0007902401007387 */ /* 0x000fe80000100a00 */
[----:B------:R3:W-:Y:S04]  /*c7a40*/  STL.64 [R1+0x798], R38 ;  /* 0x0007982601007387 */ /* 0x0007e80000100a00 */
[----:B------:R-:W-:Y:S04]  /*c7a50*/  STL.64 [R1+0xad28], R18 ;  /* 0x00ad281201007387 */ /* 0x000fe80000100a00 */
[----:B------:R-:W-:Y:S01]  /*c7a60*/  STL.64 [R1+0x780], R48 ;  /* 0x0007803001007387 */ /* 0x000fe20000100a00 */
[C---:B---3--:R-:W-:Y:S03]  /*c7a70*/  HMMA.16816.F32 R36, R28.reuse, R16, R40 ;  /* 0x000000101c24723c */ /* 0x048fe60000001828 */
[----:B------:R-:W-:Y:S04]  /*c7a80*/  STL.64 [R1+0x788], R50 ;  /* 0x0007883201007387 */ /* 0x000fe80000100a00 */
[----:B------:R0:W-:Y:S02]  /*c7a90*/  STL.64 [R1+0xad20], R16 ;  /* 0x00ad201001007387 */ /* 0x0001e40000100a00 */
[----:B0-----:R-:W-:-:S14]  /*c7aa0*/  HMMA.16816.F32 R16, R28, R14, R44 ;  /* 0x0000000e1c10723c */ /* 0x001fdc000000182c */
[----:B------:R-:W-:Y:S04]  /*c7ab0*/  STL.64 [R1+0x720], R36 ;  /* 0x0007202401007387 */ /* 0x000fe80000100a00 */
[----:B------:R-:W-:Y:S05]  /*c7ac0*/  STL.64 [R1+0x728], R38 ;  /* 0x0007282601007387 */ /* 0x000fea0000100a00 */
[----:B------:R-:W-:Y:S04]  /*c7ad0*/  STL.64 [R1+0x710], R16 ;  /* 0x0007101001007387 */ /* 0x000fe80000100a00 */
[----:B------:R-:W-:Y:S04]  /*c7ae0*/  STL.64 [R1+0x718], R18 ;  /* 0x0007181201007387 */ /* 0x000fe80000100a00 */
[----:B------:R-:W-:Y:S04]  /*c7af0*/  STL [R1+0xacec], R12 ;  /* 0x00acec0c01007387 */ /* 0x000fe80000100800 */
[----:B------:R-:W-:Y:S04]  /*c7b00*/  STL [R1+0xace8], R13 ;  /* 0x00ace80d01007387 */ /* 0x000fe80000100800 */
[----:B------:R-:W-:Y:S04]  /*c7b10*/  STL.64 [R1+0x700], R8 ;  /* 0x0007000801007387 */ /* 0x000fe80000100a00 */
[----:B------:R0:W-:Y:S02]  /*c7b20*/  STL.64 [R1+0x708], R10 ;  /* 0x0007080a01007387 */ /* 0x0001e40000100a00 */
[C---:B0-----:R-:W-:Y:S06]  /*c7b30*/  HMMA.16816.F32 R8, R28.reuse, R6, R24 ;  /* 0x000000061c08723c */ /* 0x041fec0000001818 */
[----:B------:R-:W-:Y:S01]  /*c7b40*/  STL [R1+0xacd0], R7 ;  /* 0x00acd00701007387 */ /* 0x000fe20000100800 */
[----:B------:R-:W-:-:S15]  /*c7b50*/  HMMA.16816.F32 R16, R28, R4, R52 ;  /* 0x000000041c10723c */ /* 0x000fde0000001834 */
[----:B------:R-:W-:-:S01]  /*c7b60*/  NOP ;  /* 0x0000000000007918 */ /* 0x000fc20000000000 */
[----:B------:R-:W-:Y:S04]  /*c7b70*/  STL.64 [R1+0x6f0], R8 ;  /* 0x0006f00801007387 */ /* 0x000fe80000100a00 */
[----:B------:R0:W-:Y:S04]  /*c7b80*/  STL.64 [R1+0x6f8], R10 ;  /* 0x0006f80a01007387 */ /* 0x0001e80000100a00 */
[----:B------:R-:W2:Y:S01]  /*c7b90*/  LDL.LU R24, [R1+0x30] ;  /* 0x0000300001187983 */ /* 0x000ea20000300800 */
[----:B0-----:R-:W-:Y:S03]  /*c7ba0*/  HMMA.16816.F32 R8, R28, R2, R56 ;  /* 0x000000021c08723c */ /* 0x001fe60000001838 */
[----:B------:R-:W-:Y:S04]  /*c7bb0*/  STL.64 [R1+0x6e0], R16 ;  /* 0x0006e01001007387 */ /* 0x000fe80000100a00 */
[----:B------:R-:W-:-:S15]  /*c7bc0*/  STL.64 [R1+0x6e8], R18 ;  /* 0x0006e81201007387 */ /* 0x000fde0000100a00 */
[----:B------:R-:W-:-:S01]  /*c7bd0*/  NOP ;  /* 0x0000000000007918 */ /* 0x000fc20000000000 */
        /* <DEDUP_REMOVED lines=31> */
[----:B---3--:R-:W2:Y:S04]  /*c7dd0*/  LDL.LU R48, [R1+0xa0] ;  /* 0x0000a00001307983 */ /* 0x008ea80000300800 */
        /* <DEDUP_REMOVED lines=14> */
[----:B------:R-:W2:Y:S01]  /*c7ec0*/  LDL.LU R19, [R1+0xdc] ;  /* 0x0000dc0001137983 */ /* 0x000ea20000300800 */
[----:B------:R-:W-:-:S02]  /*c7ed0*/  IMAD R36, R34, 0x100, R35 ;  /* 0x0000010022247824 */ /* 0x000fc400078e0223 */
[----:B------:R-:W-:Y:S01]  /*c7ee0*/  IMAD R37, R61, 0x100, R60 ;  /* 0x000001003d257824 */ /* 0x000fe200078e023c */
[----:B------:R-:W3:Y:S01]  /*c7ef0*/  LDL.LU R12, [R1+0x2288] ;  /* 0x00228800010c7983 */ /* 0x000ee20000300800 */
[----:B------:R-:W-:Y:S02]  /*c7f00*/  IMAD R38, R21, 0x100, R20 ;  /* 0x0000010015267824 */ /* 0x000fe400078e0214 */
[----:B------:R-:W-:Y:S01]  /*c7f10*/  IMAD R39, R23, 0x100, R22 ;  /* 0x0000010017277824 */ /* 0x000fe200078e0216 */
[----:B------:R-:W3:Y:S01]  /*c7f20*/  LDL.LU R28, [R1+0x2284] ;  /* 0x00228400011c7983 */ /* 0x000ee20000300800 */
[----:B------:R-:W-:Y:S02]  /*c7f30*/  F2FP.F16.E5M2.UNPACK_B R36, R36 ;  /* 0x00000024ff24723e */ /* 0x000fe400020004ff */
[----:B------:R-:W-:Y:S01]  /*c7f40*/  F2FP.F16.E5M2.UNPACK_B R37, R37 ;  /* 0x00000025ff25723e */ /* 0x000fe200020004ff */
[----:B------:R-:W4:Y:S01]  /*c7f50*/  LDL.LU R13, [R1+0x2290] ;  /* 0x00229000010d7983 */ /* 0x000f220000300800 */
[----:B------:R-:W-:-:S02]  /*c7f60*/  F2FP.F16.E5M2.UNPACK_B R38, R38 ;  /* 0x00000026ff26723e */ /* 0x000fc400020004ff */
        /* <DEDUP_REMOVED lines=89> */
[C---:B----4-:R-:W-:Y:S06]  /*c8500*/  HMMA.16816.F32 R48, R28.reuse, R18, R48 ;  /* 0x000000121c30723c */ /* 0x050fec0000001830 */
        /* <DEDUP_REMOVED lines=14> */
[----:B---3--:R-:W-:-:S15]  /*c85f0*/  HMMA.16816.F32 R16, R28, R12, R24 ;  /* 0x0000000c1c10723c */ /* 0x008fde0000001818 */
[----:B------:R-:W-:-:S08]  /*c8600*/  NOP ;  /* 0x0000000000007918 */ /* 0x000fd00000000000 */
[----:B------:R-:W-:Y:S04]  /*c8610*/  STL.64 [R1+0x4d0], R16 ;  /* 0x0004d01001007387 */ /* 0x000fe80000100a00 */
[----:B------:R0:W-:Y:S04]  /*c8620*/  STL.64 [R1+0x4d8], R18 ;  /* 0x0004d81201007387 */ /* 0x0001e80000100a00 */
[----:B------:R-:W2:Y:S01]  /*c8630*/  LDL.LU R24, [R1+0x20] ;  /* 0x0000200001187983 */ /* 0x000ea20000300800 */
[----:B0-----:R-:W-:-:S15]  /*c8640*/  HMMA.16816.F32 R16, R28, R6, R56 ;  /* 0x000000061c10723c */ /* 0x001fde0000001838 */
[----:B------:R-:W-:-:S08]  /*c8650*/  NOP ;  /* 0x0000000000007918 */ /* 0x000fd00000000000 */
        /* <DEDUP_REMOVED lines=8> */
[----:B------:R-:W3:Y:S01]  /*c86e0*/  LDL.LU R19, [R1+0x2ac] ;  /* 0x0002ac0001137983 */ /* 0x000ee20000300800 */
[----:B------:R-:W-:-:S03]  /*c86f0*/  IMAD R38, R53, 0x100, R52 ;  /* 0x0000010035267824 */ /* 0x000fc600078e0234 */
[----:B------:R-:W4:Y:S04]  /*c8700*/  LDL.LU R56, [R1] ;  /* 0x0000000001387983 */ /* 0x000f280000300800 */
[----:B------:R-:W4:Y:S01]  /*c8710*/  LDL.LU R57, [R1+0x4] ;  /* 0x0000040001397983 */ /* 0x000f220000300800 */
[----:B------:R-:W-:-:S03]  /*c8720*/  IMAD R39, R55, 0x100, R54 ;  /* 0x0000010037277824 */ /* 0x000fc600078e0236 */
[----:B------:R-:W4:Y:S04]  /*c8730*/  LDL.LU R58, [R1+0x8] ;  /* 0x00000800013a7983 */ /* 0x000f280000300800 */
[----:B------:R-:W4:Y:S01]  /*c8740*/  LDL.LU R59, [R1+0xc] ;  /* 0x00000c00013b7983 */ /* 0x000f220000300800 */
[----:B------:R-:W-:-:S03]  /*c8750*/  IMAD.MOV.U32 R44, RZ, RZ, R8 ;  /* 0x000000ffff2c7224 */ /* 0x000fc600078e0008 */
[----:B------:R-:W4:Y:S01]  /*c8760*/  LDL.LU R52, [R1+0x10] ;  /* 0x0000100001347983 */ /* 0x000f220000300800 */
[----:B------:R-:W-:-:S03]  /*c8770*/  IMAD.MOV.U32 R45, RZ, RZ, R9 ;  /* 0x000000ffff2d7224 */ /* 0x000fc600078e0009 */
[----:B------:R-:W4:Y:S01]  /*c8780*/  LDL.LU R53, [R1+0x14] ;  /* 0x0000140001357983 */ /* 0x000f220000300800 */
[----:B------:R-:W-:-:S03]  /*c8790*/  IMAD.MOV.U32 R51, RZ, RZ, R10 ;  /* 0x000000ffff337224 */ /* 0x000fc600078e000a */
[----:B------:R-:W4:Y:S01]  /*c87a0*/  LDL.LU R54, [R1+0x18] ;  /* 0x0000180001367983 */ /* 0x000f220000300800 */
[----:B------:R-:W-:-:S03]  /*c87b0*/  IMAD.MOV.U32 R50, RZ, RZ, R11 ;  /* 0x000000ffff327224 */ /* 0x000fc600078e000b */
        /* <DEDUP_REMOVED lines=28> */
[----:B0-----:R-:W3:Y:S01]  /*c8980*/  LDL.LU.64 R18, [R1+0xac90] ;  /* 0x00ac900001127983 */ /* 0x001ee20000300a00 */
[----:B------:R-:W-:Y:S01]  /*c8990*/  F2FP.F16.E5M2.UNPACK_B R36, R36 ;  /* 0x00000024ff24723e */ /* 0x000fe200020004ff */
[----:B--2---:R-:W-:Y:S01]  /*c89a0*/  HMMA.16816.F32 R28, R28, R2, R24 ;  /* 0x000000021c1c723c */ /* 0x004fe20000001818 */
[----:B------:R-:W-:Y:S01]  /*c89b0*/  F2FP.F16.E5M2.UNPACK_B R37, R37 ;  /* 0x00000025ff25723e */ /* 0x000fe200020004ff */
[----:B------:R-:W2:Y:S01]  /*c89c0*/  LDL.LU.64 R16, [R1+0xac88] ;  /* 0x00ac880001107983 */ /* 0x000ea20000300a00 */
[----:B------:R-:W-:-:S02]  /*c89d0*/  F2FP.F16.E5M2.UNPACK_B R38, R38 ;  /* 0x00000026ff26723e */ /* 0x000fc400020004ff */
[----:B------:R-:W-:Y:S01]  /*c89e0*/  F2FP.F16.E5M2.UNPACK_B R39, R39 ;  /* 0x00000027ff27723e */ /* 0x000fe200020004ff */
[----:B------:R-:W2:Y:S04]  /*c89f0*/  LDL.LU.64 R26, [R1+0xac80] ;  /* 0x00ac8000011a7983 */ /* 0x000ea80000300a00 */
[----:B------:R-:W2:Y:S02]  /*c8a00*/  LDL.LU.64 R24, [R1+0xac78] ;  /* 0x00ac780001187983 */ /* 0x000ea40000300a00 */
[C---:B----4-:R-:W-:Y:S11]  /*c8a10*/  HMMA.16816.F32 R52, R36.reuse, R32, R52 ;  /* 0x000000202434723c */ /* 0x050ff60000001834 */
[----:B------:R0:W-:Y:S04]  /*c8a20*/  STL.64 [R1+0x480], R28 ;  /* 0x0004801c01007387 */ /* 0x0001e80000100a00 */
[----:B------:R1:W-:Y:S04]  /*c8a30*/  STL.64 [R1+0x488], R30 ;  /* 0x0004881e01007387 */ /* 0x0003e80000100a00 */
[----:B0-----:R-:W4:Y:S04]  /*c8a40*/  LDL.LU R28, [R1+0x22c4] ;  /* 0x0022c400011c7983 */ /* 0x001f280000300800 */
[----:B------:R-:W2:Y:S04]  /*c8a50*/  LDL.LU R29, [R1+0x22cc] ;  /* 0x0022cc00011d7983 */ /* 0x000ea80000300800 */
[----:B-1----:R-:W2:Y:S04]  /*c8a60*/  LDL.LU R30, [R1+0x22d4] ;  /* 0x0022d400011e7983 */ /* 0x002ea80000300800 */
[----:B------:R-:W2:Y:S04]  /*c8a70*/  LDL.LU R31, [R1+0x22e0] ;  /* 0x0022e000011f7983 */ /* 0x000ea80000300800 */
[----:B------:R-:W-:Y:S04]  /*c8a80*/  STL.64 [R1+0x440], R52 ;  /* 0x0004403401007387 */ /* 0x000fe80000100a00 */
[----:B------:R0:W-:Y:S04]  /*c8a90*/  STL.64 [R1+0x448], R54 ;  /* 0x0004483601007387 */ /* 0x0001e80000100a00 */
[----:B0-----:R-:W2:Y:S04]  /*c8aa0*/  LDL.LU.64 R54, [R1+0xac70] ;  /* 0x00ac700001367983 */ /* 0x001ea80000300a00 */
[----:B------:R-:W2:Y:S01]  /*c8ab0*/  LDL.LU.64 R52, [R1+0xac68] ;  /* 0x00ac680001347983 */ /* 0x000ea20000300a00 */
[----:B---3--:R-:W-:-:S15]  /*c8ac0*/  HMMA.16816.F32 R56, R36, R18, R56 ;  /* 0x000000122438723c */ /* 0x008fde0000001838 */
[----:B------:R-:W-:-:S08]  /*c8ad0*/  NOP ;  /* 0x0000000000007918 */ /* 0x000fd00000000000 */
[----:B------:R-:W-:Y:S04]  /*c8ae0*/  STL.64 [R1+0x430], R56 ;  /* 0x0004303801007387 */ /* 0x000fe80000100a00 */
[----:B------:R0:W-:Y:S04]  /*c8af0*/  STL.64 [R1+0x438], R58 ;  /* 0x0004383a01007387 */ /* 0x0001e80000100a00 */
[----:B0-----:R-:W3:Y:S04]  /*c8b00*/  LDL.LU.64 R58, [R1+0xac60] ;  /* 0x00ac6000013a7983 */ /* 0x001ee80000300a00 */
[----:B------:R-:W3:Y:S01]  /*c8b10*/  LDL.LU.64 R56, [R1+0xac58] ;  /* 0x00ac580001387983 */ /* 0x000ee20000300a00 */
[----:B----4-:R-:W-:Y:S01]  /*c8b20*/  IMAD R28, R28, 0x100, R10 ;  /* 0x000001001c1c7824 */ /* 0x010fe200078e020a */
[----:B--2---:R-:W-:Y:S01]  /*c8b30*/  HMMA.16816.F32 R52, R36, R14, R52 ;  /* 0x0000000e2434723c */ /* 0x004fe20000001834 */
[----:B------:R-:W-:-:S05]  /*c8b40*/  IMAD R29, R29, 0x100, R11 ;  /* 0x000001001d1d7824 */ /* 0x000fca00078e020b */
[----:B---3--:R-:W-:-:S15]  /*c8b50*/  HMMA.16816.F32 R56, R36, R16, R56 ;  /* 0x000000102438723c */ /* 0x008fde0000001838 */
[----:B------:R-:W-:-:S08]  /*c8b60*/  NOP ;  /* 0x0000000000007918 */ /* 0x000fd00000000000 */
[----:B------:R0:W-:Y:S04]  /*c8b70*/  STL.64 [R1+0x410], R56 ;  /* 0x0004103801007387 */ /* 0x0001e80000100a00 */
[----:B------:R1:W-:Y:S01]  /*c8b80*/  STL.64 [R1+0x418], R58 ;  /* 0x0004183a01007387 */ /* 0x0003e20000100a00 */
[----:B0-----:R-:W-:-:S03]  /*c8b90*/  IMAD.MOV.U32 R56, RZ, RZ, R25 ;  /* 0x000000ffff387224 */ /* 0x001fc600078e0019 */
[----:B------:R-:W2:Y:S01]  /*c8ba0*/  LDL.LU R25, [R1+0xac50] ;  /* 0x00ac500001197983 */ /* 0x000ea20000300800 */
[----:B------:R-:W-:Y:S02]  /*c8bb0*/  IMAD.MOV.U32 R57, RZ, RZ, R26 ;  /* 0x000000ffff397224 */ /* 0x000fe400078e001a */
[----:B-1----:R-:W-:Y:S01]  /*c8bc0*/  IMAD.MOV.U32 R58, RZ, RZ, R27 ;  /* 0x000000ffff3a7224 */ /* 0x002fe200078e001b */
[----:B------:R-:W2:Y:S01]  /*c8bd0*/  LDL.LU R26, [R1+0xac4c] ;  /* 0x00ac4c00011a7983 */ /* 0x000ea20000300800 */
[----:B------:R-:W-:-:S03]  /*c8be0*/  IMAD.MOV.U32 R59, RZ, RZ, R8 ;  /* 0x000000ffff3b7224 */ /* 0x000fc600078e0008 */
[----:B------:R-:W2:Y:S04]  /*c8bf0*/  LDL.LU R27, [R1+0xac48] ;  /* 0x00ac4800011b7983 */ /* 0x000ea80000300800 */
[----:B------:R-:W3:Y:S04]  /*c8c00*/  LDL.LU R8, [R1+0xac44] ;  /* 0x00ac440001087983 */ /* 0x000ee80000300800 */
[----:B------:R0:W-:Y:S04]  /*c8c10*/  STL.64 [R1+0x400], R52 ;  /* 0x0004003401007387 */ /* 0x0001e80000100a00 */
[----:B------:R1:W-:Y:S01]  /*c8c20*/  STL.64 [R1+0x408], R54 ;  /* 0x0004083601007387 */ /* 0x0003e20000100a00 */
[----:B0-----:R-:W-:-:S03]  /*c8c30*/  IMAD.MOV.U32 R52, RZ, RZ, R9 ;  /* 0x000000ffff347224 */ /* 0x001fc600078e0009 */
[----:B------:R-:W3:Y:S04]  /*c8c40*/  LDL.LU R9, [R1+0xac40] ;  /* 0x00ac400001097983 */ /* 0x000ee80000300800 */
[----:B------:R-:W4:Y:S04]  /*c8c50*/  LDL.LU R53, [R1+0x394] ;  /* 0x0003940001357983 */ /* 0x000f280000300800 */
[----:B-1----:R-:W4:Y:S04]  /*c8c60*/  LDL.LU R54, [R1+0x398] ;  /* 0x0003980001367983 */ /* 0x002f280000300800 */
[----:B------:R-:W4:Y:S04]  /*c8c70*/  LDL.LU R55, [R1+0x39c] ;  /* 0x00039c0001377983 */ /* 0x000f280000300800 */
[----:B------:R-:W3:Y:S04]  /*c8c80*/  LDL.LU R10, [R1+0xac3c] ;  /* 0x00ac3c00010a7983 */ /* 0x000ee80000300800 */
[----:B------:R-:W3:Y:S02]  /*c8c90*/  LDL.LU R11, [R1+0xac38] ;  /* 0x00ac3800010b7983 */ /* 0x000ee40000300800 */
[----:B---3--:R-:W-:-:S15]  /*c8ca0*/  HMMA.16816.F32 R8, R36, R12, R8 ;  /* 0x0000000c2408723c */ /* 0x008fde0000001808 */
[----:B------:R-:W-:-:S08]  /*c8cb0*/  NOP ;  /* 0x0000000000007918 */ /* 0x000fd00000000000 */
[----:B------:R-:W-:Y:S04]  /*c8cc0*/  STL.64 [R1+0x3d0], R8 ;  /* 0x0003d00801007387 */ /* 0x000fe80000100a00 */
[----:B------:R0:W-:Y:S04]  /*c8cd0*/  STL.64 [R1+0x3d8], R10 ;  /* 0x0003d80a01007387 */ /* 0x0001e80000100a00 */
[----:B0-----:R-:W3:Y:S01]  /*c8ce0*/  LDL.LU R11, [R1+0x22d8] ;  /* 0x0022d800010b7983 */ /* 0x001ee20000300800 */
[----:B------:R-:W-:Y:S02]  /*c8cf0*/  F2FP.F16.E5M2.UNPACK_B R8, R28 ;  /* 0x0000001cff08723e */ /* 0x000fe400020004ff */
[----:B------:R-:W-:Y:S01]  /*c8d00*/  F2FP.F16.E5M2.UNPACK_B R9, R29 ;  /* 0x0000001dff09723e */ /* 0x000fe200020004ff */
[----:B------:R-:W2:Y:S01]  /*c8d10*/  LDL.LU R28, [R1+0x280] ;  /* 0x00028000011c7983 */ /* 0x000ea20000300800 */
[----:B------:R-:W-:Y:S03]  /*c8d20*/  HMMA.16816.F32 R20, R36, R6, R20 ;  /* 0x000000062414723c */ /* 0x000fe60000001814 */
[----:B------:R-:W2:Y:S01]  /*c8d30*/  LDL.LU R29, [R1+0x284] ;  /* 0x00028400011d7983 */ /* 0x000ea20000300800 */
[----:B---3--:R-:W-:-:S02]  /*c8d40*/  IMAD R10, R30, 0x100, R11 ;  /* 0x000001001e0a7824 */ /* 0x008fc400078e020b */
[----:B------:R-:W-:Y:S01]  /*c8d50*/  IMAD R11, R40, 0x100, R31 ;  /* 0x00000100280b7824 */ /* 0x000fe200078e021f */
[----:B------:R-:W2:Y:S04]  /*c8d60*/  LDL.LU R30, [R1+0x288] ;  /* 0x00028800011e7983 */ /* 0x000ea80000300800 */
[----:B------:R-:W2:-:S12]  /*c8d70*/  LDL.LU R31, [R1+0x28c] ;  /* 0x00028c00011f7983 */ /* 0x000e980000300800 */
[----:B------:R-:W-:Y:S04]  /*c8d80*/  STL.64 [R1+0x3c0], R20 ;  /* 0x0003c01401007387 */ /* 0x000fe80000100a00 */
[----:B------:R0:W-:Y:S04]  /*c8d90*/  STL.64 [R1+0x3c8], R22 ;  /* 0x0003c81601007387 */ /* 0x0001e80000100a00 */
[----:B0-----:R-:W3:Y:S04]  /*c8da0*/  LDL.LU.64 R22, [R1+0xac30] ;  /* 0x00ac300001167983 */ /* 0x001ee80000300a00 */
[----:B------:R-:W3:Y:S01]  /*c8db0*/  LDL.LU.64 R20, [R1+0xac28] ;  /* 0x00ac280001147983 */ /* 0x000ee20000300a00 */
[----:B------:R-:W-:-:S02]  /*c8dc0*/  F2FP.F16.E5M2.UNPACK_B R10, R10 ;  /* 0x0000000aff0a723e */ /* 0x000fc400020004ff */
[----:B------:R-:W-:Y:S01]  /*c8dd0*/  F2FP.F16.E5M2.UNPACK_B R11, R11 ;  /* 0x0000000bff0b723e */ /* 0x000fe200020004ff */
[C---:B--2---:R-:W-:Y:S06]  /*c8de0*/  HMMA.16816.F32 R28, R36.reuse, R4, R28 ;  /* 0x00000004241c723c */ /* 0x044fec000000181c */
[----:B---3--:R-:W-:-:S15]  /*c8df0*/  HMMA.16816.F32 R20, R36, R2, R20 ;  /* 0x000000022414723c */ /* 0x008fde0000001814 */
[----:B------:R-:W-:-:S02]  /*c8e00*/  NOP ;  /* 0x0000000000007918 */ /* 0x000fc40000000000 */
[----:B------:R-:W-:Y:S04]  /*c8e10*/  STL.64 [R1+0x3a0], R28 ;  /* 0x0003a01c01007387 */ /* 0x000fe80000100a00 */
[----:B------:R0:W-:Y:S02]  /*c8e20*/  STL.64 [R1+0x3a8], R30 ;  /* 0x0003a81e01007387 */ /* 0x0001e40000100a00 */
[C---:B0-----:R-:W-:Y:S06]  /*c8e30*/  HMMA.16816.F32 R28, R8.reuse, R32, R24 ;  /* 0x00000020081c723c */ /* 0x041fec0000001818 */
[C---:B----4-:R-:W-:Y:S01]  /*c8e40*/  HMMA.16816.F32 R24, R8.reuse, R18, R52 ;  /* 0x000000120818723c */ /* 0x050fe20000001834 */
[----:B------:R-:W-:Y:S04]  /*c8e50*/  STL.64 [R1+0x380], R20 ;  /* 0x0003801401007387 */ /* 0x000fe80000100a00 */
[----:B------:R0:W-:Y:S02]  /*c8e60*/  STL.64 [R1+0x388], R22 ;  /* 0x0003881601007387 */ /* 0x0001e40000100a00 */
[C---:B0-----:R-:W-:Y:S10]  /*c8e70*/  HMMA.16816.F32 R20, R8.reuse, R16, R56 ;  /* 0x000000100814723c */ /* 0x041ff40000001838 */
[----:B------:R-:W-:Y:S04]  /*c8e80*/  STL.64 [R1+0x270], R28 ;  /* 0x0002701c01007387 */ /* 0x000fe80000100a00 */
[----:B------:R-:W-:Y:S04]  /*c8e90*/  STL.64 [R1+0x278], R30 ;  /* 0x0002781e01007387 */ /* 0x000fe80000100a00 */
[----:B------:R-:W-:Y:S04]  /*c8ea0*/  STL.64 [R1+0xabf0], R18 ;  /* 0x00abf01201007387 */ /* 0x000fe80000100a00 */
        /* <DEDUP_REMOVED lines=25> */
[----:B------:R-:W-:-:S02]  /*c9040*/  IMAD R20, R42, 0x100, R41 ;  /* 0x000001002a147824 */ /* 0x000fc400078e0229 */
[----:B------:R-:W-:Y:S01]  /*c9050*/  IMAD R21, R0, 0x100, R43 ;  /* 0x0000010000157824 */ /* 0x000fe200078e022b */
        /* <DEDUP_REMOVED lines=37> */
[----:B------:R-:W3:Y:S04]  /*c92b0*/  LDL.LU R47, [R1+0x51c] ;  /* 0x00051c00012f7983 */ /* 0x000ee80000300800 */
[----:B------:R-:W3:Y:S04]  /*c92c0*/  LDL.LU R0, [R1+0x230c] ;  /* 0x00230c0001007983 */ /* 0x000ee80000300800 */
[----:B------:R-:W3:Y:S04]  /*c92d0*/  LDL.LU R28, [R1+0x560] ;  /* 0x00056000011c7983 */ /* 0x000ee80000300800 */
[----:B------:R-:W3:Y:S01]  /*c92e0*/  LDL.LU R29, [R1+0x564] ;  /* 0x00056400011d7983 */ /* 0x000ee20000300800 */
[----:B------:R-:W-:-:S02]  /*c92f0*/  F2FP.F16.E5M2.UNPACK_B R20, R20 ;  /* 0x00000014ff14723e */ /* 0x000fc400020004ff */
[----:B------:R-:W-:Y:S02]  /*c9300*/  F2FP.F16.E5M2.UNPACK_B R21, R21 ;  /* 0x00000015ff15723e */ /* 0x000fe400020004ff */
        /* <DEDUP_REMOVED lines=18> */
[----:B---3--:R-:W-:Y:S06]  /*c9430*/  HMMA.16816.F32 R8, R8, R2, R56 ;  /* 0x000000020808723c */ /* 0x008fec0000001838 */
[C---:B------:R-:W-:Y:S05]  /*c9440*/  HMMA.16816.F32 R16, R20.reuse, R32, R16 ;  /* 0x000000201410723c */ /* 0x040fea0000001810 */
        /* <DEDUP_REMOVED lines=19> */
[----:B----4-:R-:W-:-:S15]  /*c9580*/  HMMA.16816.F32 R12, R20, R18, R12 ;  /* 0x00000012140c723c */ /* 0x010fde000000180c */
[----:B------:R-:W-:-:S08]  /*c9590*/  NOP ;  /* 0x0000000000007918 */ /* 0x000fd00000000000 */
[----:B------:R-:W-:Y:S04]  /*c95a0*/  STL.64 [R1+0x200], R12 ;  /* 0x0002000c01007387 */ /* 0x000fe80000100a00 */
[----:B------:R0:W-:Y:S04]  /*c95b0*/  STL.64 [R1+0x208], R14 ;  /* 0x0002080e01007387 */ /* 0x0001e80000100a00 */
[----:B0-----:R-:W4:Y:S04]  /*c95c0*/  LDL.LU.64 R14, [R1+0xabe0] ;  /* 0x00abe000010e7983 */ /* 0x001f280000300a00 */
[----:B------:R-:W4:Y:S01]  /*c95d0*/  LDL.LU.64 R12, [R1+0xabd8] ;  /* 0x00abd800010c7983 */ /* 0x000f220000300a00 */
[C---:B--2---:R-:W-:Y:S06]  /*c95e0*/  HMMA.16816.F32 R48, R20.reuse, R16, R48 ;  /* 0x000000101430723c */ /* 0x044fec0000001830 */
[----:B------:R-:W-:Y:S01]  /*c95f0*/  HMMA.16816.F32 R24, R20, R6, R24 ;  /* 0x000000061418723c */ /* 0x000fe20000001818 */
[----:B------:R-:W-:-:S02]  /*c9600*/  IMAD R8, R10, 0x100, R9 ;  /* 0x000001000a087824 */ /* 0x000fc400078e0209 */
[----:B---3--:R-:W-:Y:S02]  /*c9610*/  IMAD R9, R0, 0x100, R11 ;  /* 0x0000010000097824 */ /* 0x008fe400078e020b */
[----:B------:R-:W-:Y:S02]  /*c9620*/  IMAD R10, R34, 0x100, R35 ;  /* 0x00000100220a7824 */ /* 0x000fe400078e0223 */
[----:B------:R-:W-:Y:S01]  /*c9630*/  IMAD R11, R61, 0x100, R60 ;  /* 0x000001003d0b7824 */ /* 0x000fe200078e023c */
[----:B------:R-:W-:Y:S02]  /*c9640*/  F2FP.F16.E5M2.UNPACK_B R8, R8 ;  /* 0x00000008ff08723e */ /* 0x000fe400020004ff */
[----:B------:R-:W-:Y:S02]  /*c9650*/  F2FP.F16.E5M2.UNPACK_B R9, R9 ;  /* 0x00000009ff09723e */ /* 0x000fe400020004ff */
[----:B------:R-:W-:Y:S02]  /*c9660*/  F2FP.F16.E5M2.UNPACK_B R10, R10 ;  /* 0x0000000aff0a723e */ /* 0x000fe400020004ff */
[----:B------:R-:W-:Y:S01]  /*c9670*/  F2FP.F16.E5M2.UNPACK_B R11, R11 ;  /* 0x0000000bff0b723e */ /* 0x000fe200020004ff */
[C---:B------:R-:W-:Y:S06]  /*c9680*/  HMMA.16816.F32 R36, R20.reuse, R4, R36 ;  /* 0x000000041424723c */ /* 0x040fec0000001824 */
[C---:B------:R-:W-:Y:S01]  /*c9690*/  HMMA.16816.F32 R28, R20.reuse, R2, R28 ;  /* 0x00000002141c723c */ /* 0x040fe2000000181c */
[----:B------:R-:W-:Y:S04]  /*c96a0*/  STL.64 [R1+0xa3e8], R50 ;  /* 0x00a3e83201007387 */ /* 0x000fe80000100a00 */
[----:B------:R-:W-:Y:S01]  /*c96b0*/  STL.64 [R1+0xa3e0], R48 ;  /* 0x00a3e03001007387 */ /* 0x000fe20000100a00 */
[C---:B----4-:R-:W-:Y:S06]  /*c96c0*/  HMMA.16816.F32 R44, R20.reuse, R14, R44 ;  /* 0x0000000e142c723c */ /* 0x050fec000000182c */
[----:B------:R-:W-:Y:S06]  /*c96d0*/  HMMA.16816.F32 R40, R20, R12, R40 ;  /* 0x0000000c1428723c */ /* 0x000fec0000001828 */
[C---:B------:R-:W-:Y:S11]  /*c96e0*/  HMMA.16816.F32 R20, R8.reuse, R18, R56 ;  /* 0x000000120814723c */ /* 0x040ff60000001838 */
[----:B------:R-:W-:Y:S04]  /*c96f0*/  STL.64 [R1+0xa3f8], R46 ;  /* 0x00a3f82e01007387 */ /* 0x000fe80000100a00 */
[----:B------:R-:W-:Y:S04]  /*c9700*/  STL.64 [R1+0xa3f0], R44 ;  /* 0x00a3f02c01007387 */ /* 0x000fe80000100a00 */
[----:B------:R-:W-:Y:S04]  /*c9710*/  STL [R1+0xabb4], R12 ;  /* 0x00abb40c01007387 */ /* 0x000fe80000100800 */
[----:B------:R-:W-:Y:S04]  /*c9720*/  STL [R1+0xabb0], R13 ;  /* 0x00abb00d01007387 */ /* 0x000fe80000100800 */
[----:B------:R-:W-:Y:S04]  /*c9730*/  STL.64 [R1+0xa408], R42 ;  /* 0x00a4082a01007387 */ /* 0x000fe80000100a00 */
[----:B------:R-:W-:Y:S04]  /*c9740*/  STL.64 [R1+0xa400], R40 ;  /* 0x00a4002801007387 */ /* 0x000fe80000100a00 */
[----:B------:R-:W-:Y:S04]  /*c9750*/  STL [R1+0xab9c], R7 ;  /* 0x00ab9c0701007387 */ /* 0x000fe80000100800 */
[----:B------:R-:W-:Y:S04]  /*c9760*/  STL.64 [R1+0x350], R24 ;  /* 0x0003501801007387 */ /* 0x000fe80000100a00 */
[----:B------:R0:W-:Y:S02]  /*c9770*/  STL.64 [R1+0x358], R26 ;  /* 0x0003581a01007387 */ /* 0x0001e40000100a00 */
[C---:B0-----:R-:W-:Y:S02]  /*c9780*/  HMMA.16816.F32 R24, R8.reuse, R32, R52 ;  /* 0x000000200818723c */ /* 0x041fe40000001834 */
[----:B------:R0:W-:Y:S04]  /*c9790*/  STL.64 [R1+0x340], R36 ;  /* 0x0003402401007387 */ /* 0x0001e80000100a00 */
[----:B------:R1:W-:Y:S04]  /*c97a0*/  STL.64 [R1+0x348], R38 ;  /* 0x0003482601007387 */ /* 0x0003e80000100a00 */
[----:B------:R-:W-:Y:S04]  /*c97b0*/  STL.64 [R1+0x1f0], R28 ;  /* 0x0001f01c01007387 */ /* 0x000fe80000100a00 */
[----:B------:R-:W-:Y:S04]  /*c97c0*/  STL.64 [R1+0x1f8], R30 ;  /* 0x0001f81e01007387 */ /* 0x000fe80000100a00 */
[----:B0-----:R-:W2:Y:S05]  /*c97d0*/  LDL.LU R36, [R1+0x6c0] ;  /* 0x0006c00001247983 */ /* 0x001eaa0000300800 */
[----:B------:R0:W-:Y:S04]  /*c97e0*/  STL.64 [R1+0x1e0], R24 ;  /* 0x0001e01801007387 */ /* 0x0001e80000100a00 */
[----:B------:R3:W-:Y:S04]  /*c97f0*/  STL.64 [R1+0x1e8], R26 ;  /* 0x0001e81a01007387 */ /* 0x0007e80000100a00 */
[----:B------:R-:W-:Y:S04]  /*c9800*/  STL.64 [R1+0x1d0], R20 ;  /* 0x0001d01401007387 */ /* 0x000fe80000100a00 */
[----:B------:R-:W-:Y:S04]  /*c9810*/  STL.64 [R1+0x1d8], R22 ;  /* 0x0001d81601007387 */ /* 0x000fe80000100a00 */
[----:B------:R-:W2:Y:S04]  /*c9820*/  LDL.LU R37, [R1+0x6c4] ;  /* 0x0006c40001257983 */ /* 0x000ea80000300800 */
[----:B-1----:R-:W4:Y:S04]  /*c9830*/  LDL.LU R38, [R1+0x6c8] ;  /* 0x0006c80001267983 */ /* 0x002f280000300800 */
[----:B------:R-:W4:Y:S04]  /*c9840*/  LDL.LU R39, [R1+0x6cc] ;  /* 0x0006cc0001277983 */ /* 0x000f280000300800 */
[----:B----4-:R-:W-:Y:S04]  /*c9850*/  STL.64 [R1+0xab80], R38 ;  /* 0x00ab802601007387 */ /* 0x010fe80000100a00 */
[----:B--2---:R1:W-:Y:S04]  /*c9860*/  STL.64 [R1+0xab78], R36 ;  /* 0x00ab782401007387 */ /* 0x0043e80000100a00 */
[----:B0-----:R-:W2:Y:S04]  /*c9870*/  LDL.LU R24, [R1+0x6b0] ;  /* 0x0006b00001187983 */ /* 0x001ea80000300800 */
[----:B------:R-:W2:Y:S04]  /*c9880*/  LDL.LU R25, [R1+0x6b4] ;  /* 0x0006b40001197983 */ /* 0x000ea80000300800 */
[----:B---3--:R-:W3:Y:S04]  /*c9890*/  LDL.LU R26, [R1+0x6b8] ;  /* 0x0006b800011a7983 */ /* 0x008ee80000300800 */
        /* <DEDUP_REMOVED lines=15> */
[----:B-1----:R-:W3:Y:S04]  /*c9990*/  LDL.LU R36, [R1+0x630] ;  /* 0x0006300001247983 */ /* 0x002ee80000300800 */
[----:B------:R-:W3:Y:S04]  /*c99a0*/  LDL.LU R37, [R1+0x634] ;  /* 0x0006340001257983 */ /* 0x000ee80000300800 */
[----:B------:R-:W4:Y:S04]  /*c99b0*/  LDL.LU R38, [R1+0x638] ;  /* 0x0006380001267983 */ /* 0x000f280000300800 */
[----:B------:R-:W4:Y:S04]  /*c99c0*/  LDL.LU R39, [R1+0x63c] ;  /* 0x00063c0001277983 */ /* 0x000f280000300800 */
[----:B----4-:R-:W-:Y:S04]  /*c99d0*/  STL.64 [R1+0xabd0], R38 ;  /* 0x00abd02601007387 */ /* 0x010fe80000100a00 */
[----:B---3--:R1:W-:Y:S04]  /*c99e0*/  STL.64 [R1+0xabc8], R36 ;  /* 0x00abc82401007387 */ /* 0x0083e80000100a00 */
        /* <DEDUP_REMOVED lines=45> */
[----:B----4-:R-:W-:Y:S01]  /*c9cc0*/  HMMA.16816.F32 R36, R8, R16, R36 ;  /* 0x000000100824723c */ /* 0x010fe20000001824 */
[----:B---3--:R-:W-:-:S02]  /*c9cd0*/  IMAD R20, R20, 0x100, R12 ;  /* 0x0000010014147824 */ /* 0x008fc400078e020c */
[----:B------:R-:W-:-:S15]  /*c9ce0*/  IMAD R21, R21, 0x100, R13 ;  /* 0x0000010015157824 */ /* 0x000fde00078e020d */
[----:B------:R-:W-:-:S05]  /*c9cf0*/  NOP ;  /* 0x0000000000007918 */ /* 0x000fca0000000000 */
        /* <DEDUP_REMOVED lines=18> */
[----:B--2---:R-:W-:Y:S01]  /*c9e20*/  HMMA.16816.F32 R36, R8, R4, R36 ;  /* 0x000000040824723c */ /* 0x004fe20000001824 */
[----:B------:R-:W-:-:S02]  /*c9e30*/  IMAD R23, R23, 0x100, R34 ;  /* 0x0000010017177824 */ /* 0x000fc400078e0222 */
[----:B------:R-:W2:Y:S01]  /*c9e40*/  LDL.LU R34, [R1+0xab98] ;  /* 0x00ab980001227983 */ /* 0x000ea20000300800 */
[----:B------:R-:W-:Y:S02]  /*c9e50*/  F2FP.F16.E5M2.UNPACK_B R20, R20 ;  /* 0x00000014ff14723e */ /* 0x000fe400020004ff */
[----:B------:R-:W-:Y:S01]  /*c9e60*/  F2FP.F16.E5M2.UNPACK_B R21, R21 ;  /* 0x00000015ff15723e */ /* 0x000fe200020004ff */
[----:B---3--:R-:W-:-:S15]  /*c9e70*/  HMMA.16816.F32 R24, R8, R6, R24 ;  /* 0x000000060818723c */ /* 0x008fde0000001818 */
[----:B------:R-:W-:-:S08]  /*c9e80*/  NOP ;  /* 0x0000000000007918 */ /* 0x000fd00000000000 */
[----:B------:R-:W-:Y:S04]  /*c9e90*/  STL.64 [R1+0x330], R24 ;  /* 0x0003301801007387 */ /* 0x000fe80000100a00 */
[----:B------:R0:W-:Y:S04]  /*c9ea0*/  STL.64 [R1+0x338], R26 ;  /* 0x0003381a01007387 */ /* 0x0001e80000100a00 */
[----:B0-----:R-:W3:Y:S04]  /*c9eb0*/  LDL.LU.64 R26, [R1+0xab90] ;  /* 0x00ab9000011a7983 */ /* 0x001ee80000300a00 */
[----:B------:R-:W3:Y:S04]  /*c9ec0*/  LDL.LU.64 R24, [R1+0xab88] ;  /* 0x00ab880001187983 */ /* 0x000ee80000300a00 */
[----:B------:R-:W-:Y:S04]  /*c9ed0*/  STL.64 [R1+0x320], R36 ;  /* 0x0003202401007387 */ /* 0x000fe80000100a00 */
[----:B------:R0:W-:Y:S04]  /*c9ee0*/  STL.64 [R1+0x328], R38 ;  /* 0x0003282601007387 */ /* 0x0001e80000100a00 */
[----:B0-----:R-:W2:Y:S04]  /*c9ef0*/  LDL.LU.64 R38, [R1+0xab80] ;  /* 0x00ab800001267983 */ /* 0x001ea80000300a00 */
[----:B------:R-:W2:Y:S01]  /*c9f00*/  LDL.LU.64 R36, [R1+0xab78] ;  /* 0x00ab780001247983 */ /* 0x000ea20000300a00 */
[----:B------:R-:W-:-:S02]  /*c9f10*/  F2FP.F16.E5M2.UNPACK_B R22, R22 ;  /* 0x00000016ff16723e */ /* 0x000fc400020004ff */
[----:B------:R-:W-:Y:S01]  /*c9f20*/  F2FP.F16.E5M2.UNPACK_B R23, R23 ;  /* 0x00000017ff17723e */ /* 0x000fe200020004ff */
[----:B------:R-:W-:Y:S06]  /*c9f30*/  HMMA.16816.F32 R8, R8, R2, R40 ;  /* 0x000000020808723c */ /* 0x000fec0000001828 */
[C---:B------:R-:W-:Y:S06]  /*c9f40*/  HMMA.16816.F32 R44, R20.reuse, R32, R44 ;  /* 0x00000020142c723c */ /* 0x040fec000000182c */
[C---:B----4-:R-:W-:Y:S11]  /*c9f50*/  HMMA.16816.F32 R40, R20.reuse, R18, R48 ;  /* 0x000000121428723c */ /* 0x050ff60000001830 */
        /* <DEDUP_REMOVED lines=8> */
[C---:B---3--:R-:W-:Y:S06]  /*c9fe0*/  HMMA.16816.F32 R8, R20.reuse, R16, R24 ;  /* 0x000000101408723c */ /* 0x048fec0000001818 */
[----:B--2---:R-:W-:-:S15]  /*c9ff0*/  HMMA.16816.F32 R16, R20, R14, R36 ;  /* 0x0000000e1410723c */ /* 0x004fde0000001824 */
[----:B------:R-:W-:-:S02]  /*ca000*/  NOP ;  /* 0x0000000000007918 */ /* 0x000fc40000000000 */
[----:B------:R-:W-:Y:S04]  /*ca010*/  STL.64 [R1+0x160], R8 ;  /* 0x0001600801007387 */ /* 0x000fe80000100a00 */
[----:B------:R-:W-:Y:S04]  /*ca020*/  STL.64 [R1+0x168], R10 ;  /* 0x0001680a01007387 */ /* 0x000fe80000100a00 */
[----:B------:R-:W-:Y:S04]  /*ca030*/  STL.64 [R1+0x150], R16 ;  /* 0x0001501001007387 */ /* 0x000fe80000100a00 */
[----:B------:R0:W-:Y:S04]  /*ca040*/  STL.64 [R1+0x158], R18 ;  /* 0x0001581201007387 */ /* 0x0001e80000100a00 */
[----:B------:R-:W-:Y:S04]  /*ca050*/  STL.64 [R1+0xab30], R14 ;  /* 0x00ab300e01007387 */ /* 0x000fe80000100a00 */
[----:B------:R1:W-:Y:S01]  /*ca060*/  STL.64 [R1+0xab28], R12 ;  /* 0x00ab280c01007387 */ /* 0x0003e20000100a00 */
[C---:B0-----:R-:W-:Y:S06]  /*ca070*/  HMMA.16816.F32 R16, R20.reuse, R12, R52 ;  /* 0x0000000c1410723c */ /* 0x041fec0000001834 */
[----:B-1----:R-:W-:-:S15]  /*ca080*/  HMMA.16816.F32 R12, R20, R6, R56 ;  /* 0x00000006140c723c */ /* 0x002fde0000001838 */
        /* <DEDUP_REMOVED lines=73> */
[----:B------:R-:W3:Y:S04]  /*ca520*/  LDL.LU R52, [R1+0x2380] ;  /* 0x0023800001347983 */ /* 0x000ee80000300800 */
[----:B------:R-:W3:Y:S04]  /*ca530*/  LDL.LU R53, [R1+0x237c] ;  /* 0x00237c0001357983 */ /* 0x000ee80000300800 */
[----:B------:R-:W3:Y:S04]  /*ca540*/  LDL.LU R24, [R1+0x7f0] ;  /* 0x0007f00001187983 */ /* 0x000ee80000300800 */
[----:B------:R-:W3:Y:S01]  /*ca550*/  LDL.LU R25, [R1+0x7f4] ;  /* 0x0007f40001197983 */ /* 0x000ee20000300800 */
[----:B------:R-:W-:-:S02]  /*ca560*/  F2FP.F16.E5M2.UNPACK_B R8, R8 ;  /* 0x00000008ff08723e */ /* 0x000fc400020004ff */
        /* <DEDUP_REMOVED lines=33> */
[----:B------:R-:W4:Y:S04]  /*ca780*/  LDL.LU R21, [R1+0x2364] ;  /* 0x0023640001157983 */ /* 0x000f280000300800 */
        /* <DEDUP_REMOVED lines=30> */
[----:B------:R0:W-:Y:S01]  /*ca970*/  STL.64 [R1+0x2f8], R26 ;  /* 0x0002f81a01007387 */ /* 0x0001e20000100a00 */
[----:B--2---:R-:W-:Y:S03]  /*ca980*/  HMMA.16816.F32 R56, R8, R4, R56 ;  /* 0x000000040838723c */ /* 0x004fe60000001838 */
[----:B0-----:R-:W2:Y:S04]  /*ca990*/  LDL.LU.64 R26, [R1+0xab00] ;  /* 0x00ab0000011a7983 */ /* 0x001ea80000300a00 */
[----:B------:R-:W2:-:S15]  /*ca9a0*/  LDL.LU.64 R24, [R1+0xaaf8] ;  /* 0x00aaf80001187983 */ /* 0x000e9e0000300a00 */
[----:B------:R-:W-:-:S01]  /*ca9b0*/  NOP ;  /* 0x0000000000007918 */ /* 0x000fc20000000000 */
[----:B------:R-:W-:Y:S04]  /*ca9c0*/  STL.64 [R1+0x2e0], R56 ;  /* 0x0002e03801007387 */ /* 0x000fe80000100a00 */
[----:B------:R0:W-:Y:S04]  /*ca9d0*/  STL.64 [R1+0x2e8], R58 ;  /* 0x0002e83a01007387 */ /* 0x0001e80000100a00 */
[----:B0-----:R-:W2:Y:S04]  /*ca9e0*/  LDL.LU.64 R58, [R1+0xaaf0] ;  /* 0x00aaf000013a7983 */ /* 0x001ea80000300a00 */
[----:B------:R-:W2:Y:S01]  /*ca9f0*/  LDL.LU.64 R56, [R1+0xaae8] ;  /* 0x00aae80001387983 */ /* 0x000ea20000300a00 */
        /* <DEDUP_REMOVED lines=8> */
[----:B------:R-:W-:-:S15]  /*caa80*/  HMMA.16816.F32 R8, R8, R2, R40 ;  /* 0x000000020808723c */ /* 0x000fde0000001828 */
[----:B------:R-:W-:-:S08]  /*caa90*/  NOP ;  /* 0x0000000000007918 */ /* 0x000fd00000000000 */
[----:B------:R-:W-:Y:S04]  /*caaa0*/  STL.64 [R1+0xd0], R8 ;  /* 0x0000d00801007387 */ /* 0x000fe80000100a00 */
[----:B------:R2:W-:Y:S01]  /*caab0*/  STL.64 [R1+0xd8], R10 ;  /* 0x0000d80a01007387 */ /* 0x0005e20000100a00 */
[C---:B---3--:R-:W-:Y:S06]  /*caac0*/  HMMA.16816.F32 R44, R20.reuse, R32, R44 ;  /* 0x00000020142c723c */ /* 0x048fec000000182c */
[----:B----4-:R-:W-:-:S15]  /*caad0*/  HMMA.16816.F32 R40, R20, R18, R48 ;  /* 0x000000121428723c */ /* 0x010fde0000001830 */
[----:B------:R-:W-:-:S02]  /*caae0*/  NOP ;  /* 0x0000000000007918 */ /* 0x000fc40000000000 */
[----:B------:R-:W-:Y:S04]  /*caaf0*/  STL.64 [R1+0xc0], R44 ;  /* 0x0000c02c01007387 */ /* 0x000fe80000100a00 */
[----:B------:R-:W-:Y:S04]  /*cab00*/  STL.64 [R1+0xc8], R46 ;  /* 0x0000c82e01007387 */ /* 0x000fe80000100a00 */
[----:B------:R-:W-:Y:S01]  /*cab10*/  STL.64 [R1+0xaab0], R18 ;  /* 0x00aab01201007387 */ /* 0x000fe20000100a00 */
[C---:B--2---:R-:W-:Y:S03]  /*cab20*/  HMMA.16816.F32 R8, R20.reuse, R16, R24 ;  /* 0x000000101408723c */ /* 0x044fe60000001818 */
[----:B------:R-:W-:Y:S04]  /*cab30*/  STL.64 [R1+0xb0], R40 ;  /* 0x0000b02801007387 */ /* 0x000fe80000100a00 */
[----:B------:R-:W-:Y:S04]  /*cab40*/  STL.64 [R1+0xb8], R42 ;  /* 0x0000b82a01007387 */ /* 0x000fe80000100a00 */
[----:B------:R0:W-:Y:S02]  /*cab50*/  STL.64 [R1+0xaaa8], R16 ;  /* 0x00aaa81001007387 */ /* 0x0001e40000100a00 */
[C---:B0-----:R-:W-:Y:S10]  /*cab60*/  HMMA.16816.F32 R16, R20.reuse, R14, R36 ;  /* 0x0000000e1410723c */ /* 0x041ff40000001824 */
[----:B------:R-:W-:Y:S04]  /*cab70*/  STL.64 [R1+0xa0], R8 ;  /* 0x0000a00801007387 */ /* 0x000fe80000100a00 */
[----:B------:R-:W-:Y:S09]  /*cab80*/  STL.64 [R1+0xa8], R10 ;  /* 0x0000a80a01007387 */ /* 0x000ff20000100a00 */
[----:B------:R-:W-:Y:S04]  /*cab90*/  STL.64 [R1+0x90], R16 ;  /* 0x0000901001007387 */ /* 0x000fe80000100a00 */
[----:B------:R0:W-:Y:S02]  /*caba0*/  STL.64 [R1+0x98], R18 ;  /* 0x0000981201007387 */ /* 0x0001e40000100a00 */
[----:B0-----:R-:W-:Y:S02]  /*cabb0*/  HMMA.16816.F32 R16, R20, R12, R56 ;  /* 0x0000000c1410723c */ /* 0x001fe40000001838 */
[----:B------:R-:W-:Y:S04]  /*cabc0*/  STL.64 [R1+0xaa90], R14 ;  /* 0x00aa900e01007387 */ /* 0x000fe80000100a00 */
[----:B------:R-:W-:-:S15]  /*cabd0*/  STL.64 [R1+0xaa88], R12 ;  /* 0x00aa880c01007387 */ /* 0x000fde0000100a00 */
        /* <DEDUP_REMOVED lines=35> */
[----:B------:R-:W3:Y:S04]  /*cae10*/  LDL.LU R26, [R1+0x978] ;  /* 0x00097800011a7983 */ /* 0x000ee80000300800 */
[----:B------:R-:W3:Y:S04]  /*cae20*/  LDL.LU R27, [R1+0x97c] ;  /* 0x00097c00011b7983 */ /* 0x000ee80000300800 */
[----:B------:R-:W4:Y:S04]  /*cae30*/  LDL.LU R16, [R1+0x950] ;  /* 0x0009500001107983 */ /* 0x000f280000300800 */
        /* <DEDUP_REMOVED lines=21> */
[----:B------:R-:W4:Y:S01]  /*caf90*/  LDL.LU R0, [R1+0x23b8] ;  /* 0x0023b80001007983 */ /* 0x000f220000300800 */
[----:B------:R-:W-:Y:S02]  /*cafa0*/  IMAD R8, R55, 0x100, R54 ;  /* 0x0000010037087824 */ /* 0x000fe400078e0236 */
[----:B------:R-:W-:Y:S01]  /*cafb0*/  IMAD R11, R61, 0x100, R60 ;  /* 0x000001003d0b7824 */ /* 0x000fe200078e023c */
[----:B------:R-:W4:Y:S04]  /*cafc0*/  LDL.LU R35, [R1+0x23b4] ;  /* 0x0023b40001237983 */ /* 0x000f280000300800 */
[----:B------:R-:W4:Y:S04]  /*cafd0*/  LDL.LU R60, [R1+0x23c0] ;  /* 0x0023c000013c7983 */ /* 0x000f280000300800 */
[----:B------:R-:W4:Y:S04]  /*cafe0*/  LDL.LU R61, [R1+0x23bc] ;  /* 0x0023bc00013d7983 */ /* 0x000f280000300800 */
[----:B------:R-:W4:Y:S04]  /*caff0*/  LDL.LU R40, [R1+0x9d0] ;  /* 0x0009d00001287983 */ /* 0x000f280000300800 */
[----:B------:R-:W4:Y:S04]  /*cb000*/  LDL.LU R41, [R1+0x9d4] ;  /* 0x0009d40001297983 */ /* 0x000f280000300800 */
[----:B------:R-:W4:Y:S01]  /*cb010*/  LDL.LU R42, [R1+0x9d8] ;  /* 0x0009d800012a7983 */ /* 0x000f220000300800 */
[----:B------:R-:W-:-:S02]  /*cb020*/  F2FP.F16.E5M2.UNPACK_B R8, R8 ;  /* 0x00000008ff08723e */ /* 0x000fc400020004ff */
[----:B------:R-:W-:Y:S02]  /*cb030*/  F2FP.F16.E5M2.UNPACK_B R9, R9 ;  /* 0x00000009ff09723e */ /* 0x000fe400020004ff */
        /* <DEDUP_REMOVED lines=16> */
[----:B--2---:R-:W-:Y:S06]  /*cb140*/  HMMA.16816.F32 R12, R20, R6, R12 ;  /* 0x00000006140c723c */ /* 0x004fec000000180c */
[----:B----4-:R-:W-:Y:S06]  /*cb150*/  HMMA.16816.F32 R16, R8, R32, R16 ;  /* 0x000000200810723c */ /* 0x010fec0000001810 */
[----:B------:R-:W-:Y:S11]  /*cb160*/  HMMA.16816.F32 R20, R20, R2, R44 ;  /* 0x000000021414723c */ /* 0x000ff6000000182c */
        /* <DEDUP_REMOVED lines=35> */
[----:B0-----:R-:W3:Y:S04]  /*cb3a0*/  LDL.LU.64 R58, [R1+0xaa80] ;  /* 0x00aa8000013a7983 */ /* 0x001ee80000300a00 */
[----:B------:R-:W3:Y:S01]  /*cb3b0*/  LDL.LU.64 R56, [R1+0xaa78] ;  /* 0x00aa780001387983 */ /* 0x000ee20000300a00 */
[----:B----4-:R-:W-:Y:S01]  /*cb3c0*/  HMMA.16816.F32 R20, R8, R12, R20 ;  /* 0x0000000c0814723c */ /* 0x010fe20000001814 */
[----:B------:R-:W-:-:S02]  /*cb3d0*/  IMAD R28, R28, 0x100, R29 ;  /* 0x000001001c1c7824 */ /* 0x000fc400078e021d */
[----:B------:R-:W-:Y:S02]  /*cb3e0*/  IMAD R29, R31, 0x100, R30 ;  /* 0x000001001f1d7824 */ /* 0x000fe400078e021e */
[----:B------:R-:W-:Y:S02]  /*cb3f0*/  IMAD R30, R35, 0x100, R0 ;  /* 0x00000100231e7824 */ /* 0x000fe400078e0200 */
[----:B------:R-:W-:-:S15]  /*cb400*/  IMAD R31, R61, 0x100, R60 ;  /* 0x000001003d1f7824 */ /* 0x000fde00078e023c */
[----:B------:R-:W-:-:S01]  /*cb410*/  NOP ;  /* 0x0000000000007918 */ /* 0x000fc20000000000 */
[----:B------:R-:W-:Y:S04]  /*cb420*/  STL.64 [R1+0x20], R20 ;  /* 0x0000201401007387 */ /* 0x000fe80000100a00 */
[----:B------:R0:W-:Y:S02]  /*cb430*/  STL.64 [R1+0x28], R22 ;  /* 0x0000281601007387 */ /* 0x0001e40000100a00 */
[----:B0-----:R-:W-:Y:S01]  /*cb440*/  HMMA.16816.F32 R20, R8, R6, R40 ;  /* 0x000000060814723c */ /* 0x001fe20000001828 */
[----:B------:R-:W-:Y:S02]  /*cb450*/  F2FP.F16.E5M2.UNPACK_B R28, R28 ;  /* 0x0000001cff1c723e */ /* 0x000fe400020004ff */
[----:B------:R-:W-:Y:S02]  /*cb460*/  F2FP.F16.E5M2.UNPACK_B R29, R29 ;  /* 0x0000001dff1d723e */ /* 0x000fe400020004ff */
[----:B------:R-:W-:-:S02]  /*cb470*/  F2FP.F16.E5M2.UNPACK_B R30, R30 ;  /* 0x0000001eff1e723e */ /* 0x000fc400020004ff */
[----:B------:R-:W-:Y:S01]  /*cb480*/  F2FP.F16.E5M2.UNPACK_B R31, R31 ;  /* 0x0000001fff1f723e */ /* 0x000fe200020004ff */
[----:B------:R-:W-:Y:S06]  /*cb490*/  HMMA.16816.F32 R40, R8, R4, R44 ;  /* 0x000000040828723c */ /* 0x000fec000000182c */
[----:B------:R-:W-:Y:S09]  /*cb4a0*/  HMMA.16816.F32 R52, R28, R16, R52 ;  /* 0x000000101c34723c */ /* 0x000ff20000001834 */
[----:B------:R-:W-:Y:S04]  /*cb4b0*/  STL.64 [R1+0x2b0], R20 ;  /* 0x0002b01401007387 */ /* 0x000fe80000100a00 */
[----:B------:R0:W-:Y:S02]  /*cb4c0*/  STL.64 [R1+0x2b8], R22 ;  /* 0x0002b81601007387 */ /* 0x0001e40000100a00 */
[----:B0-----:R-:W-:Y:S06]  /*cb4d0*/  HMMA.16816.F32 R20, R8, R2, R48 ;  /* 0x000000020814723c */ /* 0x001fec0000001830 */
[----:B--2---:R-:W-:Y:S01]  /*cb4e0*/  HMMA.16816.F32 R8, R28, R32, R24 ;  /* 0x000000201c08723c */ /* 0x004fe20000001818 */
[----:B------:R-:W-:Y:S04]  /*cb4f0*/  STL.64 [R1+0x2a0], R40 ;  /* 0x0002a02801007387 */ /* 0x000fe80000100a00 */
[----:B------:R-:W-:-:S12]  /*cb500*/  STL.64 [R1+0x2a8], R42 ;  /* 0x0002a82a01007387 */ /* 0x000fd80000100a00 */
[----:B------:R-:W-:Y:S04]  /*cb510*/  STL.64 [R1+0x10], R20 ;  /* 0x0000101401007387 */ /* 0x000fe80000100a00 */
[----:B------:R-:W-:Y:S01]  /*cb520*/  STL.64 [R1+0x18], R22 ;  /* 0x0000181601007387 */ /* 0x000fe20000100a00 */
[----:B---3--:R-:W-:-:S15]  /*cb530*/  HMMA.16816.F32 R56, R28, R18, R56 ;  /* 0x000000121c38723c */ /* 0x008fde0000001838 */
[----:B------:R-:W-:-:S08]  /*cb540*/  NOP ;  /* 0x0000000000007918 */ /* 0x000fd00000000000 */
[----:B------:R-:W-:Y:S04]  /*cb550*/  STL.64 [R1+0xa238], R58 ;  /* 0x00a2383a01007387 */ /* 0x000fe80000100a00 */
[----:B------:R-:W-:Y:S04]  /*cb560*/  STL.64 [R1], R8 ;  /* 0x0000000801007387 */ /* 0x000fe80000100a00 */
[----:B------:R0:W-:Y:S04]  /*cb570*/  STL.64 [R1+0x8], R10 ;  /* 0x0000080a01007387 */ /* 0x0001e80000100a00 */
[----:B------:R-:W-:Y:S04]  /*cb580*/  STL.64 [R1+0xa230], R56 ;  /* 0x00a2303801007387 */ /* 0x000fe80000100a00 */
[----:B------:R1:W-:Y:S04]  /*cb590*/  STL [R1+0xa24c], R52 ;  /* 0x00a24c3401007387 */ /* 0x0003e80000100800 */
[----:B------:R2:W-:Y:S04]  /*cb5a0*/  STL [R1+0xa248], R53 ;  /* 0x00a2483501007387 */ /* 0x0005e80000100800 */
[----:B------:R3:W-:Y:S04]  /*cb5b0*/  STL [R1+0xa244], R54 ;  /* 0x00a2443601007387 */ /* 0x0007e80000100800 */
[----:B------:R4:W-:Y:S01]  /*cb5c0*/  STL [R1+0xa240], R55 ;  /* 0x00a2403701007387 */ /* 0x0009e20000100800 */
[C---:B0-----:R-:W-:Y:S03]  /*cb5d0*/  HMMA.16816.F32 R8, R28.reuse, R14, R36 ;  /* 0x0000000e1c08723c */ /* 0x041fe60000001824 */
        /* <DEDUP_REMOVED lines=16> */
[----:B-1----:R-:W4:Y:S04]  /*cb6e0*/  LDL.LU R52, [R1+0xa90] ;  /* 0x000a900001347983 */ /* 0x002f280000300800 */
[----:B--2---:R-:W2:Y:S04]  /*cb6f0*/  LDL.LU R53, [R1+0xa94] ;  /* 0x000a940001357983 */ /* 0x004ea80000300800 */
[----:B---3--:R-:W2:Y:S04]  /*cb700*/  LDL.LU R54, [R1+0xa98] ;  /* 0x000a980001367983 */ /* 0x008ea80000300800 */
[----:B----4-:R-:W2:Y:S04]  /*cb710*/  LDL.LU R55, [R1+0xa9c] ;  /* 0x000a9c0001377983 */ /* 0x010ea80000300800 */
        /* <DEDUP_REMOVED lines=12> */
[----:B------:R-:W-:Y:S04]  /*cb7e0*/  STL [R1+0xa22c], R8 ;  /* 0x00a22c0801007387 */ /* 0x000fe80000100800 */
[----:B------:R-:W-:Y:S04]  /*cb7f0*/  STL [R1+0xa228], R9 ;  /* 0x00a2280901007387 */ /* 0x000fe80000100800 */
[----:B------:R-:W-:Y:S04]  /*cb800*/  STL [R1+0xa224], R10 ;  /* 0x00a2240a01007387 */ /* 0x000fe80000100800 */
[----:B------:R3:W-:Y:S01]  /*cb810*/  STL [R1+0xa220], R11 ;  /* 0x00a2200b01007387 */ /* 0x0007e20000100800 */
[----:B------:R-:W-:-:S15]  /*cb820*/  HMMA.16816.F32 R24, R28, R12, R24 ;  /* 0x0000000c1c18723c */ /* 0x000fde0000001818 */
[----:B------:R-:W-:-:S08]  /*cb830*/  NOP ;  /* 0x0000000000007918 */ /* 0x000fd00000000000 */
[----:B------:R-:W-:Y:S04]  /*cb840*/  STL [R1+0xa21c], R24 ;  /* 0x00a21c1801007387 */ /* 0x000fe80000100800 */
[----:B------:R-:W-:Y:S04]  /*cb850*/  STL [R1+0xa218], R25 ;  /* 0x00a2181901007387 */ /* 0x000fe80000100800 */
[----:B------:R-:W-:Y:S04]  /*cb860*/  STL [R1+0xa214], R26 ;  /* 0x00a2141a01007387 */ /* 0x000fe80000100800 */
[----:B------:R2:W-:Y:S04]  /*cb870*/  STL [R1+0xa210], R27 ;  /* 0x00a2101b01007387 */ /* 0x0005e80000100800 */
[----:B------:R-:W4:Y:S04]  /*cb880*/  LDL.LU R48, [R1+0xb60] ;  /* 0x000b600001307983 */ /* 0x000f280000300800 */
[----:B------:R-:W4:Y:S04]  /*cb890*/  LDL.LU R49, [R1+0xb64] ;  /* 0x000b640001317983 */ /* 0x000f280000300800 */
[----:B------:R-:W4:Y:S04]  /*cb8a0*/  LDL.LU R50, [R1+0xb68] ;  /* 0x000b680001327983 */ /* 0x000f280000300800 */
[----:B------:R-:W4:Y:S01]  /*cb8b0*/  LDL.LU R51, [R1+0xb6c] ;  /* 0x000b6c0001337983 */ /* 0x000f220000300800 */
[----:B---3--:R-:W-:Y:S01]  /*cb8c0*/  HMMA.16816.F32 R8, R28, R4, R56 ;  /* 0x000000041c08723c */ /* 0x008fe20000001838 */
[----:B------:R-:W-:-:S02]  /*cb8d0*/  IMAD R36, R37, 0x100, R36 ;  /* 0x0000010025247824 */ /* 0x000fc400078e0224 */
[----:B------:R-:W-:Y:S02]  /*cb8e0*/  IMAD R37, R39, 0x100, R38 ;  /* 0x0000010027257824 */ /* 0x000fe400078e0226 */
[----:B------:R-:W-:Y:S02]  /*cb8f0*/  IMAD R38, R35, 0x100, R0 ;  /* 0x0000010023267824 */ /* 0x000fe400078e0200 */
[----:B------:R-:W-:Y:S01]  /*cb900*/  IMAD R39, R61, 0x100, R60 ;  /* 0x000001003d277824 */ /* 0x000fe200078e023c */
[----:B--2---:R-:W-:Y:S01]  /*cb910*/  HMMA.16816.F32 R24, R28, R6, R52 ;  /* 0x000000061c18723c */ /* 0x004fe20000001834 */
[----:B------:R-:W-:Y:S02]  /*cb920*/  F2FP.F16.E5M2.UNPACK_B R36, R36 ;  /* 0x00000024ff24723e */ /* 0x000fe400020004ff */
[----:B------:R-:W-:Y:S02]  /*cb930*/  F2FP.F16.E5M2.UNPACK_B R37, R37 ;  /* 0x00000025ff25723e */ /* 0x000fe400020004ff */
[----:B------:R-:W-:-:S02]  /*cb940*/  F2FP.F16.E5M2.UNPACK_B R38, R38 ;  /* 0x00000026ff26723e */ /* 0x000fc400020004ff */
[----:B------:R-:W-:Y:S01]  /*cb950*/  F2FP.F16.E5M2.UNPACK_B R39, R39 ;  /* 0x00000027ff27723e */ /* 0x000fe200020004ff */
[----:B----4-:R-:W-:Y:S06]  /*cb960*/  HMMA.16816.F32 R28, R28, R2, R20 ;  /* 0x000000021c1c723c */ /* 0x010fec0000001814 */
[----:B------:R-:W-:Y:S02]  /*cb970*/  HMMA.16816.F32 R20, R36, R32, R40 ;  /* 0x000000202414723c */ /* 0x000fe40000001828 */
[----:B------:R-:W-:Y:S02]  /*cb980*/  IMAD.MOV.U32 R52, RZ, RZ, R8 ;  /* 0x000000ffff347224 */ /* 0x000fe400078e0008 */
[----:B------:R-:W-:-:S02]  /*cb990*/  IMAD.MOV.U32 R53, RZ, RZ, R9 ;  /* 0x000000ffff357224 */ /* 0x000fc400078e0009 */
[----:B------:R-:W-:Y:S02]  /*cb9a0*/  IMAD.MOV.U32 R54, RZ, RZ, R10 ;  /* 0x000000ffff367224 */ /* 0x000fe400078e000a */
[----:B------:R-:W-:Y:S02]  /*cb9b0*/  IMAD.MOV.U32 R55, RZ, RZ, R11 ;  /* 0x000000ffff377224 */ /* 0x000fe400078e000b */
[----:B------:R-:W-:Y:S01]  /*cb9c0*/  HMMA.16816.F32 R8, R36, R18, R44 ;  /* 0x000000122408723c */ /* 0x000fe2000000182c */
[----:B------:R-:W-:Y:S04]  /*cb9d0*/  STL.64 [R1+0x290], R24 ;  /* 0x0002901801007387 */ /* 0x000fe80000100a00 */
[----:B------:R-:W-:Y:S04]  /*cb9e0*/  STL.64 [R1+0x298], R26 ;  /* 0x0002981a01007387 */ /* 0x000fe80000100a00 */
[----:B------:R-:W-:Y:S04]  /*cb9f0*/  STL [R1+0xa254], R53 ;  /* 0x00a2543501007387 */ /* 0x000fe80000100800 */
[----:B------:R-:W-:Y:S04]  /*cba00*/  STL [R1+0xa250], R52 ;  /* 0x00a2503401007387 */ /* 0x000fe80000100800 */
[----:B------:R-:W-:Y:S04]  /*cba10*/  STL.64 [R1+0xa1f8], R30 ;  /* 0x00a1f81e01007387 */ /* 0x000fe80000100a00 */
[----:B------:R0:W-:Y:S04]  /*cba20*/  STL.64 [R1+0xa1f0], R28 ;  /* 0x00a1f01c01007387 */ /* 0x0001e80000100a00 */
[----:B------:R1:W-:Y:S04]  /*cba30*/  STL.64 [R1+0x390], R20 ;  /* 0x0003901401007387 */ /* 0x0003e80000100a00 */
[----:B------:R2:W-:Y:S04]  /*cba40*/  STL.64 [R1+0x398], R22 ;  /* 0x0003981601007387 */ /* 0x0005e80000100a00 */
[----:B------:R3:W-:Y:S04]  /*cba50*/  STL.64 [R1+0x3f0], R8 ;  /* 0x0003f00801007387 */ /* 0x0007e80000100a00 */
        /* <DEDUP_REMOVED lines=9> */
[----:B------:R-:W4:Y:S04]  /*cbaf0*/  LDL.LU R21, [R1+0x23e4] ;  /* 0x0023e40001157983 */ /* 0x000f280000300800 */
[----:B--2---:R-:W2:Y:S04]  /*cbb00*/  LDL.LU R22, [R1+0x23f0] ;  /* 0x0023f00001167983 */ /* 0x004ea80000300800 */
[----:B------:R-:W2:Y:S01]  /*cbb10*/  LDL.LU R23, [R1+0x23ec] ;  /* 0x0023ec0001177983 */ /* 0x000ea20000300800 */
[----:B------:R-:W-:-:S02]  /*cbb20*/  IMAD.MOV.U32 R24, RZ, RZ, R10 ;  /* 0x000000ffff187224 */ /* 0x000fc400078e000a */
[----:B------:R-:W-:Y:S01]  /*cbb30*/  IMAD.MOV.U32 R25, RZ, RZ, R11 ;  /* 0x000000ffff197224 */ /* 0x000fe200078e000b */
[----:B------:R-:W-:Y:S01]  /*cbb40*/  HMMA.16816.F32 R40, R36, R16, R48 ;  /* 0x000000102428723c */ /* 0x000fe20000001830 */
        /* <DEDUP_REMOVED lines=8> */
[----:B---3--:R-:W-:-:S02]  /*cbbd0*/  IMAD.MOV.U32 R8, RZ, RZ, R40 ;  /* 0x000000ffff087224 */ /* 0x008fc400078e0028 */
[----:B------:R-:W-:Y:S01]  /*cbbe0*/  IMAD.MOV.U32 R9, RZ, RZ, R41 ;  /* 0x000000ffff097224 */ /* 0x000fe200078e0029 */
[----:B------:R-:W3:Y:S01]  /*cbbf0*/  LDL.LU R40, [R1+0xbc0] ;  /* 0x000bc00001287983 */ /* 0x000ee20000300800 */
[----:B------:R-:W-:-:S03]  /*cbc00*/  IMAD.MOV.U32 R10, RZ, RZ, R42 ;  /* 0x000000ffff0a7224 */ /* 0x000fc600078e002a */
[----:B------:R-:W3:Y:S01]  /*cbc10*/  LDL.LU R41, [R1+0xbc4] ;  /* 0x000bc40001297983 */ /* 0x000ee20000300800 */
[----:B------:R-:W-:-:S03]  /*cbc20*/  IMAD.MOV.U32 R11, RZ, RZ, R43 ;  /* 0x000000ffff0b7224 */ /* 0x000fc600078e002b */
[----:B------:R-:W3:Y:S04]  /*cbc30*/  LDL.LU R42, [R1+0xbc8] ;  /* 0x000bc800012a7983 */ /* 0x000ee80000300800 */
[----:B------:R-:W3:Y:S04]  /*cbc40*/  LDL.LU R43, [R1+0xbcc] ;  /* 0x000bcc00012b7983 */ /* 0x000ee80000300800 */
[----:B------:R-:W2:Y:S04]  /*cbc50*/  LDL.LU R44, [R1+0xbe0] ;  /* 0x000be000012c7983 */ /* 0x000ea80000300800 */
[----:B------:R-:W2:Y:S04]  /*cbc60*/  LDL.LU R45, [R1+0xbe4] ;  /* 0x000be400012d7983 */ /* 0x000ea80000300800 */
[----:B------:R-:W2:Y:S04]  /*cbc70*/  LDL.LU R46, [R1+0xbe8] ;  /* 0x000be800012e7983 */ /* 0x000ea80000300800 */
[----:B------:R-:W2:Y:S04]  /*cbc80*/  LDL.LU R47, [R1+0xbec] ;  /* 0x000bec00012f7983 */ /* 0x000ea80000300800 */
[----:B------:R-:W-:Y:S04]  /*cbc90*/  STL.64 [R1+0xaa70], R18 ;  /* 0x00aa701201007387 */ /* 0x000fe80000100a00 */
[----:B------:R4:W-:Y:S02]  /*cbca0*/  STL.64 [R1+0xaa68], R16 ;  /* 0x00aa681001007387 */ /* 0x0009e40000100a00 */
[C---:B----4-:R-:W-:Y:S02]  /*cbcb0*/  HMMA.16816.F32 R16, R36.reuse, R14, R28 ;  /* 0x0000000e2410723c */ /* 0x050fe4000000181c */
[----:B------:R-:W-:Y:S04]  /*cbcc0*/  STL.64 [R1+0xa260], R10 ;  /* 0x00a2600a01007387 */ /* 0x000fe80000100a00 */
[----:B------:R0:W-:Y:S02]  /*cbcd0*/  STL.64 [R1+0xa258], R8 ;  /* 0x00a2580801007387 */ /* 0x0001e40000100a00 */
[----:B0-----:R-:W-:-:S15]  /*cbce0*/  HMMA.16816.F32 R8, R36, R12, R56 ;  /* 0x0000000c2408723c */ /* 0x001fde0000001838 */
[----:B------:R-:W-:-:S01]  /*cbcf0*/  NOP ;  /* 0x0000000000007918 */ /* 0x000fc20000000000 */
        /* <DEDUP_REMOVED lines=8> */
[----:B------:R-:W-:-:S02]  /*cbd80*/  IMAD.MOV.U32 R27, RZ, RZ, R10 ;  /* 0x000000ffff1b7224 */ /* 0x000fc400078e000a */
[----:B------:R-:W-:Y:S02]  /*cbd90*/  IMAD.MOV.U32 R26, RZ, RZ, R11 ;  /* 0x000000ffff1a7224 */ /* 0x000fe400078e000b */
[----:B------:R-:W-:Y:S02]  /*cbda0*/  IMAD.MOV.U32 R53, RZ, RZ, R8 ;  /* 0x000000ffff357224 */ /* 0x000fe400078e0008 */
[----:B------:R-:W-:Y:S01]  /*cbdb0*/  IMAD.MOV.U32 R52, RZ, RZ, R9 ;  /* 0x000000ffff347224 */ /* 0x000fe200078e0009 */
[----:B------:R-:W-:Y:S04]  /*cbdc0*/  STL.64 [R1+0xa290], R26 ;  /* 0x00a2901a01007387 */ /* 0x000fe80000100a00 */
[----:B------:R-:W-:Y:S04]  /*cbdd0*/  STL.64 [R1+0xa288], R24 ;  /* 0x00a2881801007387 */ /* 0x000fe80000100a00 */
[----:B------:R-:W-:Y:S04]  /*cbde0*/  STL.64 [R1+0xa280], R54 ;  /* 0x00a2803601007387 */ /* 0x000fe80000100a00 */
[----:B------:R-:W-:Y:S01]  /*cbdf0*/  STL.64 [R1+0xa278], R52 ;  /* 0x00a2783401007387 */ /* 0x000fe20000100a00 */
[C---:B---3--:R-:W-:Y:S06]  /*cbe00*/  HMMA.16816.F32 R12, R36.reuse, R6, R40 ;  /* 0x00000006240c723c */ /* 0x048fec0000001828 */
[----:B--2---:R-:W-:-:S15]  /*cbe10*/  HMMA.16816.F32 R8, R36, R4, R44 ;  /* 0x000000042408723c */ /* 0x004fde000000182c */
[----:B------:R-:W-:-:S02]  /*cbe20*/  NOP ;  /* 0x0000000000007918 */ /* 0x000fc40000000000 */
[----:B------:R-:W-:Y:S04]  /*cbe30*/  STL.64 [R1+0x510], R12 ;  /* 0x0005100c01007387 */ /* 0x000fe80000100a00 */
[----:B------:R-:W-:Y:S04]  /*cbe40*/  STL.64 [R1+0x518], R14 ;  /* 0x0005180e01007387 */ /* 0x000fe80000100a00 */
[----:B------:R-:W-:Y:S04]  /*cbe50*/  STL.64 [R1+0xaa28], R6 ;  /* 0x00aa280601007387 */ /* 0x000fe80000100a00 */
[----:B------:R0:W-:Y:S02]  /*cbe60*/  STL.64 [R1+0xaa20], R4 ;  /* 0x00aa200401007387 */ /* 0x0001e40000100a00 */
[----:B0-----:R-:W-:Y:S02]  /*cbe70*/  HMMA.16816.F32 R4, R36, R2, R48 ;  /* 0x000000022404723c */ /* 0x001fe40000001830 */
[----:B------:R0:W-:Y:S04]  /*cbe80*/  STL.64 [R1+0x560], R8 ;  /* 0x0005600801007387 */ /* 0x0001e80000100a00 */
[----:B------:R1:W-:Y:S04]  /*cbe90*/  STL.64 [R1+0x568], R10 ;  /* 0x0005680a01007387 */ /* 0x0003e80000100a00 */
        /* <DEDUP_REMOVED lines=8> */
[----:B0-----:R-:W2:Y:S04]  /*cbf20*/  LDL.LU R8, [R1+0xd60] ;  /* 0x000d600001087983 */ /* 0x001ea80000300800 */
[----:B------:R-:W2:Y:S04]  /*cbf30*/  LDL.LU R9, [R1+0xd64] ;  /* 0x000d640001097983 */ /* 0x000ea80000300800 */
[----:B-1----:R-:W3:Y:S04]  /*cbf40*/  LDL.LU R10, [R1+0xd68] ;  /* 0x000d6800010a7983 */ /* 0x002ee80000300800 */
        /* <DEDUP_REMOVED lines=17> */
[----:B----4-:R-:W2:Y:S04]  /*cc060*/  LDL.LU R6, [R1+0xc68] ;  /* 0x000c680001067983 */ /* 0x010ea80000300800 */
        /* <DEDUP_REMOVED lines=18> */
[----:B------:R-:W-:Y:S02]  /*cc190*/  IMAD R21, R23, 0x100, R22 ;  /* 0x0000010017157824 */ /* 0x000fe400078e0216 */
[----:B------:R-:W-:Y:S02]  /*cc1a0*/  IMAD R22, R35, 0x100, R0 ;  /* 0x0000010023167824 */ /* 0x000fe400078e0200 */
[----:B------:R-:W-:Y:S01]  /*cc1b0*/  IMAD R23, R61, 0x100, R60 ;  /* 0x000001003d177824 */ /* 0x000fe200078e023c */
        /* <DEDUP_REMOVED lines=40> */
[----:B0-----:R-:W2:Y:S04]  /*cc440*/  LDL.LU.64 R18, [R1+0xaa70] ;  /* 0x00aa700001127983 */ /* 0x001ea80000300a00 */
[----:B------:R-:W4:Y:S01]  /*cc450*/  LDL.LU.64 R16, [R1+0xaa68] ;  /* 0x00aa680001107983 */ /* 0x000f220000300a00 */
[C---:B--2---:R-:W-:Y:S06]  /*cc460*/  HMMA.16816.F32 R52, R20.reuse, R18, R52 ;  /* 0x000000121434723c */ /* 0x044fec0000001834 */
[----:B----4-:R-:W-:-:S15]  /*cc470*/  HMMA.16816.F32 R12, R20, R16, R12 ;  /* 0x00000010140c723c */ /* 0x010fde000000180c */
        /* <DEDUP_REMOVED lines=9> */
[----:B------:R-:W-:-:S02]  /*cc510*/  IMAD R36, R36, 0x100, R35 ;  /* 0x0000010024247824 */ /* 0x000fc400078e0223 */
[----:B------:R-:W-:Y:S01]  /*cc520*/  IMAD R37, R37, 0x100, R61 ;  /* 0x0000010025257824 */ /* 0x000fe200078e023d */
[C---:B---3--:R-:W-:Y:S06]  /*cc530*/  HMMA.16816.F32 R24, R20.reuse, R14, R24 ;  /* 0x0000000e1418723c */ /* 0x048fec0000001818 */
[----:B----4-:R-:W-:-:S15]  /*cc540*/  HMMA.16816.F32 R4, R20, R12, R4 ;  /* 0x0000000c1404723c */ /* 0x010fde0000001804 */
[----:B------:R-:W-:-:S02]  /*cc550*/  NOP ;  /* 0x0000000000007918 */ /* 0x000fc40000000000 */
[----:B------:R-:W-:Y:S04]  /*cc560*/  STL.64 [R1+0x610], R24 ;  /* 0x0006101801007387 */ /* 0x000fe80000100a00 */
[----:B------:R0:W-:Y:S04]  /*cc570*/  STL.64 [R1+0x618], R26 ;  /* 0x0006181a01007387 */ /* 0x0001e80000100a00 */
[----:B0-----:R-:W3:Y:S04]  /*cc580*/  LDL.LU.64 R26, [R1+0xaa40] ;  /* 0x00aa4000011a7983 */ /* 0x001ee80000300a00 */
[----:B------:R-:W3:Y:S04]  /*cc590*/  LDL.LU.64 R24, [R1+0xaa38] ;  /* 0x00aa380001187983 */ /* 0x000ee80000300a00 */
[----:B------:R-:W4:Y:S04]  /*cc5a0*/  LDL.LU R35, [R1+0xaa34] ;  /* 0x00aa340001237983 */ /* 0x000f280000300800 */
[----:B------:R-:W4:Y:S04]  /*cc5b0*/  LDL.LU R61, [R1+0xaa30] ;  /* 0x00aa3000013d7983 */ /* 0x000f280000300800 */
[----:B------:R-:W-:Y:S04]  /*cc5c0*/  STL.64 [R1+0x620], R4 ;  /* 0x0006200401007387 */ /* 0x000fe80000100a00 */
[----:B------:R0:W-:Y:S04]  /*cc5d0*/  STL.64 [R1+0x628], R6 ;  /* 0x0006280601007387 */ /* 0x0001e80000100a00 */
[----:B0-----:R-:W2:Y:S04]  /*cc5e0*/  LDL.LU.64 R6, [R1+0xaa28] ;  /* 0x00aa280001067983 */ /* 0x001ea80000300a00 */
[----:B------:R-:W3:Y:S01]  /*cc5f0*/  LDL.LU.64 R4, [R1+0xaa20] ;  /* 0x00aa200001047983 */ /* 0x000ee20000300a00 */
[----:B------:R-:W-:-:S03]  /*cc600*/  IMAD R38, R38, 0x100, R60 ;  /* 0x0000010026267824 */ /* 0x000fc600078e023c */
[----:B------:R-:W4:Y:S01]  /*cc610*/  LDL.LU R60, [R1+0xaa18] ;  /* 0x00aa1800013c7983 */ /* 0x000f220000300800 */
[----:B------:R-:W-:Y:S01]  /*cc620*/  IMAD R39, R40, 0x100, R39 ;  /* 0x0000010028277824 */ /* 0x000fe200078e0227 */
[----:B------:R-:W-:Y:S02]  /*cc630*/  F2FP.F16.E5M2.UNPACK_B R36, R36 ;  /* 0x00000024ff24723e */ /* 0x000fe400020004ff */
[----:B------:R-:W-:Y:S02]  /*cc640*/  F2FP.F16.E5M2.UNPACK_B R37, R37 ;  /* 0x00000025ff25723e */ /* 0x000fe400020004ff */
[----:B------:R-:W-:Y:S01]  /*cc650*/  F2FP.F16.E5M2.UNPACK_B R38, R38 ;  /* 0x00000026ff26723e */ /* 0x000fe200020004ff */
        /* <DEDUP_REMOVED lines=11> */
[----:B------:R-:W-:Y:S01]  /*cc710*/  F2FP.F16.E5M2.UNPACK_B R39, R39 ;  /* 0x00000027ff27723e */ /* 0x000fe200020004ff */
[----:B------:R-:W-:Y:S06]  /*cc720*/  HMMA.16816.F32 R52, R20, R2, R52 ;  /* 0x000000021434723c */ /* 0x000fec0000001834 */
[----:B------:R-:W-:Y:S01]  /*cc730*/  HMMA.16816.F32 R20, R36, R32, R24 ;  /* 0x000000202414723c */ /* 0x000fe20000001818 */
[----:B----4-:R-:W-:-:S15]  /*cc740*/  STL.64 [R1+0xa9b8], R34 ;  /* 0x00a9b82201007387 */ /* 0x010fde0000100a00 */
[----:B------:R-:W-:-:S01]  /*cc750*/  NOP ;  /* 0x0000000000007918 */ /* 0x000fc20000000000 */
[----:B------:R-:W-:Y:S04]  /*cc760*/  STL.64 [R1+0x6b0], R52 ;  /* 0x0006b03401007387 */ /* 0x000fe80000100a00 */
[----:B------:R-:W-:Y:S04]  /*cc770*/  STL.64 [R1+0x6b8], R54 ;  /* 0x0006b83601007387 */ /* 0x000fe80000100a00 */
[----:B------:R-:W-:Y:S04]  /*cc780*/  STL.64 [R1+0xa9b0], R32 ;  /* 0x00a9b02001007387 */ /* 0x000fe80000100a00 */
[----:B------:R-:W-:Y:S04]  /*cc790*/  STL.64 [R1+0x730], R20 ;  /* 0x0007301401007387 */ /* 0x000fe80000100a00 */
[----:B------:R0:W-:Y:S02]  /*cc7a0*/  STL.64 [R1+0x738], R22 ;  /* 0x0007381601007387 */ /* 0x0001e40000100a00 */
[----:B0-----:R-:W-:Y:S06]  /*cc7b0*/  HMMA.16816.F32 R20, R36, R18, R28 ;  /* 0x000000122414723c */ /* 0x001fec000000181c */
[----:B------:R-:W-:-:S15]  /*cc7c0*/  STL.64 [R1+0xa9a8], R18 ;  /* 0x00a9a81201007387 */ /* 0x000fde0000100a00 */
[----:B------:R-:W-:-:S02]  /*cc7d0*/  NOP ;  /* 0x0000000000007918 */ /* 0x000fc40000000000 */
[----:B------:R-:W-:Y:S04]  /*cc7e0*/  STL.64 [R1+0x750], R20 ;  /* 0x0007501401007387 */ /* 0x000fe80000100a00 */
[----:B------:R-:W-:Y:S04]  /*cc7f0*/  STL.64 [R1+0x758], R22 ;  /* 0x0007581601007387 */ /* 0x000fe80000100a00 */
[----:B------:R-:W-:Y:S01]  /*cc800*/  STL.64 [R1+0xa9a0], R16 ;  /* 0x00a9a01001007387 */ /* 0x000fe20000100a00 */
[----:B------:R-:W-:Y:S02]  /*cc810*/  IMAD.MOV.U32 R28, RZ, RZ, R60 ;  /* 0x000000ffff1c7224 */ /* 0x000fe400078e003c */
[----:B------:R-:W-:Y:S01]  /*cc820*/  IMAD.MOV.U32 R29, RZ, RZ, R61 ;  /* 0x000000ffff1d7224 */ /* 0x000fe200078e003d */
        /* <DEDUP_REMOVED lines=9> */
[----:B------:R0:W-:Y:S04]  /*cc8c0*/  STL.64 [R1+0xa998], R14 ;  /* 0x00a9980e01007387 */ /* 0x0001e80000100a00 */
[----:B------:R1:W-:-:S15]  /*cc8d0*/  STL.64 [R1+0xa990], R12 ;  /* 0x00a9900c01007387 */ /* 0x0003de0000100a00 */
[----:B------:R-:W-:-:S02]  /*cc8e0*/  NOP ;  /* 0x0000000000007918 */ /* 0x000fc40000000000 */
[----:B------:R-:W-:Y:S04]  /*cc8f0*/  STL.64 [R1+0x7c0], R8 ;  /* 0x0007c00801007387 */ /* 0x000fe80000100a00 */
[----:B------:R-:W-:Y:S04]  /*cc900*/  STL.64 [R1+0x7c8], R10 ;  /* 0x0007c80a01007387 */ /* 0x000fe80000100a00 */
[----:B------:R-:W2:Y:S04]  /*cc910*/  LDL.LU R60, [R1+0xa9f4] ;  /* 0x00a9f400013c7983 */ /* 0x000ea80000300800 */
[----:B------:R-:W3:Y:S04]  /*cc920*/  LDL.LU R61, [R1+0xa9f0] ;  /* 0x00a9f000013d7983 */ /* 0x000ee80000300800 */
[----:B------:R-:W4:Y:S04]  /*cc930*/  LDL.LU R30, [R1+0xe48] ;  /* 0x000e4800011e7983 */ /* 0x000f280000300800 */
[----:B------:R-:W4:Y:S01]  /*cc940*/  LDL.LU R31, [R1+0xe4c] ;  /* 0x000e4c00011f7983 */ /* 0x000f220000300800 */
[----:B--2---:R-:W-:-:S03]  /*cc950*/  IMAD.MOV.U32 R53, RZ, RZ, R60 ;  /* 0x000000ffff357224 */ /* 0x004fc600078e003c */
[----:B----4-:R-:W-:Y:S04]  /*cc960*/  STL.64 [R1+0xa9c8], R30 ;  /* 0x00a9c81e01007387 */ /* 0x010fe80000100a00 */
[----:B------:R2:W-:Y:S04]  /*cc970*/  STL.64 [R1+0xa9c0], R28 ;  /* 0x00a9c01c01007387 */ /* 0x0005e80000100a00 */
[----:B------:R-:W4:Y:S04]  /*cc980*/  LDL.LU R52, [R1+0xe30] ;  /* 0x000e300001347983 */ /* 0x000f280000300800 */
[----:B------:R-:W0:Y:S01]  /*cc990*/  LDL.LU R60, [R1+0xa9ec] ;  /* 0x00a9ec00013c7983 */ /* 0x000e220000300800 */
[----:B---3--:R-:W-:-:S03]  /*cc9a0*/  IMAD.MOV.U32 R54, RZ, RZ, R61 ;  /* 0x000000ffff367224 */ /* 0x008fc600078e003d */
[----:B------:R-:W3:Y:S04]  /*cc9b0*/  LDL.LU R61, [R1+0xa9e8] ;  /* 0x00a9e800013d7983 */ /* 0x000ee80000300800 */
[----:B------:R-:W2:Y:S01]  /*cc9c0*/  LDL.LU R55, [R1+0xe3c] ;  /* 0x000e3c0001377983 */ /* 0x000ea20000300800 */
[----:B0-----:R-:W-:-:S03]  /*cc9d0*/  IMAD.MOV.U32 R14, RZ, RZ, R60 ;  /* 0x000000ffff0e7224 */ /* 0x001fc600078e003c */
[----:B--2---:R-:W-:Y:S04]  /*cc9e0*/  STL.64 [R1+0xa9d8], R54 ;  /* 0x00a9d83601007387 */ /* 0x004fe80000100a00 */
[----:B----4-:R0:W-:Y:S04]  /*cc9f0*/  STL.64 [R1+0xa9d0], R52 ;  /* 0x00a9d03401007387 */ /* 0x0101e80000100a00 */
[----:B-1----:R-:W2:Y:S04]  /*cca00*/  LDL.LU R12, [R1+0xe10] ;  /* 0x000e1000010c7983 */ /* 0x002ea80000300800 */
[----:B------:R-:W2:Y:S04]  /*cca10*/  LDL.LU R13, [R1+0xe14] ;  /* 0x000e1400010d7983 */ /* 0x000ea80000300800 */
[----:B------:R-:W4:Y:S01]  /*cca20*/  LDL.LU R60, [R1+0xa9e4] ;  /* 0x00a9e400013c7983 */ /* 0x000f220000300800 */
[----:B---3--:R-:W-:-:S03]  /*cca30*/  IMAD.MOV.U32 R15, RZ, RZ, R61 ;  /* 0x000000ffff0f7224 */ /* 0x008fc600078e003d */
        /* <DEDUP_REMOVED lines=9> */
[----:B0-----:R-:W2:Y:S04]  /*ccad0*/  LDL.LU R52, [R1+0xdc0] ;  /* 0x000dc00001347983 */ /* 0x001ea80000300800 */
[----:B------:R-:W2:Y:S04]  /*ccae0*/  LDL.LU R53, [R1+0xdc4] ;  /* 0x000dc40001357983 */ /* 0x000ea80000300800 */
[----:B------:R-:W2:Y:S04]  /*ccaf0*/  LDL.LU R54, [R1+0xdc8] ;  /* 0x000dc80001367983 */ /* 0x000ea80000300800 */
[----:B------:R-:W2:Y:S04]  /*ccb00*/  LDL.LU R55, [R1+0xdcc] ;  /* 0x000dcc0001377983 */ /* 0x000ea80000300800 */
[----:B------:R-:W2:Y:S04]  /*ccb10*/  LDL.LU R32, [R1+0xdd0] ;  /* 0x000dd00001207983 */ /* 0x000ea80000300800 */
[----:B------:R-:W2:Y:S04]  /*ccb20*/  LDL.LU R33, [R1+0xdd4] ;  /* 0x000dd40001217983 */ /* 0x000ea80000300800 */
[----:B------:R-:W2:Y:S04]  /*ccb30*/  LDL.LU R27, [R1+0x2448] ;  /* 0x00244800011b7983 */ /* 0x000ea80000300800 */
[----:B------:R-:W2:Y:S01]  /*ccb40*/  LDL.LU R8, [R1+0x2444] ;  /* 0x0024440001087983 */ /* 0x000ea20000300800 */
[----:B------:R-:W-:-:S02]  /*ccb50*/  IMAD R23, R0, 0x100, R51 ;  /* 0x0000010000177824 */ /* 0x000fc400078e0233 */
[----:B------:R-:W-:Y:S02]  /*ccb60*/  IMAD R20, R42, 0x100, R41 ;  /* 0x000001002a147824 */ /* 0x000fe400078e0229 */
[----:B------:R-:W-:Y:S02]  /*ccb70*/  IMAD R21, R48, 0x100, R43 ;  /* 0x0000010030157824 */ /* 0x000fe400078e022b */
[----:B------:R-:W-:Y:S02]  /*ccb80*/  IMAD R22, R50, 0x100, R49 ;  /* 0x0000010032167824 */ /* 0x000fe400078e0231 */
[----:B----4-:R-:W-:Y:S02]  /*ccb90*/  IMAD.MOV.U32 R35, RZ, RZ, R60 ;  /* 0x000000ffff237224 */ /* 0x010fe400078e003c */
[----:B---3--:R-:W-:Y:S02]  /*ccba0*/  IMAD.MOV.U32 R34, RZ, RZ, R61 ;  /* 0x000000ffff227224 */ /* 0x008fe400078e003d */
[----:B------:R-:W3:Y:S04]  /*ccbb0*/  LDL.LU R61, [R1+0x2450] ;  /* 0x00245000013d7983 */ /* 0x000ee80000300800 */
[----:B------:R-:W3:Y:S04]  /*ccbc0*/  LDL.LU R60, [R1+0x244c] ;  /* 0x00244c00013c7983 */ /* 0x000ee80000300800 */
[----:B------:R-:W4:Y:S04]  /*ccbd0*/  LDL.LU R44, [R1+0xe60] ;  /* 0x000e6000012c7983 */ /* 0x000f280000300800 */
[----:B------:R-:W4:Y:S04]  /*ccbe0*/  LDL.LU R45, [R1+0xe64] ;  /* 0x000e6400012d7983 */ /* 0x000f280000300800 */
[----:B------:R-:W4:Y:S04]  /*ccbf0*/  LDL.LU R46, [R1+0xe68] ;  /* 0x000e6800012e7983 */ /* 0x000f280000300800 */
[----:B------:R-:W4:Y:S01]  /*ccc00*/  LDL.LU R47, [R1+0xe6c] ;  /* 0x000e6c00012f7983 */ /* 0x000f220000300800 */
[C---:B--2---:R-:W-:Y:S06]  /*ccc10*/  HMMA.16816.F32 R28, R36.reuse, R4, R28 ;  /* 0x00000004241c723c */ /* 0x044fec000000181c */
[C---:B------:R-:W-:Y:S01]  /*ccc20*/  HMMA.16816.F32 R52, R36.reuse, R6, R52 ;  /* 0x000000062434723c */ /* 0x040fe20000001834 */
        /* <DEDUP_REMOVED lines=26> */
[----:B------:R-:W3:Y:S01]  /*ccdd0*/  LDL.LU.64 R32, [R1+0xa9b0] ;  /* 0x00a9b00001207983 */ /* 0x000ee20000300a00 */
[----:B------:R-:W-:-:S02]  /*ccde0*/  F2FP.F16.E5M2.UNPACK_B R20, R20 ;  /* 0x00000014ff14723e */ /* 0x000fc400020004ff */
[----:B------:R-:W-:Y:S02]  /*ccdf0*/  F2FP.F16.E5M2.UNPACK_B R21, R21 ;  /* 0x00000015ff15723e */ /* 0x000fe400020004ff */
[----:B------:R-:W-:Y:S02]  /*cce00*/  F2FP.F16.E5M2.UNPACK_B R22, R22 ;  /* 0x00000016ff16723e */ /* 0x000fe400020004ff */
[----:B------:R-:W-:Y:S01]  /*cce10*/  F2FP.F16.E5M2.UNPACK_B R23, R23 ;  /* 0x00000017ff17723e */ /* 0x000fe200020004ff */
[----:B------:R0:W-:Y:S04]  /*cce20*/  STL.64 [R1+0x890], R36 ;  /* 0x0008902401007387 */ /* 0x0001e80000100a00 */
[----:B------:R1:W-:Y:S04]  /*cce30*/  STL.64 [R1+0x898], R38 ;  /* 0x0008982601007387 */ /* 0x0003e80000100a00 */
[----:B0-----:R-:W2:Y:S04]  /*cce40*/  LDL.LU R36, [R1+0xe20] ;  /* 0x000e200001247983 */ /* 0x001ea80000300800 */
[----:B------:R-:W2:Y:S04]  /*cce50*/  LDL.LU R37, [R1+0xe24] ;  /* 0x000e240001257983 */ /* 0x000ea80000300800 */
[----:B-1----:R-:W2:Y:S04]  /*cce60*/  LDL.LU R38, [R1+0xe28] ;  /* 0x000e280001267983 */ /* 0x002ea80000300800 */
[----:B------:R-:W2:Y:S01]  /*cce70*/  LDL.LU R39, [R1+0xe2c] ;  /* 0x000e2c0001277983 */ /* 0x000ea20000300800 */
[----:B---3--:R-:W-:-:S15]  /*cce80*/  HMMA.16816.F32 R16, R20, R32, R16 ;  /* 0x000000201410723c */ /* 0x008fde0000001810 */
[----:B------:R-:W-:-:S08]  /*cce90*/  NOP ;  /* 0x0000000000007918 */ /* 0x000fd00000000000 */
        /* <DEDUP_REMOVED lines=10> */
[----:B--2---:R-:W-:-:S15]  /*ccf40*/  HMMA.16816.F32 R36, R20, R16, R36 ;  /* 0x000000101424723c */ /* 0x004fde0000001824 */
[----:B------:R-:W-:-:S08]  /*ccf50*/  NOP ;  /* 0x0000000000007918 */ /* 0x000fd00000000000 */
[----:B------:R0:W-:Y:S02]  /*ccf60*/  STL.64 [R1+0x900], R36 ;  /* 0x0009002401007387 */ /* 0x0001e40000100a00 */
[----:B0-----:R-:W-:Y:S02]  /*ccf70*/  IMAD R36, R8, 0x100, R27 ;  /* 0x0000010008247824 */ /* 0x001fe400078e021b */
[----:B------:R0:W-:Y:S01]  /*ccf80*/  STL.64 [R1+0x908], R38 ;  /* 0x0009082601007387 */ /* 0x0001e20000100a00 */
[----:B------:R-:W-:Y:S02]  /*ccf90*/  IMAD R37, R60, 0x100, R61 ;  /* 0x000001003c257824 */ /* 0x000fe400078e023d */
[----:B0-----:R-:W-:Y:S02]  /*ccfa0*/  IMAD R38, R10, 0x100, R9 ;  /* 0x000001000a267824 */ /* 0x001fe400078e0209 */
[----:B----4-:R-:W-:Y:S02]  /*ccfb0*/  IMAD R39, R0, 0x100, R11 ;  /* 0x0000010000277824 */ /* 0x010fe400078e020b */
[----:B------:R-:W-:Y:S01]  /*ccfc0*/  HMMA.16816.F32 R8, R20, R4, R40 ;  /* 0x000000041408723c */ /* 0x000fe20000001828 */
[----:B------:R-:W-:-:S02]  /*ccfd0*/  F2FP.F16.E5M2.UNPACK_B R36, R36 ;  /* 0x00000024ff24723e */ /* 0x000fc400020004ff */
[----:B------:R-:W-:Y:S02]  /*ccfe0*/  F2FP.F16.E5M2.UNPACK_B R37, R37 ;  /* 0x00000025ff25723e */ /* 0x000fe400020004ff */
[----:B------:R-:W-:Y:S02]  /*ccff0*/  F2FP.F16.E5M2.UNPACK_B R38, R38 ;  /* 0x00000026ff26723e */ /* 0x000fe400020004ff */
[----:B------:R-:W-:Y:S01]  /*cd000*/  F2FP.F16.E5M2.UNPACK_B R39, R39 ;  /* 0x00000027ff27723e */ /* 0x000fe200020004ff */
[C---:B---3--:R-:W-:Y:S06]  /*cd010*/  HMMA.16816.F32 R52, R20.reuse, R14, R52 ;  /* 0x0000000e1434723c */ /* 0x048fec0000001834 */
[----:B------:R-:W-:-:S15]  /*cd020*/  HMMA.16816.F32 R24, R20, R12, R28 ;  /* 0x0000000c1418723c */ /* 0x000fde000000181c */
[----:B------:R-:W-:-:S02]  /*cd030*/  NOP ;  /* 0x0000000000007918 */ /* 0x000fc40000000000 */
[----:B------:R-:W-:Y:S04]  /*cd040*/  STL.64 [R1+0x970], R52 ;  /* 0x0009703401007387 */ /* 0x000fe80000100a00 */
[----:B------:R-:W-:Y:S03]  /*cd050*/  STL.64 [R1+0x978], R54 ;  /* 0x0009783601007387 */ /* 0x000fe60000100a00 */
[----:B------:R-:W-:Y:S01]  /*cd060*/  IMAD.MOV.U32 R61, RZ, RZ, R26 ;  /* 0x000000ffff3d7224 */ /* 0x000fe200078e001a */
[----:B------:R0:W-:Y:S01]  /*cd070*/  STL.64 [R1+0x980], R24 ;  /* 0x0009801801007387 */ /* 0x0001e20000100a00 */
[----:B------:R-:W-:Y:S02]  /*cd080*/  IMAD.MOV.U32 R60, RZ, RZ, R27 ;  /* 0x000000ffff3c7224 */ /* 0x000fe400078e001b */
[----:B0-----:R-:W-:Y:S01]  /*cd090*/  HMMA.16816.F32 R24, R20, R6, R56 ;  /* 0x000000061418723c */ /* 0x001fe20000001838 */
[----:B------:R-:W-:Y:S04]  /*cd0a0*/  STL [R1+0xa958], R13 ;  /* 0x00a9580d01007387 */ /* 0x000fe80000100800 */
[----:B------:R-:W-:Y:S04]  /*cd0b0*/  STL [R1+0xa2bc], R60 ;  /* 0x00a2bc3c01007387 */ /* 0x000fe80000100800 */
[----:B------:R-:W-:-:S14]  /*cd0c0*/  STL [R1+0xa2b8], R61 ;  /* 0x00a2b83d01007387 */ /* 0x000fdc0000100800 */
[----:B------:R-:W-:Y:S04]  /*cd0d0*/  STL.64 [R1+0x9c0], R24 ;  /* 0x0009c01801007387 */ /* 0x000fe80000100a00 */
[----:B------:R-:W-:Y:S04]  /*cd0e0*/  STL.64 [R1+0x9c8], R26 ;  /* 0x0009c81a01007387 */ /* 0x000fe80000100a00 */
[----:B------:R-:W-:Y:S04]  /*cd0f0*/  STL.64 [R1+0xa950], R6 ;  /* 0x00a9500601007387 */ /* 0x000fe80000100a00 */
[----:B------:R-:W-:Y:S04]  /*cd100*/  STL.64 [R1+0xa948], R4 ;  /* 0x00a9480401007387 */ /* 0x000fe80000100a00 */
[----:B------:R-:W-:Y:S04]  /*cd110*/  STL.64 [R1+0x9e0], R8 ;  /* 0x0009e00801007387 */ /* 0x000fe80000100a00 */
[----:B------:R0:W-:Y:S02]  /*cd120*/  STL.64 [R1+0x9e8], R10 ;  /* 0x0009e80a01007387 */ /* 0x0001e40000100a00 */
[----:B0-----:R-:W-:Y:S06]  /*cd130*/  HMMA.16816.F32 R8, R20, R2, R44 ;  /* 0x000000021408723c */ /* 0x001fec000000182c */
[----:B------:R-:W-:Y:S01]  /*cd140*/  HMMA.16816.F32 R4, R36, R32, R48 ;  /* 0x000000202404723c */ /* 0x000fe20000001830 */
[----:B------:R-:W-:-:S15]  /*cd150*/  STL.64 [R1+0xa920], R34 ;  /* 0x00a9202201007387 */ /* 0x000fde0000100a00 */
[----:B------:R-:W-:-:S01]  /*cd160*/  NOP ;  /* 0x0000000000007918 */ /* 0x000fc20000000000 */
[----:B------:R-:W-:Y:S04]  /*cd170*/  STL.64 [R1+0x9d0], R8 ;  /* 0x0009d00801007387 */ /* 0x000fe80000100a00 */
[----:B------:R-:W-:Y:S04]  /*cd180*/  STL.64 [R1+0x9d8], R10 ;  /* 0x0009d80a01007387 */ /* 0x000fe80000100a00 */
[----:B------:R-:W-:Y:S04]  /*cd190*/  STL.64 [R1+0xa918], R32 ;  /* 0x00a9182001007387 */ /* 0x000fe80000100a00 */
        /* <DEDUP_REMOVED lines=81> */
[C---:B--2---:R-:W-:Y:S06]  /*cd6b0*/  HMMA.16816.F32 R52, R36.reuse, R16, R52 ;  /* 0x000000102434723c */ /* 0x044fec0000001834 */
[----:B---3--:R-:W-:Y:S01]  /*cd6c0*/  HMMA.16816.F32 R40, R36, R18, R40 ;  /* 0x000000122428723c */ /* 0x008fe20000001828 */
[----:B------:R-:W-:-:S15]  /*cd6d0*/  IMAD R20, R20, 0x100, R13 ;  /* 0x0000010014147824 */ /* 0x000fde00078e020d */
        /* <DEDUP_REMOVED lines=13> */
[----:B------:R-:W2:Y:S02]  /*cd7b0*/  LDL.LU R13, [R1+0xa958] ;  /* 0x00a95800010d7983 */ /* 0x000ea40000300800 */
[----:B--2---:R-:W-:-:S15]  /*cd7c0*/  HMMA.16816.F32 R4, R36, R12, R4 ;  /* 0x0000000c2404723c */ /* 0x004fde0000001804 */
[----:B------:R-:W-:-:S08]  /*cd7d0*/  NOP ;  /* 0x0000000000007918 */ /* 0x000fd00000000000 */
[----:B------:R-:W-:Y:S04]  /*cd7e0*/  STL.64 [R1+0xaa0], R4 ;  /* 0x000aa00401007387 */ /* 0x000fe80000100a00 */
[----:B------:R0:W-:Y:S04]  /*cd7f0*/  STL.64 [R1+0xaa8], R6 ;  /* 0x000aa80601007387 */ /* 0x0001e80000100a00 */
[----:B0-----:R-:W2:Y:S04]  /*cd800*/  LDL.LU.64 R6, [R1+0xa950] ;  /* 0x00a9500001067983 */ /* 0x001ea80000300a00 */
[----:B------:R-:W3:Y:S01]  /*cd810*/  LDL.LU.64 R4, [R1+0xa948] ;  /* 0x00a9480001047983 */ /* 0x000ee20000300a00 */
[C---:B--2---:R-:W-:Y:S06]  /*cd820*/  HMMA.16816.F32 R28, R36.reuse, R6, R28 ;  /* 0x00000006241c723c */ /* 0x044fec000000181c */
[C---:B---3--:R-:W-:Y:S06]  /*cd830*/  HMMA.16816.F32 R40, R36.reuse, R4, R40 ;  /* 0x000000042428723c */ /* 0x048fec0000001828 */
        /* <DEDUP_REMOVED lines=9> */
[----:B------:R-:W3:Y:S04]  /*cd8d0*/  LDL.LU.64 R34, [R1+0xa920] ;  /* 0x00a9200001227983 */ /* 0x000ee80000300a00 */
[----:B------:R-:W3:Y:S01]  /*cd8e0*/  LDL.LU.64 R32, [R1+0xa918] ;  /* 0x00a9180001207983 */ /* 0x000ee20000300a00 */
        /* <DEDUP_REMOVED lines=9> */
[C---:B------:R-:W-:Y:S06]  /*cd980*/  HMMA.16816.F32 R8, R20.reuse, R14, R8 ;  /* 0x0000000e1408723c */ /* 0x040fec0000001808 */
[C---:B----4-:R-:W-:Y:S06]  /*cd990*/  HMMA.16816.F32 R36, R20.reuse, R18, R24 ;  /* 0x000000121424723c */ /* 0x050fec0000001818 */
[C---:B--2---:R-:W-:Y:S06]  /*cd9a0*/  HMMA.16816.F32 R24, R20.reuse, R16, R28 ;  /* 0x000000101418723c */ /* 0x044fec000000181c */
[----:B---3--:R-:W-:-:S15]  /*cd9b0*/  HMMA.16816.F32 R52, R20, R32, R52 ;  /* 0x000000201434723c */ /* 0x008fde0000001834 */
[----:B------:R-:W-:-:S08]  /*cd9c0*/  NOP ;  /* 0x0000000000007918 */ /* 0x000fd00000000000 */
        /* <DEDUP_REMOVED lines=10> */
[----:B0-----:R-:W-:Y:S06]  /*cda70*/  HMMA.16816.F32 R8, R20, R12, R40 ;  /* 0x0000000c1408723c */ /* 0x001fec0000001828 */
[----:B------:R-:W-:-:S15]  /*cda80*/  STL [R1+0xa89c], R13 ;  /* 0x00a89c0d01007387 */ /* 0x000fde0000100800 */
[----:B------:R-:W-:-:S02]  /*cda90*/  NOP ;  /* 0x0000000000007918 */ /* 0x000fc40000000000 */
[----:B------:R-:W-:Y:S04]  /*cdaa0*/  STL.64 [R1+0xca0], R8 ;  /* 0x000ca00801007387 */ /* 0x000fe80000100a00 */
[----:B------:R0:W-:Y:S02]  /*cdab0*/  STL.64 [R1+0xca8], R10 ;  /* 0x000ca80a01007387 */ /* 0x0001e40000100a00 */
[----:B0-----:R-:W-:Y:S02]  /*cdac0*/  HMMA.16816.F32 R8, R20, R6, R48 ;  /* 0x000000061408723c */ /* 0x001fe40000001830 */
[----:B------:R-:W2:Y:S05]  /*cdad0*/  LDL.LU R48, [R1+0x1190] ;  /* 0x0011900001307983 */ /* 0x000eaa0000300800 */
[----:B------:R-:W-:-:S02]  /*cdae0*/  IMAD.MOV.U32 R49, RZ, RZ, R35 ;  /* 0x000000ffff317224 */ /* 0x000fc400078e0023 */
[----:B------:R-:W-:-:S14]  /*cdaf0*/  IMAD.MOV.U32 R50, RZ, RZ, R34 ;  /* 0x000000ffff327224 */ /* 0x000fdc00078e0022 */
[----:B------:R0:W-:Y:S04]  /*cdb00*/  STL.64 [R1+0xd60], R8 ;  /* 0x000d600801007387 */ /* 0x0001e80000100a00 */
[----:B------:R1:W-:Y:S04]  /*cdb10*/  STL.64 [R1+0xd68], R10 ;  /* 0x000d680a01007387 */ /* 0x0003e80000100a00 */
[----:B------:R-:W3:Y:S04]  /*cdb20*/  LDL.LU R35, [R1+0xa914] ;  /* 0x00a9140001237983 */ /* 0x000ee80000300800 */
[----:B------:R-:W4:Y:S04]  /*cdb30*/  LDL.LU R34, [R1+0xa910] ;  /* 0x00a9100001227983 */ /* 0x000f280000300800 */
[----:B------:R-:W2:Y:S01]  /*cdb40*/  LDL.LU R51, [R1+0x119c] ;  /* 0x00119c0001337983 */ /* 0x000ea20000300800 */
[----:B------:R-:W-:-:S02]  /*cdb50*/  IMAD R36, R58, 0x100, R57 ;  /* 0x000001003a247824 */ /* 0x000fc400078e0239 */
[----:B------:R-:W-:Y:S01]  /*cdb60*/  IMAD R37, R44, 0x100, R59 ;  /* 0x000001002c257824 */ /* 0x000fe200078e023b */
[----:B--2---:R-:W-:Y:S04]  /*cdb70*/  STL.64 [R1+0xa860], R50 ;  /* 0x00a8603201007387 */ /* 0x004fe80000100a00 */
[----:B------:R2:W-:Y:S04]  /*cdb80*/  STL.64 [R1+0xa858], R48 ;  /* 0x00a8583001007387 */ /* 0x0005e80000100a00 */
[----:B------:R-:W2:Y:S04]  /*cdb90*/  LDL.LU R56, [R1+0x10f0] ;  /* 0x0010f00001387983 */ /* 0x000ea80000300800 */
[----:B------:R-:W2:Y:S01]  /*cdba0*/  LDL.LU R57, [R1+0x10f4] ;  /* 0x0010f40001397983 */ /* 0x000ea20000300800 */
[----:B---3--:R-:W-:-:S02]  /*cdbb0*/  IMAD.MOV.U32 R58, RZ, RZ, R35 ;  /* 0x000000ffff3a7224 */ /* 0x008fc400078e0023 */
[----:B----4-:R-:W-:Y:S01]  /*cdbc0*/  IMAD.MOV.U32 R59, RZ, RZ, R34 ;  /* 0x000000ffff3b7224 */ /* 0x010fe200078e0022 */
[----:B------:R-:W3:Y:S04]  /*cdbd0*/  LDL.LU R35, [R1+0xa90c] ;  /* 0x00a90c0001237983 */ /* 0x000ee80000300800 */
[----:B------:R-:W4:Y:S04]  /*cdbe0*/  LDL.LU R34, [R1+0xa908] ;  /* 0x00a9080001227983 */ /* 0x000f280000300800 */
[----:B------:R-:W-:Y:S04]  /*cdbf0*/  STL.64 [R1+0xa870], R58 ;  /* 0x00a8703a01007387 */ /* 0x000fe80000100a00 */
[----:B--2---:R-:W-:Y:S04]  /*cdc00*/  STL.64 [R1+0xa868], R56 ;  /* 0x00a8683801007387 */ /* 0x004fe80000100a00 */
[----:B0-----:R-:W2:Y:S04]  /*cdc10*/  LDL.LU R8, [R1+0x1100] ;  /* 0x0011000001087983 */ /* 0x001ea80000300800 */
[----:B------:R-:W2:Y:S04]  /*cdc20*/  LDL.LU R9, [R1+0x1104] ;  /* 0x0011040001097983 */ /* 0x000ea80000300800 */
[----:B-1----:R-:W2:Y:S04]  /*cdc30*/  LDL.LU R10, [R1+0x1108] ;  /* 0x00110800010a7983 */ /* 0x002ea80000300800 */
[----:B------:R-:W2:Y:S01]  /*cdc40*/  LDL.LU R11, [R1+0x110c] ;  /* 0x00110c00010b7983 */ /* 0x000ea20000300800 */
[----:B----4-:R-:W-:-:S02]  /*cdc50*/  IMAD.MOV.U32 R30, RZ, RZ, R34 ;  /* 0x000000ffff1e7224 */ /* 0x010fc400078e0022 */
[----:B---3--:R-:W-:Y:S01]  /*cdc60*/  IMAD.MOV.U32 R31, RZ, RZ, R35 ;  /* 0x000000ffff1f7224 */ /* 0x008fe200078e0023 */
[----:B--2---:R-:W-:Y:S04]  /*cdc70*/  STL.64 [R1+0xa880], R10 ;  /* 0x00a8800a01007387 */ /* 0x004fe80000100a00 */
[----:B------:R-:W-:Y:S04]  /*cdc80*/  STL.64 [R1+0xa878], R8 ;  /* 0x00a8780801007387 */ /* 0x000fe80000100a00 */
[----:B------:R-:W2:Y:S04]  /*cdc90*/  LDL.LU R28, [R1+0x1110] ;  /* 0x00111000011c7983 */ /* 0x000ea80000300800 */
[----:B------:R-:W2:Y:S04]  /*cdca0*/  LDL.LU R29, [R1+0x1114] ;  /* 0x00111400011d7983 */ /* 0x000ea80000300800 */
[----:B------:R-:W3:Y:S04]  /*cdcb0*/  LDL.LU R34, [R1+0xa904] ;  /* 0x00a9040001227983 */ /* 0x000ee80000300800 */
[----:B------:R-:W4:Y:S04]  /*cdcc0*/  LDL.LU R35, [R1+0xa900] ;  /* 0x00a9000001237983 */ /* 0x000f280000300800 */
[----:B------:R-:W-:Y:S04]  /*cdcd0*/  STL.64 [R1+0xa890], R30 ;  /* 0x00a8901e01007387 */ /* 0x000fe80000100a00 */
        /* <DEDUP_REMOVED lines=46> */
[----:B------:R-:W3:Y:S01]  /*cdfc0*/  LDL.LU R19, [R1+0x105c] ;  /* 0x00105c0001137983 */ /* 0x000ee20000300800 */
[----:B------:R-:W-:-:S03]  /*cdfd0*/  IMAD R39, R0, 0x100, R47 ;  /* 0x0000010000277824 */ /* 0x000fc600078e022f */
[----:B------:R-:W3:Y:S01]  /*cdfe0*/  LDL.LU R13, [R1+0x24a8] ;  /* 0x0024a800010d7983 */ /* 0x000ee20000300800 */
[----:B------:R-:W-:-:S03]  /*cdff0*/  IMAD R38, R46, 0x100, R45 ;  /* 0x000001002e267824 */ /* 0x000fc600078e022d */
        /* <DEDUP_REMOVED lines=23> */
[----:B------:R-:W3:Y:S01]  /*ce170*/  LDL.LU R34, [R1+0x24d8] ;  /* 0x0024d80001227983 */ /* 0x000ee20000300800 */
[----:B------:R-:W-:-:S03]  /*ce180*/  IMAD.MOV.U32 R54, RZ, RZ, R35 ;  /* 0x000000ffff367224 */ /* 0x000fc600078e0023 */
[----:B------:R-:W3:Y:S04]  /*ce190*/  LDL.LU R45, [R1+0x24e4] ;  /* 0x0024e400012d7983 */ /* 0x000ee80000300800 */
[----:B------:R-:W3:Y:S04]  /*ce1a0*/  LDL.LU R35, [R1+0x24e0] ;  /* 0x0024e00001237983 */ /* 0x000ee80000300800 */
[----:B------:R-:W3:Y:S04]  /*ce1b0*/  LDL.LU R46, [R1+0x13b8] ;  /* 0x0013b800012e7983 */ /* 0x000ee80000300800 */
[----:B------:R-:W3:Y:S01]  /*ce1c0*/  LDL.LU R47, [R1+0x13bc] ;  /* 0x0013bc00012f7983 */ /* 0x000ee20000300800 */
[C---:B--2---:R-:W-:Y:S06]  /*ce1d0*/  HMMA.16816.F32 R48, R20.reuse, R4, R48 ;  /* 0x000000041430723c */ /* 0x044fec0000001830 */
[----:B----4-:R-:W-:Y:S06]  /*ce1e0*/  HMMA.16816.F32 R20, R20, R2, R24 ;  /* 0x000000021414723c */ /* 0x010fec0000001818 */
        /* <DEDUP_REMOVED lines=16> */
[----:B------:R-:W4:Y:S01]  /*ce2f0*/  LDL.LU.64 R16, [R1+0xa8d0] ;  /* 0x00a8d00001107983 */ /* 0x000f220000300a00 */
[C---:B---3--:R-:W-:Y:S06]  /*ce300*/  HMMA.16816.F32 R24, R36.reuse, R14, R24 ;  /* 0x0000000e2418723c */ /* 0x048fec0000001818 */
[C---:B--2---:R-:W-:Y:S06]  /*ce310*/  HMMA.16816.F32 R28, R36.reuse, R18, R28 ;  /* 0x00000012241c723c */ /* 0x044fec000000181c */
[----:B----4-:R-:W-:Y:S01]  /*ce320*/  HMMA.16816.F32 R48, R36, R16, R48 ;  /* 0x000000102430723c */ /* 0x010fe20000001830 */
[----:B------:R-:W-:-:S15]  /*ce330*/  IMAD R20, R20, 0x100, R13 ;  /* 0x0000010014147824 */ /* 0x000fde00078e020d */
[----:B------:R-:W-:-:S01]  /*ce340*/  NOP ;  /* 0x0000000000007918 */ /* 0x000fc20000000000 */
        /* <DEDUP_REMOVED lines=12> */
[----:B------:R-:W2:Y:S01]  /*ce410*/  LDL.LU R13, [R1+0xa89c] ;  /* 0x00a89c00010d7983 */ /* 0x000ea20000300800 */
[C---:B------:R-:W-:Y:S06]  /*ce420*/  HMMA.16816.F32 R8, R36.reuse, R6, R8 ;  /* 0x000000062408723c */ /* 0x040fec0000001808 */
[----:B------:R-:W-:Y:S01]  /*ce430*/  HMMA.16816.F32 R56, R36, R4, R56 ;  /* 0x000000042438723c */ /* 0x000fe20000001838 */
[----:B------:R-:W-:-:S02]  /*ce440*/  IMAD R21, R21, 0x100, R0 ;  /* 0x0000010015157824 */ /* 0x000fc400078e0200 */
[----:B------:R-:W4:Y:S03]  /*ce450*/  LDL.LU R0, [R1+0xa898] ;  /* 0x00a8980001007983 */ /* 0x000f260000300800 */
        /* <DEDUP_REMOVED lines=23> */
[----:B------:R-:W-:-:S02]  /*ce5d0*/  IMAD R22, R23, 0x100, R22 ;  /* 0x0000010017167824 */ /* 0x000fc400078e0216 */
[----:B------:R-:W-:Y:S01]  /*ce5e0*/  IMAD R23, R60, 0x100, R61 ;  /* 0x000001003c177824 */ /* 0x000fe200078e023d */
[----:B------:R-:W-:Y:S02]  /*ce5f0*/  F2FP.F16.E5M2.UNPACK_B R20, R20 ;  /* 0x00000014ff14723e */ /* 0x000fe400020004ff */
[----:B------:R-:W-:Y:S02]  /*ce600*/  F2FP.F16.E5M2.UNPACK_B R21, R21 ;  /* 0x00000015ff15723e */ /* 0x000fe400020004ff */
[----:B------:R-:W-:Y:S02]  /*ce610*/  F2FP.F16.E5M2.UNPACK_B R22, R22 ;  /* 0x00000016ff16723e */ /* 0x000fe400020004ff */
[----:B------:R-:W-:-:S07]  /*ce620*/  F2FP.F16.E5M2.UNPACK_B R23, R23 ;  /* 0x00000017ff17723e */ /* 0x000fce00020004ff */
[----:B----4-:R-:W-:Y:S01]  /*ce630*/  HMMA.16816.F32 R24, R20, R16, R24 ;  /* 0x000000101418723c */ /* 0x010fe20000001818 */
[----:B------:R-:W-:Y:S02]  /*ce640*/  IMAD R34, R34, 0x100, R44 ;  /* 0x0000010022227824 */ /* 0x000fe400078e022c */
[----:B------:R-:W-:-:S03]  /*ce650*/  IMAD R35, R35, 0x100, R45 ;  /* 0x0000010023237824 */ /* 0x000fc600078e022d */
[----:B--2---:R-:W-:-:S15]  /*ce660*/  HMMA.16816.F32 R36, R20, R32, R36 ;  /* 0x000000201424723c */ /* 0x004fde0000001824 */
[----:B------:R-:W-:-:S08]  /*ce670*/  NOP ;  /* 0x0000000000007918 */ /* 0x000fd00000000000 */
[----:B------:R-:W-:Y:S04]  /*ce680*/  STL.64 [R1+0xf10], R36 ;  /* 0x000f102401007387 */ /* 0x000fe80000100a00 */
[----:B------:R0:W-:Y:S02]  /*ce690*/  STL.64 [R1+0xf18], R38 ;  /* 0x000f182601007387 */ /* 0x0001e40000100a00 */
[C---:B0-----:R-:W-:Y:S06]  /*ce6a0*/  HMMA.16816.F32 R36, R20.reuse, R18, R52 ;  /* 0x000000121424723c */ /* 0x041fec0000001834 */
[C---:B------:R-:W-:Y:S06]  /*ce6b0*/  HMMA.16816.F32 R16, R20.reuse, R14, R28 ;  /* 0x0000000e1410723c */ /* 0x040fec000000181c */
[C---:B---3--:R-:W-:Y:S06]  /*ce6c0*/  HMMA.16816.F32 R12, R20.reuse, R12, R8 ;  /* 0x0000000c140c723c */ /* 0x048fec0000001808 */
        /* <DEDUP_REMOVED lines=35> */
[----:B0-----:R-:W3:Y:S04]  /*ce900*/  LDL.LU R8, [R1+0x13c8] ;  /* 0x0013c80001087983 */ /* 0x001ee80000300800 */
[----:B------:R-:W3:Y:S04]  /*ce910*/  LDL.LU R9, [R1+0x13cc] ;  /* 0x0013cc0001097983 */ /* 0x000ee80000300800 */
[----:B-1----:R-:W3:Y:S04]  /*ce920*/  LDL.LU R10, [R1+0x24ec] ;  /* 0x0024ec00010a7983 */ /* 0x002ee80000300800 */
        /* <DEDUP_REMOVED lines=12> */
[----:B------:R-:W3:Y:S01]  /*ce9f0*/  LDL.LU R43, [R1+0x128c] ;  /* 0x00128c00012b7983 */ /* 0x000ee20000300800 */
[----:B------:R-:W-:Y:S02]  /*cea00*/  F2FP.F16.E5M2.UNPACK_B R6, R46.H1 ;  /* 0x0000002eff06723e */ /* 0x000fe400030004ff */
[----:B------:R-:W-:Y:S01]  /*cea10*/  F2FP.F16.E5M2.UNPACK_B R7, R47.H1 ;  /* 0x0000002fff07723e */ /* 0x000fe200030004ff */
        /* <DEDUP_REMOVED lines=10> */
[----:B----4-:R-:W-:-:S15]  /*ceac0*/  HMMA.16816.F32 R12, R20, R2, R16 ;  /* 0x00000002140c723c */ /* 0x010fde0000001810 */
[----:B------:R-:W-:-:S08]  /*cead0*/  NOP ;  /* 0x0000000000007918 */ /* 0x000fd00000000000 */
[----:B------:R2:W-:Y:S01]  /*ceae0*/  STL.64 [R1+0xf50], R12 ;  /* 0x000f500c01007387 */ /* 0x0005e20000100a00 */
[----:B------:R-:W-:Y:S02]  /*ceaf0*/  IMAD.MOV.U32 R23, RZ, RZ, R14 ;  /* 0x000000ffff177224 */ /* 0x000fe400078e000e */
[----:B------:R-:W-:Y:S02]  /*ceb00*/  IMAD.MOV.U32 R22, RZ, RZ, R15 ;  /* 0x000000ffff167224 */ /* 0x000fe400078e000f */
[----:B--2---:R-:W-:Y:S01]  /*ceb10*/  HMMA.16816.F32 R12, R32, R6, R36 ;  /* 0x00000006200c723c */ /* 0x004fe20000001824 */
[----:B---3--:R-:W-:Y:S02]  /*ceb20*/  F2FP.F16.E5M2.UNPACK_B R20, R52.H1 ;  /* 0x00000034ff14723e */ /* 0x008fe400030004ff */
[----:B------:R-:W-:Y:S01]  /*ceb30*/  F2FP.F16.E5M2.UNPACK_B R21, R53.H1 ;  /* 0x00000035ff15723e */ /* 0x000fe200030004ff */
[----:B------:R-:W-:-:S15]  /*ceb40*/  STL [R1+0xa378], R23 ;  /* 0x00a3781701007387 */ /* 0x000fde0000100800 */
[----:B------:R-:W-:-:S04]  /*ceb50*/  NOP ;  /* 0x0000000000007918 */ /* 0x000fc80000000000 */
[----:B------:R-:W-:Y:S04]  /*ceb60*/  STL.64 [R1+0xff0], R12 ;  /* 0x000ff00c01007387 */ /* 0x000fe80000100a00 */
[----:B------:R0:W-:Y:S02]  /*ceb70*/  STL.64 [R1+0xff8], R14 ;  /* 0x000ff80e01007387 */ /* 0x0001e40000100a00 */
[----:B0-----:R-:W-:Y:S01]  /*ceb80*/  HMMA.16816.F32 R12, R32, R20, R24 ;  /* 0x00000014200c723c */ /* 0x001fe20000001818 */
[----:B------:R-:W-:Y:S02]  /*ceb90*/  F2FP.F16.E5M2.UNPACK_B R18, R54.H1 ;  /* 0x00000036ff12723e */ /* 0x000fe400030004ff */
[----:B------:R-:W-:Y:S01]  /*ceba0*/  F2FP.F16.E5M2.UNPACK_B R19, R55.H1 ;  /* 0x00000037ff13723e */ /* 0x000fe200030004ff */
[----:B------:R-:W-:Y:S04]  /*cebb0*/  STL [R1+0xa810], R22 ;  /* 0x00a8101601007387 */ /* 0x000fe80000100800 */
[----:B------:R-:W-:Y:S01]  /*cebc0*/  STL.64 [R1+0xa808], R20 ;  /* 0x00a8081401007387 */ /* 0x000fe20000100a00 */
[----:B------:R-:W-:-:S02]  /*cebd0*/  F2FP.F16.E5M2.UNPACK_B R16, R8.H1 ;  /* 0x00000008ff10723e */ /* 0x000fc400030004ff */
[----:B------:R-:W-:Y:S01]  /*cebe0*/  F2FP.F16.E5M2.UNPACK_B R17, R9.H1 ;  /* 0x00000009ff11723e */ /* 0x000fe200030004ff */
[----:B------:R-:W-:-:S06]  /*cebf0*/  IMAD R36, R11, 0x100, R10 ;  /* 0x000001000b247824 */ /* 0x000fcc00078e020a */
[C---:B------:R-:W-:Y:S05]  /*cec00*/  HMMA.16816.F32 R8, R32.reuse, R16, R40 ;  /* 0x000000102008723c */ /* 0x040fea0000001828 */
[----:B------:R-:W-:Y:S04]  /*cec10*/  STL.64 [R1+0x1050], R12 ;  /* 0x0010500c01007387 */ /* 0x000fe80000100a00 */
[----:B------:R0:W-:Y:S02]  /*cec20*/  STL.64 [R1+0x1058], R14 ;  /* 0x0010580e01007387 */ /* 0x0001e40000100a00 */
[----:B0-----:R-:W-:Y:S01]  /*cec30*/  HMMA.16816.F32 R12, R32, R18, R28 ;  /* 0x00000012200c723c */ /* 0x001fe2000000181c */
[----:B------:R-:W-:-:S02]  /*cec40*/  IMAD R38, R59, 0x100, R58 ;  /* 0x000001003b267824 */ /* 0x000fc400078e023a */
[----:B------:R-:W-:Y:S02]  /*cec50*/  IMAD R39, R47, 0x100, R46 ;  /* 0x000001002f277824 */ /* 0x000fe400078e022e */
[----:B------:R-:W-:Y:S01]  /*cec60*/  IMAD R37, R57, 0x100, R56 ;  /* 0x0000010039257824 */ /* 0x000fe200078e0238 */
[----:B------:R-:W-:Y:S02]  /*cec70*/  F2FP.F16.E5M2.UNPACK_B R4, R50.H1 ;  /* 0x00000032ff04723e */ /* 0x000fe400030004ff */
[----:B------:R-:W-:-:S15]  /*cec80*/  F2FP.F16.E5M2.UNPACK_B R5, R51.H1 ;  /* 0x00000033ff05723e */ /* 0x000fde00030004ff */
[----:B------:R0:W-:Y:S04]  /*cec90*/  STL.64 [R1+0x10a0], R12 ;  /* 0x0010a00c01007387 */ /* 0x0001e80000100a00 */
[----:B------:R-:W-:Y:S04]  /*ceca0*/  STL.64 [R1+0x10a8], R14 ;  /* 0x0010a80e01007387 */ /* 0x000fe80000100a00 */
[----:B------:R-:W-:Y:S04]  /*cecb0*/  STL.64 [R1+0xa820], R18 ;  /* 0x00a8201201007387 */ /* 0x000fe80000100a00 */
[----:B------:R-:W-:Y:S04]  /*cecc0*/  STL.64 [R1+0xa818], R16 ;  /* 0x00a8181001007387 */ /* 0x000fe80000100a00 */
[----:B------:R1:W-:Y:S04]  /*cecd0*/  STL.64 [R1+0x1110], R8 ;  /* 0x0011100801007387 */ /* 0x0003e80000100a00 */
[----:B------:R2:W-:Y:S04]  /*cece0*/  STL.64 [R1+0x1118], R10 ;  /* 0x0011180a01007387 */ /* 0x0005e80000100a00 */
[----:B------:R-:W-:Y:S04]  /*cecf0*/  STL.64 [R1+0xa850], R38 ;  /* 0x00a8502601007387 */ /* 0x000fe80000100a00 */
[----:B------:R3:W-:Y:S04]  /*ced00*/  STL.64 [R1+0xa848], R36 ;  /* 0x00a8482401007387 */ /* 0x0007e80000100a00 */
[----:B------:R-:W-:Y:S04]  /*ced10*/  STL.64 [R1+0xa840], R6 ;  /* 0x00a8400601007387 */ /* 0x000fe80000100a00 */
[----:B------:R4:W-:Y:S01]  /*ced20*/  STL.64 [R1+0xa838], R4 ;  /* 0x00a8380401007387 */ /* 0x0009e20000100a00 */
[----:B0-----:R-:W-:-:S02]  /*ced30*/  F2FP.F16.E5M2.UNPACK_B R12, R48.H1 ;  /* 0x00000030ff0c723e */ /* 0x001fc400030004ff */
[----:B------:R-:W-:Y:S01]  /*ced40*/  F2FP.F16.E5M2.UNPACK_B R13, R49.H1 ;  /* 0x00000031ff0d723e */ /* 0x000fe200030004ff */
[----:B------:R-:W2:Y:S04]  /*ced50*/  LDL.LU R48, [R1+0x12e0] ;  /* 0x0012e00001307983 */ /* 0x000ea80000300800 */
        /* <DEDUP_REMOVED lines=27> */
[----:B----4-:R-:W4:Y:S04]  /*cef10*/  LDL.LU R4, [R1+0x1380] ;  /* 0x0013800001047983 */ /* 0x010f280000300800 */
[----:B------:R-:W4:Y:S04]  /*cef20*/  LDL.LU R5, [R1+0x1384] ;  /* 0x0013840001057983 */ /* 0x000f280000300800 */
[----:B------:R-:W4:Y:S04]  /*cef30*/  LDL.LU R6, [R1+0x1388] ;  /* 0x0013880001067983 */ /* 0x000f280000300800 */
[----:B------:R-:W4:Y:S01]  /*cef40*/  LDL.LU R7, [R1+0x138c] ;  /* 0x00138c0001077983 */ /* 0x000f220000300800 */
[----:B------:R-:W-:-:S02]  /*cef50*/  F2FP.F16.E5M2.UNPACK_B R14, R44.H1 ;  /* 0x0000002cff0e723e */ /* 0x000fc400030004ff */
[----:B------:R-:W-:Y:S01]  /*cef60*/  F2FP.F16.E5M2.UNPACK_B R15, R45.H1 ;  /* 0x0000002dff0f723e */ /* 0x000fe200030004ff */
[----:B0-----:R-:W2:Y:S04]  /*cef70*/  LDL.LU R48, [R1+0x1370] ;  /* 0x0013700001307983 */ /* 0x001ea80000300800 */
        /* <DEDUP_REMOVED lines=21> */
[----:B------:R-:W-:-:S03]  /*cf0d0*/  IMAD.MOV.U32 R47, RZ, RZ, R0 ;  /* 0x000000ffff2f7224 */ /* 0x000fc600078e0000 */
[----:B------:R-:W2:Y:S01]  /*cf0e0*/  LDL.LU R46, [R1+0x1358] ;  /* 0x00135800012e7983 */ /* 0x000ea20000300800 */
[C---:B---3--:R-:W-:Y:S06]  /*cf0f0*/  HMMA.16816.F32 R36, R32.reuse, R14, R36 ;  /* 0x0000000e2024723c */ /* 0x048fec0000001824 */
[----:B----4-:R-:W-:-:S15]  /*cf100*/  HMMA.16816.F32 R4, R32, R12, R4 ;  /* 0x0000000c2004723c */ /* 0x010fde0000001804 */
[----:B------:R-:W-:-:S02]  /*cf110*/  NOP ;  /* 0x0000000000007918 */ /* 0x000fc40000000000 */
[----:B------:R-:W-:Y:S01]  /*cf120*/  STL.64 [R1+0x1140], R36 ;  /* 0x0011402401007387 */ /* 0x000fe20000100a00 */
[----:B------:R-:W-:-:S03]  /*cf130*/  IMAD.MOV.U32 R0, RZ, RZ, R39 ;  /* 0x000000ffff007224 */ /* 0x000fc600078e0027 */
[----:B------:R0:W-:Y:S04]  /*cf140*/  STL [R1+0x1148], R38 ;  /* 0x0011482601007387 */ /* 0x0001e80000100800 */
[----:B0-----:R-:W3:Y:S04]  /*cf150*/  LDL.LU.64 R38, [R1+0xa850] ;  /* 0x00a8500001267983 */ /* 0x001ee80000300a00 */
[----:B------:R-:W4:Y:S04]  /*cf160*/  LDL.LU.64 R36, [R1+0xa848] ;  /* 0x00a8480001247983 */ /* 0x000f280000300a00 */
[----:B------:R-:W-:Y:S04]  /*cf170*/  STL [R1+0xa2d0], R0 ;  /* 0x00a2d00001007387 */ /* 0x000fe80000100800 */
[----:B------:R-:W-:Y:S04]  /*cf180*/  STL.64 [R1+0x1380], R4 ;  /* 0x0013800401007387 */ /* 0x000fe80000100a00 */
[----:B------:R0:W-:Y:S04]  /*cf190*/  STL.64 [R1+0x1388], R6 ;  /* 0x0013880601007387 */ /* 0x0001e80000100a00 */
[----:B0-----:R-:W4:Y:S04]  /*cf1a0*/  LDL.LU.64 R6, [R1+0xa840] ;  /* 0x00a8400001067983 */ /* 0x001f280000300a00 */
[----:B------:R-:W4:Y:S01]  /*cf1b0*/  LDL.LU.64 R4, [R1+0xa838] ;  /* 0x00a8380001047983 */ /* 0x000f220000300a00 */
[----:B--2---:R-:W-:-:S02]  /*cf1c0*/  F2FP.F16.E5M2.UNPACK_B R2, R61.H1 ;  /* 0x0000003dff02723e */ /* 0x004fc400030004ff */
[----:B------:R-:W-:Y:S02]  /*cf1d0*/  F2FP.F16.E5M2.UNPACK_B R3, R60.H1 ;  /* 0x0000003cff03723e */ /* 0x000fe400030004ff */
[----:B---3--:R-:W-:Y:S02]  /*cf1e0*/  F2FP.F16.E5M2.UNPACK_B R38, R38 ;  /* 0x00000026ff26723e */ /* 0x008fe400020004ff */
[----:B----4-:R-:W-:Y:S02]  /*cf1f0*/  F2FP.F16.E5M2.UNPACK_B R36, R36 ;  /* 0x00000024ff24723e */ /* 0x010fe400020004ff */
[----:B------:R-:W-:Y:S02]  /*cf200*/  F2FP.F16.E5M2.UNPACK_B R37, R37 ;  /* 0x00000025ff25723e */ /* 0x000fe400020004ff */
[----:B------:R-:W-:Y:S01]  /*cf210*/  F2FP.F16.E5M2.UNPACK_B R39, R39 ;  /* 0x00000027ff27723e */ /* 0x000fe200020004ff */
[C---:B------:R-:W-:Y:S06]  /*cf220*/  HMMA.16816.F32 R48, R32.reuse, R4, R48 ;  /* 0x000000042030723c */ /* 0x040fec0000001830 */
[----:B------:R-:W-:Y:S06]  /*cf230*/  HMMA.16816.F32 R32, R32, R2, R16 ;  /* 0x000000022020723c */ /* 0x000fec0000001810 */
[C---:B------:R-:W-:Y:S11]  /*cf240*/  HMMA.16816.F32 R20, R36.reuse, R6, R20 ;  /* 0x000000062414723c */ /* 0x040ff60000001814 */
[----:B------:R-:W-:Y:S04]  /*cf250*/  STL.64 [R1+0x1370], R48 ;  /* 0x0013703001007387 */ /* 0x000fe80000100a00 */
[----:B------:R0:W-:Y:S04]  /*cf260*/  STL.64 [R1+0x1378], R50 ;  /* 0x0013783201007387 */ /* 0x0001e80000100a00 */
[----:B0-----:R-:W2:Y:S04]  /*cf270*/  LDL.LU.64 R50, [R1+0xa830] ;  /* 0x00a8300001327983 */ /* 0x001ea80000300a00 */
[----:B------:R-:W2:Y:S04]  /*cf280*/  LDL.LU.64 R48, [R1+0xa828] ;  /* 0x00a8280001307983 */ /* 0x000ea80000300a00 */
[----:B------:R-:W3:Y:S04]  /*cf290*/  LDL.LU.64 R18, [R1+0xa820] ;  /* 0x00a8200001127983 */ /* 0x000ee80000300a00 */
        /* <DEDUP_REMOVED lines=9> */
[----:B0-----:R-:W3:Y:S04]  /*cf330*/  LDL.LU R22, [R1+0xa810] ;  /* 0x00a8100001167983 */ /* 0x001ee80000300800 */
[----:B------:R-:W2:Y:S01]  /*cf340*/  LDL.LU.64 R20, [R1+0xa808] ;  /* 0x00a8080001147983 */ /* 0x000ea20000300a00 */
[C---:B------:R-:W-:Y:S06]  /*cf350*/  HMMA.16816.F32 R8, R36.reuse, R14, R8 ;  /* 0x0000000e2408723c */ /* 0x040fec0000001808 */
[C---:B----4-:R-:W-:Y:S06]  /*cf360*/  HMMA.16816.F32 R24, R36.reuse, R16, R24 ;  /* 0x000000102418723c */ /* 0x050fec0000001818 */
[----:B--2---:R-:W-:-:S15]  /*cf370*/  HMMA.16816.F32 R32, R36, R20, R32 ;  /* 0x000000142420723c */ /* 0x004fde0000001820 */
[----:B------:R-:W-:-:S08]  /*cf380*/  NOP ;  /* 0x0000000000007918 */ /* 0x000fd00000000000 */
[----:B------:R-:W-:Y:S04]  /*cf390*/  STL.64 [R1+0x12b0], R32 ;  /* 0x0012b02001007387 */ /* 0x000fe80000100a00 */
[----:B------:R3:W-:Y:S02]  /*cf3a0*/  STL.64 [R1+0x12b8], R34 ;  /* 0x0012b82201007387 */ /* 0x0007e40000100a00 */
[----:B---3--:R-:W-:Y:S06]  /*cf3b0*/  HMMA.16816.F32 R32, R36, R18, R52 ;  /* 0x000000122420723c */ /* 0x008fec0000001834 */
[----:B------:R-:W-:-:S15]  /*cf3c0*/  STL.64 [R1+0xa7f0], R18 ;  /* 0x00a7f01201007387 */ /* 0x000fde0000100a00 */
[----:B------:R-:W-:-:S02]  /*cf3d0*/  NOP ;  /* 0x0000000000007918 */ /* 0x000fc40000000000 */
[----:B------:R-:W-:Y:S04]  /*cf3e0*/  STL.64 [R1+0x1320], R32 ;  /* 0x0013202001007387 */ /* 0x000fe80000100a00 */
        /* <DEDUP_REMOVED lines=8> */
[----:B------:R0:W-:Y:S02]  /*cf470*/  STL.64 [R1+0xa7c8], R12 ;  /* 0x00a7c80c01007387 */ /* 0x0001e40000100a00 */
[----:B0-----:R-:W-:-:S15]  /*cf480*/  HMMA.16816.F32 R12, R36, R4, R44 ;  /* 0x00000004240c723c */ /* 0x001fde000000182c */
        /* <DEDUP_REMOVED lines=13> */
[----:B--2---:R2:W-:Y:S04]  /*cf560*/  STL.64 [R1+0xa788], R40 ;  /* 0x00a7882801007387 */ /* 0x0045e80000100a00 */
[----:B0-----:R-:W3:Y:S04]  /*cf570*/  LDL.LU R8, [R1+0x11d0] ;  /* 0x0011d00001087983 */ /* 0x001ee80000300800 */
[----:B------:R-:W3:Y:S04]  /*cf580*/  LDL.LU R9, [R1+0x11d4] ;  /* 0x0011d40001097983 */ /* 0x000ee80000300800 */
[----:B-1----:R-:W4:Y:S04]  /*cf590*/  LDL.LU R10, [R1+0x11d8] ;  /* 0x0011d800010a7983 */ /* 0x002f280000300800 */
        /* <DEDUP_REMOVED lines=39> */
[----:B0-----:R-:W2:Y:S04]  /*cf810*/  LDL.LU R52, [R1+0x12d0] ;  /* 0x0012d00001347983 */ /* 0x001ea80000300800 */
[----:B------:R-:W2:Y:S04]  /*cf820*/  LDL.LU R53, [R1+0x12d4] ;  /* 0x0012d40001357983 */ /* 0x000ea80000300800 */
[----:B------:R-:W2:Y:S04]  /*cf830*/  LDL.LU R54, [R1+0x12d8] ;  /* 0x0012d80001367983 */ /* 0x000ea80000300800 */
[----:B------:R-:W2:Y:S01]  /*cf840*/  LDL.LU R55, [R1+0x12dc] ;  /* 0x0012dc0001377983 */ /* 0x000ea20000300800 */
[----:B------:R-:W-:-:S02]  /*cf850*/  IMAD R32, R29, 0x100, R28 ;  /* 0x000001001d207824 */ /* 0x000fc400078e021c */
[----:B------:R-:W-:Y:S02]  /*cf860*/  IMAD R33, R31, 0x100, R30 ;  /* 0x000001001f217824 */ /* 0x000fe400078e021e */
[----:B------:R-:W-:Y:S02]  /*cf870*/  IMAD R34, R57, 0x100, R56 ;  /* 0x0000010039227824 */ /* 0x000fe400078e0238 */
[----:B------:R-:W-:Y:S01]  /*cf880*/  IMAD R35, R59, 0x100, R58 ;  /* 0x000001003b237824 */ /* 0x000fe200078e023a */
        /* <DEDUP_REMOVED lines=56> */
[----:B0-----:R-:W2:Y:S04]  /*cfc10*/  LDL.LU.64 R14, [R1+0xa7d0] ;  /* 0x00a7d000010e7983 */ /* 0x001ea80000300a00 */
[----:B------:R-:W4:Y:S01]  /*cfc20*/  LDL.LU.64 R12, [R1+0xa7c8] ;  /* 0x00a7c800010c7983 */ /* 0x000f220000300a00 */
[C---:B------:R-:W-:Y:S06]  /*cfc30*/  HMMA.16816.F32 R8, R32.reuse, R4, R8 ;  /* 0x000000042008723c */ /* 0x040fec0000001808 */
        /* <DEDUP_REMOVED lines=15> */
[----:B---3--:R-:W-:Y:S03]  /*cfd30*/  HMMA.16816.F32 R32, R32, R2, R40 ;  /* 0x000000022020723c */ /* 0x008fe60000001828 */
[----:B------:R-:W3:Y:S04]  /*cfd40*/  LDL.LU.64 R42, [R1+0xa790] ;  /* 0x00a79000012a7983 */ /* 0x000ee80000300a00 */
[----:B------:R-:W3:Y:S01]  /*cfd50*/  LDL.LU.64 R40, [R1+0xa788] ;  /* 0x00a7880001287983 */ /* 0x000ee20000300a00 */
[----:B------:R-:W-:-:S02]  /*cfd60*/  IMAD R36, R37, 0x100, R36 ;  /* 0x0000010025247824 */ /* 0x000fc400078e0224 */
[----:B------:R-:W-:Y:S02]  /*cfd70*/  IMAD R37, R39, 0x100, R38 ;  /* 0x0000010027257824 */ /* 0x000fe400078e0226 */
[----:B------:R-:W-:Y:S02]  /*cfd80*/  IMAD R38, R23, 0x100, R0 ;  /* 0x0000010017267824 */ /* 0x000fe400078e0200 */
[----:B------:R-:W-:Y:S01]  /*cfd90*/  IMAD R39, R60, 0x100, R61 ;  /* 0x000001003c277824 */ /* 0x000fe200078e023d */
[----:B------:R-:W-:Y:S02]  /*cfda0*/  F2FP.F16.E5M2.UNPACK_B R36, R36 ;  /* 0x00000024ff24723e */ /* 0x000fe400020004ff */
[----:B------:R-:W-:Y:S02]  /*cfdb0*/  F2FP.F16.E5M2.UNPACK_B R37, R37 ;  /* 0x00000025ff25723e */ /* 0x000fe400020004ff */
[----:B------:R-:W-:Y:S02]  /*cfdc0*/  F2FP.F16.E5M2.UNPACK_B R38, R38 ;  /* 0x00000026ff26723e */ /* 0x000fe400020004ff */
[----:B------:R-:W-:-:S02]  /*cfdd0*/  F2FP.F16.E5M2.UNPACK_B R39, R39 ;  /* 0x00000027ff27723e */ /* 0x000fc400020004ff */
[----:B------:R-:W-:Y:S04]  /*cfde0*/  STL.64 [R1+0x1250], R32 ;  /* 0x0012502001007387 */ /* 0x000fe80000100a00 */
[----:B------:R4:W-:Y:S01]  /*cfdf0*/  STL.64 [R1+0x1258], R34 ;  /* 0x0012582201007387 */ /* 0x0009e20000100a00 */
[C---:B--2---:R-:W-:Y:S06]  /*cfe00*/  HMMA.16816.F32 R52, R36.reuse, R6, R52 ;  /* 0x000000062434723c */ /* 0x044fec0000001834 */
[C---:B----4-:R-:W-:Y:S06]  /*cfe10*/  HMMA.16816.F32 R32, R36.reuse, R20, R24 ;  /* 0x000000142420723c */ /* 0x050fec0000001818 */
        /* <DEDUP_REMOVED lines=18> */
[----:B------:R-:W-:Y:S01]  /*cff40*/  STL.64 [R1+0xa728], R12 ;  /* 0x00a7280c01007387 */ /* 0x000fe20000100a00 */
[----:B------:R-:W-:-:S02]  /*cff50*/  IMAD R34, R45, 0x100, R44 ;  /* 0x000001002d227824 */ /* 0x000fc400078e022c */
[----:B------:R-:W-:-:S14]  /*cff60*/  IMAD R35, R47, 0x100, R46 ;  /* 0x000001002f237824 */ /* 0x000fdc00078e022e */
[----:B------:R0:W-:Y:S04]  /*cff70*/  STL.64 [R1+0x11e0], R8 ;  /* 0x0011e00801007387 */ /* 0x0001e80000100a00 */
[----:B------:R1:W-:Y:S04]  /*cff80*/  STL.64 [R1+0x11e8], R10 ;  /* 0x0011e80a01007387 */ /* 0x0003e80000100a00 */
[----:B------:R-:W2:Y:S04]  /*cff90*/  LDL.LU R44, [R1+0xf80] ;  /* 0x000f8000012c7983 */ /* 0x000ea80000300800 */
[----:B------:R-:W2:Y:S04]  /*cffa0*/  LDL.LU R45, [R1+0xf84] ;  /* 0x000f8400012d7983 */ /* 0x000ea80000300800 */
[----:B------:R-:W3:Y:S04]  /*cffb0*/  LDL.LU R46, [R1+0xf88] ;  /* 0x000f8800012e7983 */ /* 0x000ee80000300800 */
[----:B------:R-:W3:Y:S01]  /*cffc0*/  LDL.LU R47, [R1+0xf8c] ;  /* 0x000f8c00012f7983 */ /* 0x000ee20000300800 */
[----:B------:R-:W-:-:S02]  /*cffd0*/  IMAD R32, R57, 0x100, R56 ;  /* 0x0000010039207824 */ /* 0x000fc400078e0238 */
[----:B------:R-:W-:Y:S01]  /*cffe0*/  IMAD R33, R59, 0x100, R58 ;  /* 0x000001003b217824 */ /* 0x000fe200078e023a */
        /* <DEDUP_REMOVED lines=88> */
[C---:B---3--:R-:W-:Y:S06]  /*d0570*/  HMMA.16816.F32 R16, R32.reuse, R20, R16 ;  /* 0x000000142010723c */ /* 0x048fec0000001810 */
[C---:B------:R-:W-:Y:S05]  /*d0580*/  HMMA.16816.F32 R44, R32.reuse, R6, R44 ;  /* 0x00000006202c723c */ /* 0x040fea000000182c */
        /* <DEDUP_REMOVED lines=10> */
[----:B-1----:R-:W3:Y:S04]  /*d0630*/  LDL.LU R38, [R1+0x2574] ;  /* 0x0025740001267983 */ /* 0x002ee80000300800 */
[----:B------:R-:W3:Y:S04]  /*d0640*/  LDL.LU R39, [R1+0x2570] ;  /* 0x0025700001277983 */ /* 0x000ee80000300800 */
[----:B------:R-:W-:Y:S04]  /*d0650*/  STL.64 [R1+0x11b0], R44 ;  /* 0x0011b02c01007387 */ /* 0x000fe80000100a00 */
[----:B------:R0:W-:Y:S04]  /*d0660*/  STL.64 [R1+0x11b8], R46 ;  /* 0x0011b82e01007387 */ /* 0x0001e80000100a00 */
[----:B0-----:R-:W4:Y:S04]  /*d0670*/  LDL.LU.64 R46, [R1+0xa760] ;  /* 0x00a76000012e7983 */ /* 0x001f280000300a00 */
[----:B------:R-:W4:Y:S04]  /*d0680*/  LDL.LU.64 R44, [R1+0xa758] ;  /* 0x00a75800012c7983 */ /* 0x000f280000300a00 */
        /* <DEDUP_REMOVED lines=14> */
[----:B------:R-:W2:Y:S01]  /*d0770*/  LDL.LU.64 R12, [R1+0xa728] ;  /* 0x00a72800010c7983 */ /* 0x000ea20000300a00 */
[----:B----4-:R-:W-:Y:S01]  /*d0780*/  HMMA.16816.F32 R44, R32, R4, R44 ;  /* 0x00000004202c723c */ /* 0x010fe2000000182c */
[----:B------:R-:W-:-:S02]  /*d0790*/  IMAD R36, R37, 0x100, R36 ;  /* 0x0000010025247824 */ /* 0x000fc400078e0224 */
[----:B------:R-:W-:Y:S02]  /*d07a0*/  IMAD R37, R39, 0x100, R38 ;  /* 0x0000010027257824 */ /* 0x000fe400078e0226 */
[----:B------:R-:W-:Y:S02]  /*d07b0*/  IMAD R38, R23, 0x100, R0 ;  /* 0x0000010017267824 */ /* 0x000fe400078e0200 */
[----:B------:R-:W-:Y:S01]  /*d07c0*/  IMAD R39, R60, 0x100, R61 ;  /* 0x000001003c277824 */ /* 0x000fe200078e023d */
[----:B------:R-:W-:Y:S01]  /*d07d0*/  F2FP.F16.E5M2.UNPACK_B R36, R36 ;  /* 0x00000024ff24723e */ /* 0x000fe200020004ff */
[C---:B---3--:R-:W-:Y:S06]  /*d07e0*/  HMMA.16816.F32 R8, R32.reuse, R14, R8 ;  /* 0x0000000e2008723c */ /* 0x048fec0000001808 */
        /* <DEDUP_REMOVED lines=13> */
[----:B------:R-:W4:Y:S01]  /*d08c0*/  LDL.LU.64 R44, [R1+0xa6f8] ;  /* 0x00a6f800012c7983 */ /* 0x000f220000300a00 */
[----:B------:R-:W-:-:S02]  /*d08d0*/  F2FP.F16.E5M2.UNPACK_B R37, R37 ;  /* 0x00000025ff25723e */ /* 0x000fc400020004ff */
[----:B------:R-:W-:Y:S02]  /*d08e0*/  F2FP.F16.E5M2.UNPACK_B R38, R38 ;  /* 0x00000026ff26723e */ /* 0x000fe400020004ff */
[----:B------:R-:W-:Y:S01]  /*d08f0*/  F2FP.F16.E5M2.UNPACK_B R39, R39 ;  /* 0x00000027ff27723e */ /* 0x000fe200020004ff */
[----:B------:R-:W-:Y:S06]  /*d0900*/  HMMA.16816.F32 R32, R32, R2, R52 ;  /* 0x000000022020723c */ /* 0x000fec0000001834 */
[C---:B------:R-:W-:Y:S06]  /*d0910*/  HMMA.16816.F32 R24, R36.reuse, R6, R24 ;  /* 0x000000062418723c */ /* 0x040fec0000001818 */
[----:B------:R-:W-:Y:S11]  /*d0920*/  STL.64 [R1+0xa6f0], R6 ;  /* 0x00a6f00601007387 */ /* 0x000ff60000100a00 */
        /* <DEDUP_REMOVED lines=8> */
[----:B------:R-:W-:Y:S04]  /*d09b0*/  STL.64 [R1+0x1108], R26 ;  /* 0x0011081a01007387 */ /* 0x000fe80000100a00 */
[----:B------:R-:W-:Y:S01]  /*d09c0*/  STL.64 [R1+0xa6b0], R18 ;  /* 0x00a6b01201007387 */ /* 0x000fe20000100a00 */
[C---:B--2---:R-:W-:Y:S06]  /*d09d0*/  HMMA.16816.F32 R8, R36.reuse, R18, R8 ;  /* 0x000000122408723c */ /* 0x044fec0000001808 */
[----:B---3--:R-:W-:-:S15]  /*d09e0*/  HMMA.16816.F32 R4, R36, R16, R56 ;  /* 0x000000102404723c */ /* 0x008fde0000001838 */
[----:B------:R-:W-:-:S02]  /*d09f0*/  NOP ;  /* 0x0000000000007918 */ /* 0x000fc40000000000 */
        /* <DEDUP_REMOVED lines=98> */
[----:B------:R-:W4:Y:S01]  /*d1020*/  LDL.LU.64 R4, [R1+0xa6e8] ;  /* 0x00a6e80001047983 */ /* 0x000f220000300a00 */
[----:B------:R-:W-:-:S02]  /*d1030*/  F2FP.F16.E5M2.UNPACK_B R32, R32 ;  /* 0x00000020ff20723e */ /* 0x000fc400020004ff */
[----:B------:R-:W-:Y:S02]  /*d1040*/  F2FP.F16.E5M2.UNPACK_B R33, R33 ;  /* 0x00000021ff21723e */ /* 0x000fe400020004ff */
[----:B------:R-:W-:Y:S02]  /*d1050*/  F2FP.F16.E5M2.UNPACK_B R34, R34 ;  /* 0x00000022ff22723e */ /* 0x000fe400020004ff */
[----:B------:R-:W-:-:S07]  /*d1060*/  F2FP.F16.E5M2.UNPACK_B R35, R35 ;  /* 0x00000023ff23723e */ /* 0x000fce00020004ff */
[----:B------:R-:W-:Y:S06]  /*d1070*/  HMMA.16816.F32 R16, R32, R20, R16 ;  /* 0x000000142010723c */ /* 0x000fec0000001810 */
[C---:B----4-:R-:W-:Y:S06]  /*d1080*/  HMMA.16816.F32 R28, R36.reuse, R4, R28 ;  /* 0x00000004241c723c */ /* 0x050fec000000181c */
[----:B---3--:R-:W-:Y:S06]  /*d1090*/  HMMA.16816.F32 R36, R36, R2, R8 ;  /* 0x000000022424723c */ /* 0x008fec0000001808 */
[C---:B--2---:R-:W-:Y:S11]  /*d10a0*/  HMMA.16816.F32 R44, R32.reuse, R6, R44 ;  /* 0x00000006202c723c */ /* 0x044ff6000000182c */
[----:B------:R-:W-:Y:S04]  /*d10b0*/  STL.64 [R1+0x10b0], R28 ;  /* 0x0010b01c01007387 */ /* 0x000fe80000100a00 */
[----:B------:R0:W-:Y:S04]  /*d10c0*/  STL.64 [R1+0x10b8], R30 ;  /* 0x0010b81e01007387 */ /* 0x0001e80000100a00 */
[----:B0-----:R-:W2:Y:S04]  /*d10d0*/  LDL.LU.64 R30, [R1+0xa6e0] ;  /* 0x00a6e000011e7983 */ /* 0x001ea80000300a00 */
[----:B------:R-:W2:Y:S04]  /*d10e0*/  LDL.LU.64 R28, [R1+0xa6d8] ;  /* 0x00a6d800011c7983 */ /* 0x000ea80000300a00 */
[----:B------:R-:W3:Y:S04]  /*d10f0*/  LDL.LU.64 R10, [R1+0xa6d0] ;  /* 0x00a6d000010a7983 */ /* 0x000ee80000300a00 */
[----:B------:R-:W3:Y:S04]  /*d1100*/  LDL.LU.64 R8, [R1+0xa6c8] ;  /* 0x00a6c80001087983 */ /* 0x000ee80000300a00 */
[----:B------:R-:W-:Y:S04]  /*d1110*/  STL.64 [R1+0x1090], R36 ;  /* 0x0010902401007387 */ /* 0x000fe80000100a00 */
[----:B------:R0:W-:Y:S04]  /*d1120*/  STL.64 [R1+0x1098], R38 ;  /* 0x0010982601007387 */ /* 0x0001e80000100a00 */
[----:B0-----:R-:W4:Y:S04]  /*d1130*/  LDL.LU R38, [R1+0x25ac] ;  /* 0x0025ac0001267983 */ /* 0x001f280000300800 */
[----:B------:R-:W4:Y:S04]  /*d1140*/  LDL.LU R39, [R1+0x25a8] ;  /* 0x0025a80001277983 */ /* 0x000f280000300800 */
        /* <DEDUP_REMOVED lines=8> */
[C---:B------:R-:W-:Y:S06]  /*d11d0*/  HMMA.16816.F32 R52, R32.reuse, R12, R52 ;  /* 0x0000000c2034723c */ /* 0x040fec0000001834 */
        /* <DEDUP_REMOVED lines=8> */
[----:B------:R0:W-:Y:S01]  /*d1260*/  STL.64 [R1+0x1048], R10 ;  /* 0x0010480a01007387 */ /* 0x0001e20000100a00 */
[----:B----4-:R-:W-:Y:S03]  /*d1270*/  HMMA.16816.F32 R44, R32, R14, R44 ;  /* 0x0000000e202c723c */ /* 0x010fe6000000182c */
[----:B0-----:R-:W3:Y:S04]  /*d1280*/  LDL.LU.64 R10, [R1+0xa690] ;  /* 0x00a69000010a7983 */ /* 0x001ee80000300a00 */
[----:B------:R-:W3:-:S15]  /*d1290*/  LDL.LU.64 R8, [R1+0xa688] ;  /* 0x00a6880001087983 */ /* 0x000ede0000300a00 */
[----:B------:R-:W-:-:S01]  /*d12a0*/  NOP ;  /* 0x0000000000007918 */ /* 0x000fc20000000000 */
[----:B------:R-:W-:Y:S04]  /*d12b0*/  STL.64 [R1+0x1030], R44 ;  /* 0x0010302c01007387 */ /* 0x000fe80000100a00 */
[----:B------:R0:W-:Y:S04]  /*d12c0*/  STL.64 [R1+0x1038], R46 ;  /* 0x0010382e01007387 */ /* 0x0001e80000100a00 */
[----:B0-----:R-:W4:Y:S04]  /*d12d0*/  LDL.LU.64 R46, [R1+0xa680] ;  /* 0x00a68000012e7983 */ /* 0x001f280000300a00 */
[----:B------:R-:W4:Y:S04]  /*d12e0*/  LDL.LU.64 R44, [R1+0xa678] ;  /* 0x00a67800012c7983 */ /* 0x000f280000300a00 */
[----:B------:R-:W-:Y:S04]  /*d12f0*/  STL.64 [R1+0x1020], R52 ;  /* 0x0010203401007387 */ /* 0x000fe80000100a00 */
[----:B------:R0:W-:Y:S02]  /*d1300*/  STL.64 [R1+0x1028], R54 ;  /* 0x0010283601007387 */ /* 0x0001e40000100a00 */
[----:B0-----:R-:W-:Y:S01]  /*d1310*/  HMMA.16816.F32 R52, R32, R4, R24 ;  /* 0x000000042034723c */ /* 0x001fe20000001818 */
        /* <DEDUP_REMOVED lines=9> */
[----:B------:R-:W-:Y:S04]  /*d13b0*/  STL.64 [R1+0x1018], R54 ;  /* 0x0010183601007387 */ /* 0x000fe80000100a00 */
[----:B------:R-:W-:Y:S01]  /*d13c0*/  STL.64 [R1+0xa660], R6 ;  /* 0x00a6600601007387 */ /* 0x000fe20000100a00 */
[----:B--2---:R-:W-:Y:S06]  /*d13d0*/  HMMA.16816.F32 R24, R32, R2, R28 ;  /* 0x000000022018723c */ /* 0x004fec000000181c */
[----:B---3--:R-:W-:-:S15]  /*d13e0*/  HMMA.16816.F32 R8, R36, R6, R8 ;  /* 0x000000062408723c */ /* 0x008fde0000001808 */
[----:B------:R-:W-:-:S02]  /*d13f0*/  NOP ;  /* 0x0000000000007918 */ /* 0x000fc40000000000 */
[----:B------:R-:W-:Y:S04]  /*d1400*/  STL.64 [R1+0x1000], R24 ;  /* 0x0010001801007387 */ /* 0x000fe80000100a00 */
[----:B------:R-:W-:Y:S04]  /*d1410*/  STL.64 [R1+0x1008], R26 ;  /* 0x0010081a01007387 */ /* 0x000fe80000100a00 */
[----:B------:R0:W-:Y:S02]  /*d1420*/  STL.64 [R1+0xa658], R4 ;  /* 0x00a6580401007387 */ /* 0x0001e40000100a00 */
[C---:B0-----:R-:W-:Y:S02]  /*d1430*/  HMMA.16816.F32 R4, R36.reuse, R20, R56 ;  /* 0x000000142404723c */ /* 0x041fe40000001838 */
[----:B------:R-:W-:Y:S04]  /*d1440*/  STL.64 [R1+0xfe0], R8 ;  /* 0x000fe00801007387 */ /* 0x000fe80000100a00 */
[----:B------:R0:W-:Y:S04]  /*d1450*/  STL.64 [R1+0xfe8], R10 ;  /* 0x000fe80a01007387 */ /* 0x0001e80000100a00 */
[----:B------:R-:W-:Y:S04]  /*d1460*/  STL [R1+0xa630], R22 ;  /* 0x00a6301601007387 */ /* 0x000fe80000100800 */
[----:B------:R-:W-:Y:S01]  /*d1470*/  STL.64 [R1+0xa628], R20 ;  /* 0x00a6281401007387 */ /* 0x000fe20000100a00 */
[C---:B0-----:R-:W-:Y:S08]  /*d1480*/  HMMA.16816.F32 R8, R36.reuse, R18, R40 ;  /* 0x000000122408723c */ /* 0x041ff00000001828 */
[----:B------:R-:W-:Y:S04]  /*d1490*/  STL.64 [R1+0xfd0], R4 ;  /* 0x000fd00401007387 */ /* 0x000fe80000100a00 */
[----:B------:R4:W-:Y:S02]  /*d14a0*/  STL.64 [R1+0xfd8], R6 ;  /* 0x000fd80601007387 */ /* 0x0009e40000100a00 */
[----:B----4-:R-:W-:Y:S02]  /*d14b0*/  HMMA.16816.F32 R4, R36, R16, R44 ;  /* 0x000000102404723c */ /* 0x010fe4000000182c */
[----:B------:R-:W-:Y:S07]  /*d14c0*/  STL.64 [R1+0xa640], R18 ;  /* 0x00a6401201007387 */ /* 0x000fee0000100a00 */
[----:B------:R0:W-:Y:S04]  /*d14d0*/  STL.64 [R1+0xfc0], R8 ;  /* 0x000fc00801007387 */ /* 0x0001e80000100a00 */
[----:B------:R1:W-:Y:S04]  /*d14e0*/  STL.64 [R1+0xfc8], R10 ;  /* 0x000fc80a01007387 */ /* 0x0003e80000100a00 */
[----:B------:R-:W-:Y:S06]  /*d14f0*/  STL.64 [R1+0xa638], R16 ;  /* 0x00a6381001007387 */ /* 0x000fec0000100a00 */
[----:B------:R-:W-:Y:S04]  /*d1500*/  STL.64 [R1+0xfb0], R4 ;  /* 0x000fb00401007387 */ /* 0x000fe80000100a00 */
[----:B------:R-:W-:Y:S04]  /*d1510*/  STL.64 [R1+0xfb8], R6 ;  /* 0x000fb80601007387 */ /* 0x000fe80000100a00 */
[----:B0-----:R-:W2:Y:S04]  /*d1520*/  LDL.LU R8, [R1+0xb50] ;  /* 0x000b500001087983 */ /* 0x001ea80000300800 */
[----:B------:R-:W2:Y:S04]  /*d1530*/  LDL.LU R9, [R1+0xb54] ;  /* 0x000b540001097983 */ /* 0x000ea80000300800 */
[----:B-1----:R-:W3:Y:S04]  /*d1540*/  LDL.LU R10, [R1+0xb58] ;  /* 0x000b5800010a7983 */ /* 0x002ee80000300800 */
        /* <DEDUP_REMOVED lines=59> */
[----:B------:R-:W4:Y:S01]  /*d1900*/  LDL.LU R51, [R1+0xb1c] ;  /* 0x000b1c0001337983 */ /* 0x000f220000300800 */
        /* <DEDUP_REMOVED lines=11> */
[----:B------:R-:W-:-:S02]  /*d19c0*/  IMAD R33, R34, 0x100, R33 ;  /* 0x0000010022217824 */ /* 0x000fc400078e0221 */
[----:B----4-:R-:W-:Y:S02]  /*d19d0*/  IMAD R34, R0, 0x100, R35 ;  /* 0x0000010000227824 */ /* 0x010fe400078e0223 */
[----:B------:R-:W-:Y:S01]  /*d19e0*/  IMAD R35, R60, 0x100, R61 ;  /* 0x000001003c237824 */ /* 0x000fe200078e023d */
[----:B------:R-:W-:Y:S02]  /*d19f0*/  F2FP.F16.E5M2.UNPACK_B R32, R32 ;  /* 0x00000020ff20723e */ /* 0x000fe400020004ff */
[----:B------:R-:W-:Y:S02]  /*d1a00*/  F2FP.F16.E5M2.UNPACK_B R33, R33 ;  /* 0x00000021ff21723e */ /* 0x000fe400020004ff */
[----:B------:R-:W-:Y:S02]  /*d1a10*/  F2FP.F16.E5M2.UNPACK_B R34, R34 ;  /* 0x00000022ff22723e */ /* 0x000fe400020004ff */
[----:B------:R-:W-:Y:S01]  /*d1a20*/  F2FP.F16.E5M2.UNPACK_B R35, R35 ;  /* 0x00000023ff23723e */ /* 0x000fe200020004ff */
[C---:B--2---:R-:W-:Y:S06]  /*d1a30*/  HMMA.16816.F32 R8, R36.reuse, R4, R8 ;  /* 0x000000042408723c */ /* 0x044fec0000001808 */
[----:B------:R-:W-:Y:S06]  /*d1a40*/  HMMA.16816.F32 R36, R36, R2, R16 ;  /* 0x000000022424723c */ /* 0x000fec0000001810 */
[C---:B---3--:R-:W-:Y:S11]  /*d1a50*/  HMMA.16816.F32 R20, R32.reuse, R6, R20 ;  /* 0x000000062014723c */ /* 0x048ff60000001814 */
        /* <DEDUP_REMOVED lines=14> */
[----:B0-----:R-:W3:Y:S04]  /*d1b40*/  LDL.LU R22, [R1+0xa630] ;  /* 0x00a6300001167983 */ /* 0x001ee80000300800 */
[----:B------:R-:W3:Y:S01]  /*d1b50*/  LDL.LU.64 R20, [R1+0xa628] ;  /* 0x00a6280001147983 */ /* 0x000ee20000300a00 */
[C---:B--2---:R-:W-:Y:S06]  /*d1b60*/  HMMA.16816.F32 R8, R32.reuse, R14, R8 ;  /* 0x0000000e2008723c */ /* 0x044fec0000001808 */
[C---:B----4-:R-:W-:Y:S06]  /*d1b70*/  HMMA.16816.F32 R24, R32.reuse, R16, R24 ;  /* 0x000000102018723c */ /* 0x050fec0000001818 */
[----:B---3--:R-:W-:-:S15]  /*d1b80*/  HMMA.16816.F32 R36, R32, R20, R36 ;  /* 0x000000142024723c */ /* 0x008fde0000001824 */
[----:B------:R-:W-:-:S08]  /*d1b90*/  NOP ;  /* 0x0000000000007918 */ /* 0x000fd00000000000 */
[----:B------:R-:W-:Y:S04]  /*d1ba0*/  STL.64 [R1+0xf40], R36 ;  /* 0x000f402401007387 */ /* 0x000fe80000100a00 */
[----:B------:R0:W-:Y:S02]  /*d1bb0*/  STL.64 [R1+0xf48], R38 ;  /* 0x000f482601007387 */ /* 0x0001e40000100a00 */
[----:B0-----:R-:W-:Y:S06]  /*d1bc0*/  HMMA.16816.F32 R36, R32, R18, R52 ;  /* 0x000000122024723c */ /* 0x001fec0000001834 */
        /* <DEDUP_REMOVED lines=353> */
[----:B------:R-:W-:Y:S02]  /*d31e0*/  IMAD R38, R49, 0x100, R48 ;  /* 0x0000010031267824 */ /* 0x000fe400078e0230 */
[----:B------:R-:W-:Y:S01]  /*d31f0*/  IMAD R39, R51, 0x100, R50 ;  /* 0x0000010033277824 */ /* 0x000fe200078e0232 */
        /* <DEDUP_REMOVED lines=35> */
[----:B---3--:R-:W-:Y:S04]  /*d3430*/  STL.64 [R1+0xa4e8], R48 ;  /* 0x00a4e83001007387 */ /* 0x008fe80000100a00 */
[----:B-1----:R-:W3:Y:S04]  /*d3440*/  LDL.LU R56, [R1+0x650] ;  /* 0x0006500001387983 */ /* 0x002ee80000300800 */
        /* <DEDUP_REMOVED lines=50> */
[----:B------:R-:W2:Y:S01]  /*d3770*/  LDL.LU R47, [R1+0x50c] ;  /* 0x00050c00012f7983 */ /* 0x000ea20000300800 */
[----:B---3--:R-:W-:-:S15]  /*d3780*/  HMMA.16816.F32 R4, R32, R12, R4 ;  /* 0x0000000c2004723c */ /* 0x008fde0000001804 */
[----:B------:R-:W-:-:S08]  /*d3790*/  NOP ;  /* 0x0000000000007918 */ /* 0x000fd00000000000 */
[----:B------:R-:W-:Y:S04]  /*d37a0*/  STL.64 [R1+0xb70], R4 ;  /* 0x000b700401007387 */ /* 0x000fe80000100a00 */
[----:B------:R0:W-:Y:S04]  /*d37b0*/  STL.64 [R1+0xb78], R6 ;  /* 0x000b780601007387 */ /* 0x0001e80000100a00 */
[----:B0-----:R-:W3:Y:S04]  /*d37c0*/  LDL.LU.64 R6, [R1+0xa510] ;  /* 0x00a5100001067983 */ /* 0x001ee80000300a00 */
[----:B------:R-:W4:Y:S01]  /*d37d0*/  LDL.LU.64 R4, [R1+0xa508] ;  /* 0x00a5080001047983 */ /* 0x000f220000300a00 */
[----:B------:R-:W-:-:S02]  /*d37e0*/  F2FP.F16.E5M2.UNPACK_B R36, R36 ;  /* 0x00000024ff24723e */ /* 0x000fc400020004ff */
[----:B------:R-:W-:Y:S02]  /*d37f0*/  F2FP.F16.E5M2.UNPACK_B R37, R37 ;  /* 0x00000025ff25723e */ /* 0x000fe400020004ff */
[----:B------:R-:W-:Y:S02]  /*d3800*/  F2FP.F16.E5M2.UNPACK_B R38, R38 ;  /* 0x00000026ff26723e */ /* 0x000fe400020004ff */
[----:B------:R-:W-:-:S07]  /*d3810*/  F2FP.F16.E5M2.UNPACK_B R39, R39 ;  /* 0x00000027ff27723e */ /* 0x000fce00020004ff */
[----:B------:R-:W-:Y:S06]  /*d3820*/  HMMA.16816.F32 R16, R36, R20, R16 ;  /* 0x000000142410723c */ /* 0x000fec0000001810 */
        /* <DEDUP_REMOVED lines=22> */
[----:B------:R-:W4:Y:S01]  /*d3990*/  LDL.LU.64 R16, [R1+0xa4c8] ;  /* 0x00a4c80001107983 */ /* 0x000f220000300a00 */
[C---:B------:R-:W-:Y:S06]  /*d39a0*/  HMMA.16816.F32 R24, R36.reuse, R12, R24 ;  /* 0x0000000c2418723c */ /* 0x040fec0000001818 */
[C---:B---3--:R-:W-:Y:S06]  /*d39b0*/  HMMA.16816.F32 R48, R36.reuse, R14, R48 ;  /* 0x0000000e2430723c */ /* 0x048fec0000001830 */
        /* <DEDUP_REMOVED lines=8> */
[----:B------:R-:W-:Y:S04]  /*d3a40*/  STL.64 [R1+0xb08], R34 ;  /* 0x000b082201007387 */ /* 0x000fe80000100a00 */
[----:B------:R-:W-:Y:S04]  /*d3a50*/  STL.64 [R1+0xaf0], R48 ;  /* 0x000af03001007387 */ /* 0x000fe80000100a00 */
[----:B------:R0:W-:Y:S04]  /*d3a60*/  STL.64 [R1+0xaf8], R50 ;  /* 0x000af83201007387 */ /* 0x0001e80000100a00 */
[----:B0-----:R-:W3:Y:S04]  /*d3a70*/  LDL.LU.64 R50, [R1+0xa4b0] ;  /* 0x00a4b00001327983 */ /* 0x001ee80000300a00 */
[----:B------:R-:W3:Y:S04]  /*d3a80*/  LDL.LU.64 R48, [R1+0xa4a8] ;  /* 0x00a4a80001307983 */ /* 0x000ee80000300a00 */
[----:B------:R-:W-:Y:S01]  /*d3a90*/  STL [R1+0xa4a0], R15 ;  /* 0x00a4a00f01007387 */ /* 0x000fe20000100800 */
[----:B------:R-:W-:Y:S03]  /*d3aa0*/  HMMA.16816.F32 R28, R36, R4, R28 ;  /* 0x00000004241c723c */ /* 0x000fe6000000181c */
[----:B------:R-:W-:Y:S04]  /*d3ab0*/  STL.64 [R1+0xae0], R24 ;  /* 0x000ae01801007387 */ /* 0x000fe80000100a00 */
[----:B------:R0:W-:Y:S01]  /*d3ac0*/  STL.64 [R1+0xae8], R26 ;  /* 0x000ae81a01007387 */ /* 0x0001e20000100a00 */
[----:B------:R-:W-:-:S02]  /*d3ad0*/  IMAD R32, R23, 0x100, R0 ;  /* 0x0000010017207824 */ /* 0x000fc400078e0200 */
[----:B------:R-:W-:Y:S01]  /*d3ae0*/  IMAD R33, R60, 0x100, R61 ;  /* 0x000001003c217824 */ /* 0x000fe200078e023d */
[----:B0-----:R-:W-:Y:S01]  /*d3af0*/  HMMA.16816.F32 R24, R36, R2, R8 ;  /* 0x000000022418723c */ /* 0x001fe20000001808 */
[----:B------:R-:W-:Y:S02]  /*d3b00*/  IMAD R34, R53, 0x100, R52 ;  /* 0x0000010035227824 */ /* 0x000fe400078e0234 */
[----:B------:R-:W-:Y:S01]  /*d3b10*/  IMAD R35, R55, 0x100, R54 ;  /* 0x0000010037237824 */ /* 0x000fe200078e0236 */
[----:B------:R-:W-:Y:S02]  /*d3b20*/  F2FP.F16.E5M2.UNPACK_B R32, R32 ;  /* 0x00000020ff20723e */ /* 0x000fe400020004ff */
[----:B------:R-:W-:Y:S02]  /*d3b30*/  F2FP.F16.E5M2.UNPACK_B R33, R33 ;  /* 0x00000021ff21723e */ /* 0x000fe400020004ff */
[----:B------:R-:W-:Y:S02]  /*d3b40*/  F2FP.F16.E5M2.UNPACK_B R34, R34 ;  /* 0x00000022ff22723e */ /* 0x000fe400020004ff */
[----:B------:R-:W-:-:S02]  /*d3b50*/  F2FP.F16.E5M2.UNPACK_B R35, R35 ;  /* 0x00000023ff23723e */ /* 0x000fc400020004ff */
[----:B------:R-:W-:Y:S04]  /*d3b60*/  STL.64 [R1+0xad0], R28 ;  /* 0x000ad01c01007387 */ /* 0x000fe80000100a00 */
[----:B------:R-:W-:Y:S04]  /*d3b70*/  STL.64 [R1+0xad8], R30 ;  /* 0x000ad81e01007387 */ /* 0x000fe80000100a00 */
[----:B------:R-:W-:Y:S04]  /*d3b80*/  STL.64 [R1+0xa488], R6 ;  /* 0x00a4880601007387 */ /* 0x000fe80000100a00 */
[----:B------:R-:W-:Y:S04]  /*d3b90*/  STL.64 [R1+0xac0], R24 ;  /* 0x000ac01801007387 */ /* 0x000fe80000100a00 */
[----:B------:R-:W-:Y:S04]  /*d3ba0*/  STL.64 [R1+0xac8], R26 ;  /* 0x000ac81a01007387 */ /* 0x000fe80000100a00 */
[----:B------:R0:W-:Y:S01]  /*d3bb0*/  STL.64 [R1+0xa480], R4 ;  /* 0x00a4800401007387 */ /* 0x0001e20000100a00 */
[C---:B--2---:R-:W-:Y:S06]  /*d3bc0*/  HMMA.16816.F32 R8, R32.reuse, R6, R56 ;  /* 0x000000062008723c */ /* 0x044fec0000001838 */
[----:B0-----:R-:W-:-:S15]  /*d3bd0*/  HMMA.16816.F32 R4, R32, R20, R40 ;  /* 0x000000142004723c */ /* 0x001fde0000001828 */
[----:B------:R-:W-:-:S02]  /*d3be0*/  NOP ;  /* 0x0000000000007918 */ /* 0x000fc40000000000 */
[----:B------:R-:W-:Y:S04]  /*d3bf0*/  STL.64 [R1+0xab0], R8 ;  /* 0x000ab00801007387 */ /* 0x000fe80000100a00 */
[----:B------:R0:W-:Y:S04]  /*d3c00*/  STL.64 [R1+0xab8], R10 ;  /* 0x000ab80a01007387 */ /* 0x0001e80000100a00 */
[----:B------:R-:W-:Y:S04]  /*d3c10*/  STL [R1+0xa468], R22 ;  /* 0x00a4681601007387 */ /* 0x000fe80000100800 */
[----:B------:R-:W-:Y:S04]  /*d3c20*/  STL.64 [R1+0xa460], R20 ;  /* 0x00a4601401007387 */ /* 0x000fe80000100a00 */
[----:B------:R-:W-:Y:S04]  /*d3c30*/  STL.64 [R1+0xa80], R4 ;  /* 0x000a800401007387 */ /* 0x000fe80000100a00 */
[----:B------:R3:W-:Y:S01]  /*d3c40*/  STL.64 [R1+0xa88], R6 ;  /* 0x000a880601007387 */ /* 0x0007e20000100a00 */
[C---:B0-----:R-:W-:Y:S06]  /*d3c50*/  HMMA.16816.F32 R8, R32.reuse, R18, R44 ;  /* 0x000000122008723c */ /* 0x041fec000000182c */
[----:B---3--:R-:W-:Y:S01]  /*d3c60*/  HMMA.16816.F32 R4, R32, R16, R48 ;  /* 0x000000102004723c */ /* 0x008fe20000001830 */
        /* <DEDUP_REMOVED lines=65> */
[----:B---3--:R-:W-:-:S03]  /*d4080*/  IMAD R36, R36, 0x100, R15 ;  /* 0x0000010024247824 */ /* 0x008fc600078e020f */
[----:B------:R-:W3:Y:S01]  /*d4090*/  LDL.LU R15, [R1+0xa4a0] ;  /* 0x00a4a000010f7983 */ /* 0x000ee20000300800 */
        /* <DEDUP_REMOVED lines=10> */
[----:B------:R-:W4:Y:S02]  /*d4140*/  LDL.LU.64 R4, [R1+0xa480] ;  /* 0x00a4800001047983 */ /* 0x000f240000300a00 */
[C---:B----4-:R-:W-:Y:S06]  /*d4150*/  HMMA.16816.F32 R16, R32.reuse, R4, R16 ;  /* 0x000000042010723c */ /* 0x050fec0000001810 */
[----:B------:R-:W-:-:S15]  /*d4160*/  HMMA.16816.F32 R32, R32, R2, R20 ;  /* 0x000000022020723c */ /* 0x000fde0000001814 */
[----:B------:R-:W-:-:S02]  /*d4170*/  NOP ;  /* 0x0000000000007918 */ /* 0x000fc40000000000 */
[----:B------:R-:W-:Y:S04]  /*d4180*/  STL.64 [R1+0xa20], R16 ;  /* 0x000a201001007387 */ /* 0x000fe80000100a00 */
[----:B------:R0:W-:Y:S04]  /*d4190*/  STL.64 [R1+0xa28], R18 ;  /* 0x000a281201007387 */ /* 0x0001e80000100a00 */
[----:B0-----:R-:W4:Y:S04]  /*d41a0*/  LDL.LU.64 R18, [R1+0xa478] ;  /* 0x00a4780001127983 */ /* 0x001f280000300a00 */
[----:B------:R-:W2:Y:S04]  /*d41b0*/  LDL.LU.64 R16, [R1+0xa470] ;  /* 0x00a4700001107983 */ /* 0x000ea80000300a00 */
[----:B------:R-:W2:Y:S04]  /*d41c0*/  LDL.LU R22, [R1+0xa468] ;  /* 0x00a4680001167983 */ /* 0x000ea80000300800 */
[----:B------:R-:W4:Y:S04]  /*d41d0*/  LDL.LU.64 R20, [R1+0xa460] ;  /* 0x00a4600001147983 */ /* 0x000f280000300a00 */
        /* <DEDUP_REMOVED lines=13> */
[C---:B---3--:R-:W-:Y:S06]  /*d42b0*/  HMMA.16816.F32 R32, R36.reuse, R6, R32 ;  /* 0x000000062420723c */ /* 0x048fec0000001820 */
[----:B----4-:R-:W-:-:S15]  /*d42c0*/  HMMA.16816.F32 R52, R36, R20, R52 ;  /* 0x000000142434723c */ /* 0x010fde0000001834 */
[----:B------:R-:W-:-:S02]  /*d42d0*/  NOP ;  /* 0x0000000000007918 */ /* 0x000fc40000000000 */
[----:B------:R-:W-:Y:S04]  /*d42e0*/  STL.64 [R1+0x9b0], R32 ;  /* 0x0009b02001007387 */ /* 0x000fe80000100a00 */
[----:B------:R0:W-:Y:S02]  /*d42f0*/  STL.64 [R1+0x9b8], R34 ;  /* 0x0009b82201007387 */ /* 0x0001e40000100a00 */
[C---:B0-----:R-:W-:Y:S02]  /*d4300*/  HMMA.16816.F32 R32, R36.reuse, R18, R24 ;  /* 0x000000122420723c */ /* 0x041fe40000001818 */
[----:B------:R-:W-:Y:S04]  /*d4310*/  STL.64 [R1+0x9a0], R52 ;  /* 0x0009a03401007387 */ /* 0x000fe80000100a00 */
[----:B------:R-:W-:Y:S04]  /*d4320*/  STL.64 [R1+0x9a8], R54 ;  /* 0x0009a83601007387 */ /* 0x000fe80000100a00 */
[----:B------:R-:W-:Y:S01]  /*d4330*/  STL.64 [R1+0xa448], R18 ;  /* 0x00a4481201007387 */ /* 0x000fe20000100a00 */
[----:B--2---:R-:W-:-:S12]  /*d4340*/  HMMA.16816.F32 R24, R36, R16, R28 ;  /* 0x000000102418723c */ /* 0x004fd8000000181c */
[----:B------:R0:W-:Y:S02]  /*d4350*/  STL.64 [R1+0x990], R32 ;  /* 0x0009902001007387 */ /* 0x0001e40000100a00 */
[----:B0-----:R-:W-:Y:S02]  /*d4360*/  IMAD R32, R9, 0x100, R8 ;  /* 0x0000010009207824 */ /* 0x001fe400078e0208 */
[----:B------:R-:W-:Y:S02]  /*d4370*/  IMAD R33, R11, 0x100, R10 ;  /* 0x000001000b217824 */ /* 0x000fe400078e020a */
[C---:B------:R-:W-:Y:S01]  /*d4380*/  HMMA.16816.F32 R8, R36.reuse, R14, R56 ;  /* 0x0000000e2408723c */ /* 0x040fe20000001838 */
[----:B------:R-:W-:Y:S04]  /*d4390*/  STL.64 [R1+0x998], R34 ;  /* 0x0009982201007387 */ /* 0x000fe80000100a00 */
[----:B------:R-:W-:Y:S04]  /*d43a0*/  STL.64 [R1+0xa440], R16 ;  /* 0x00a4401001007387 */ /* 0x000fe80000100a00 */
[----:B------:R-:W-:Y:S04]  /*d43b0*/  STL.64 [R1+0x960], R24 ;  /* 0x0009601801007387 */ /* 0x000fe80000100a00 */
[----:B------:R-:W-:Y:S10]  /*d43c0*/  STL.64 [R1+0x968], R26 ;  /* 0x0009681a01007387 */ /* 0x000ff40000100a00 */
        /* <DEDUP_REMOVED lines=28> */
[----:B------:R-:W4:Y:S04]  /*d4590*/  LDL.LU R56, [R1+0x380] ;  /* 0x0003800001387983 */ /* 0x000f280000300800 */
[----:B------:R-:W4:Y:S04]  /*d45a0*/  LDL.LU R57, [R1+0x384] ;  /* 0x0003840001397983 */ /* 0x000f280000300800 */
[----:B------:R-:W4:Y:S04]  /*d45b0*/  LDL.LU R58, [R1+0x388] ;  /* 0x00038800013a7983 */ /* 0x000f280000300800 */
[----:B------:R-:W4:Y:S04]  /*d45c0*/  LDL.LU R59, [R1+0x38c] ;  /* 0x00038c00013b7983 */ /* 0x000f280000300800 */
        /* <DEDUP_REMOVED lines=10> */
[----:B------:R-:W2:Y:S04]  /*d4670*/  LDL.LU R16, [R1+0x260] ;  /* 0x0002600001107983 */ /* 0x000ea80000300800 */
[----:B------:R-:W2:Y:S04]  /*d4680*/  LDL.LU R17, [R1+0x264] ;  /* 0x0002640001117983 */ /* 0x000ea80000300800 */
[----:B------:R-:W2:Y:S04]  /*d4690*/  LDL.LU R18, [R1+0x268] ;  /* 0x0002680001127983 */ /* 0x000ea80000300800 */
[----:B------:R-:W2:Y:S04]  /*d46a0*/  LDL.LU R19, [R1+0x26c] ;  /* 0x00026c0001137983 */ /* 0x000ea80000300800 */
[----:B0-----:R-:W3:Y:S04]  /*d46b0*/  LDL.LU R52, [R1+0x270] ;  /* 0x0002700001347983 */ /* 0x001ee80000300800 */
[----:B------:R-:W3:Y:S04]  /*d46c0*/  LDL.LU R53, [R1+0x274] ;  /* 0x0002740001357983 */ /* 0x000ee80000300800 */
[----:B------:R-:W3:Y:S04]  /*d46d0*/  LDL.LU R54, [R1+0x278] ;  /* 0x0002780001367983 */ /* 0x000ee80000300800 */
[----:B------:R-:W3:Y:S01]  /*d46e0*/  LDL.LU R55, [R1+0x27c] ;  /* 0x00027c0001377983 */ /* 0x000ee20000300800 */
[----:B----4-:R-:W-:Y:S01]  /*d46f0*/  HMMA.16816.F32 R8, R36, R2, R56 ;  /* 0x000000022408723c */ /* 0x010fe20000001838 */
[----:B------:R-:W-:-:S02]  /*d4700*/  IMAD R34, R41, 0x100, R40 ;  /* 0x0000010029227824 */ /* 0x000fc400078e0228 */
[----:B------:R-:W-:Y:S01]  /*d4710*/  IMAD R35, R43, 0x100, R42 ;  /* 0x000001002b237824 */ /* 0x000fe200078e022a */
        /* <DEDUP_REMOVED lines=22> */
[----:B------:R0:W-:Y:S04]  /*d4880*/  STL.64 [R1+0x920], R8 ;  /* 0x0009200801007387 */ /* 0x0001e80000100a00 */
[----:B------:R1:W-:Y:S04]  /*d4890*/  STL.64 [R1+0x928], R10 ;  /* 0x0009280a01007387 */ /* 0x0003e80000100a00 */
        /* <DEDUP_REMOVED lines=45> */
[----:B------:R0:W-:Y:S01]  /*d4b70*/  STL.64 [R1+0x878], R42 ;  /* 0x0008782a01007387 */ /* 0x0001e20000100a00 */
[----:B---3--:R-:W-:Y:S03]  /*d4b80*/  HMMA.16816.F32 R32, R32, R2, R48 ;  /* 0x000000022020723c */ /* 0x008fe60000001830 */
[----:B0-----:R-:W3:Y:S04]  /*d4b90*/  LDL.LU.64 R42, [R1+0xa408] ;  /* 0x00a40800012a7983 */ /* 0x001ee80000300a00 */
[----:B------:R-:W3:Y:S04]  /*d4ba0*/  LDL.LU.64 R40, [R1+0xa400] ;  /* 0x00a4000001287983 */ /* 0x000ee80000300a00 */
[----:B------:R-:W-:Y:S04]  /*d4bb0*/  STL.64 [R1+0x850], R44 ;  /* 0x0008502c01007387 */ /* 0x000fe80000100a00 */
[----:B------:R0:W-:Y:S04]  /*d4bc0*/  STL.64 [R1+0x858], R46 ;  /* 0x0008582e01007387 */ /* 0x0001e80000100a00 */
[----:B0-----:R-:W4:Y:S04]  /*d4bd0*/  LDL.LU.64 R46, [R1+0xa3f8] ;  /* 0x00a3f800012e7983 */ /* 0x001f280000300a00 */
[----:B------:R-:W4:Y:S04]  /*d4be0*/  LDL.LU.64 R44, [R1+0xa3f0] ;  /* 0x00a3f000012c7983 */ /* 0x000f280000300a00 */
        /* <DEDUP_REMOVED lines=12> */
[C---:B--2---:R-:W-:Y:S06]  /*d4cb0*/  HMMA.16816.F32 R32, R36.reuse, R6, R52 ;  /* 0x000000062420723c */ /* 0x044fec0000001834 */
[----:B------:R-:W-:-:S15]  /*d4cc0*/  HMMA.16816.F32 R52, R36, R20, R24 ;  /* 0x000000142434723c */ /* 0x000fde0000001818 */
[----:B------:R-:W-:-:S02]  /*d4cd0*/  NOP ;  /* 0x0000000000007918 */ /* 0x000fc40000000000 */
[----:B------:R-:W-:Y:S04]  /*d4ce0*/  STL.64 [R1+0x830], R32 ;  /* 0x0008302001007387 */ /* 0x000fe80000100a00 */
[----:B------:R3:W-:Y:S02]  /*d4cf0*/  STL.64 [R1+0x838], R34 ;  /* 0x0008382201007387 */ /* 0x0007e40000100a00 */
[C---:B---3--:R-:W-:Y:S02]  /*d4d00*/  HMMA.16816.F32 R32, R36.reuse, R18, R48 ;  /* 0x000000122420723c */ /* 0x048fe40000001830 */
[----:B------:R-:W-:Y:S04]  /*d4d10*/  STL.64 [R1+0x820], R52 ;  /* 0x0008203401007387 */ /* 0x000fe80000100a00 */
[----:B------:R-:W-:Y:S04]  /*d4d20*/  STL.64 [R1+0x828], R54 ;  /* 0x0008283601007387 */ /* 0x000fe80000100a00 */
[----:B------:R-:W-:Y:S01]  /*d4d30*/  STL.64 [R1+0xa3a8], R18 ;  /* 0x00a3a81201007387 */ /* 0x000fe20000100a00 */
[----:B----4-:R-:W-:-:S12]  /*d4d40*/  HMMA.16816.F32 R24, R36, R16, R44 ;  /* 0x000000102418723c */ /* 0x010fd8000000182c */
[----:B------:R-:W-:Y:S04]  /*d4d50*/  STL.64 [R1+0x810], R32 ;  /* 0x0008102001007387 */ /* 0x000fe80000100a00 */
[----:B------:R-:W-:Y:S04]  /*d4d60*/  STL.64 [R1+0x818], R34 ;  /* 0x0008182201007387 */ /* 0x000fe80000100a00 */
[----:B------:R0:W-:Y:S02]  /*d4d70*/  STL.64 [R1+0xa3a0], R16 ;  /* 0x00a3a01001007387 */ /* 0x0001e40000100a00 */
[----:B0-----:R-:W-:Y:S01]  /*d4d80*/  HMMA.16816.F32 R16, R36, R14, R40 ;  /* 0x0000000e2410723c */ /* 0x001fe20000001828 */
[----:B------:R-:W-:-:S02]  /*d4d90*/  IMAD R34, R9, 0x100, R8 ;  /* 0x0000010009227824 */ /* 0x000fc400078e0208 */
[----:B------:R-:W-:-:S03]  /*d4da0*/  IMAD R35, R11, 0x100, R10 ;  /* 0x000001000b237824 */ /* 0x000fc600078e020a */
[----:B------:R-:W-:Y:S01]  /*d4db0*/  HMMA.16816.F32 R8, R36, R12, R56 ;  /* 0x0000000c2408723c */ /* 0x000fe20000001838 */
[----:B------:R-:W-:Y:S04]  /*d4dc0*/  STL.64 [R1+0x800], R24 ;  /* 0x0008001801007387 */ /* 0x000fe80000100a00 */
[----:B------:R-:W-:Y:S01]  /*d4dd0*/  STL.64 [R1+0x808], R26 ;  /* 0x0008081a01007387 */ /* 0x000fe20000100a00 */
[----:B------:R-:W-:Y:S02]  /*d4de0*/  IMAD R32, R29, 0x100, R28 ;  /* 0x000001001d207824 */ /* 0x000fe400078e021c */
[----:B------:R-:W-:-:S09]  /*d4df0*/  IMAD R33, R31, 0x100, R30 ;  /* 0x000001001f217824 */ /* 0x000fd200078e021e */
[----:B------:R-:W-:Y:S04]  /*d4e00*/  STL.64 [R1+0x7f0], R16 ;  /* 0x0007f01001007387 */ /* 0x000fe80000100a00 */
        /* <DEDUP_REMOVED lines=118> */
[----:B------:R-:W-:-:S03]  /*d5570*/  IMAD R36, R36, 0x100, R23 ;  /* 0x0000010024247824 */ /* 0x000fc600078e0217 */
[----:B------:R-:W2:Y:S01]  /*d5580*/  LDL.LU R23, [R1+0xa378] ;  /* 0x00a3780001177983 */ /* 0x000ea20000300800 */
[C---:B---3--:R-:W-:Y:S01]  /*d5590*/  HMMA.16816.F32 R44, R32.reuse, R4, R44 ;  /* 0x00000004202c723c */ /* 0x048fe2000000182c */
[----:B------:R-:W-:Y:S02]  /*d55a0*/  IMAD R37, R38, 0x100, R37 ;  /* 0x0000010026257824 */ /* 0x000fe400078e0225 */
[----:B------:R-:W-:Y:S02]  /*d55b0*/  IMAD R38, R0, 0x100, R39 ;  /* 0x0000010000267824 */ /* 0x000fe400078e0227 */
[----:B------:R-:W-:Y:S01]  /*d55c0*/  IMAD R39, R60, 0x100, R61 ;  /* 0x000001003c277824 */ /* 0x000fe200078e023d */
[----:B----4-:R-:W-:-:S15]  /*d55d0*/  HMMA.16816.F32 R28, R32, R14, R28 ;  /* 0x0000000e201c723c */ /* 0x010fde000000181c */
[----:B------:R-:W-:-:S08]  /*d55e0*/  NOP ;  /* 0x0000000000007918 */ /* 0x000fd00000000000 */
[----:B------:R-:W-:Y:S04]  /*d55f0*/  STL.64 [R1+0x720], R28 ;  /* 0x0007201c01007387 */ /* 0x000fe80000100a00 */
[----:B------:R0:W-:Y:S04]  /*d5600*/  STL.64 [R1+0x728], R30 ;  /* 0x0007281e01007387 */ /* 0x0001e80000100a00 */
[----:B0-----:R-:W3:Y:S04]  /*d5610*/  LDL.LU.64 R30, [R1+0xa370] ;  /* 0x00a37000011e7983 */ /* 0x001ee80000300a00 */
[----:B------:R-:W3:Y:S01]  /*d5620*/  LDL.LU.64 R28, [R1+0xa368] ;  /* 0x00a36800011c7983 */ /* 0x000ee20000300a00 */
[----:B--2---:R-:W-:Y:S01]  /*d5630*/  HMMA.16816.F32 R40, R32, R12, R40 ;  /* 0x0000000c2028723c */ /* 0x004fe20000001828 */
[----:B------:R-:W-:-:S02]  /*d5640*/  F2FP.F16.E5M2.UNPACK_B R36, R36 ;  /* 0x00000024ff24723e */ /* 0x000fc400020004ff */
[----:B------:R-:W-:Y:S02]  /*d5650*/  F2FP.F16.E5M2.UNPACK_B R37, R37 ;  /* 0x00000025ff25723e */ /* 0x000fe400020004ff */
[----:B------:R-:W-:Y:S02]  /*d5660*/  F2FP.F16.E5M2.UNPACK_B R38, R38 ;  /* 0x00000026ff26723e */ /* 0x000fe400020004ff */
[----:B------:R-:W-:-:S15]  /*d5670*/  F2FP.F16.E5M2.UNPACK_B R39, R39 ;  /* 0x00000027ff27723e */ /* 0x000fde00020004ff */
[----:B------:R-:W-:-:S01]  /*d5680*/  NOP ;  /* 0x0000000000007918 */ /* 0x000fc20000000000 */
[----:B------:R-:W-:Y:S04]  /*d5690*/  STL.64 [R1+0x710], R40 ;  /* 0x0007102801007387 */ /* 0x000fe80000100a00 */
[----:B------:R0:W-:Y:S02]  /*d56a0*/  STL.64 [R1+0x718], R42 ;  /* 0x0007182a01007387 */ /* 0x0001e40000100a00 */
[----:B0-----:R-:W-:Y:S02]  /*d56b0*/  HMMA.16816.F32 R40, R32, R2, R48 ;  /* 0x000000022028723c */ /* 0x001fe40000001830 */
[----:B------:R-:W-:Y:S04]  /*d56c0*/  STL.64 [R1+0x700], R44 ;  /* 0x0007002c01007387 */ /* 0x000fe80000100a00 */
[C---:B------:R-:W-:Y:S01]  /*d56d0*/  HMMA.16816.F32 R32, R36.reuse, R6, R52 ;  /* 0x000000062420723c */ /* 0x040fe20000001834 */
[----:B------:R-:W-:Y:S05]  /*d56e0*/  STL.64 [R1+0x708], R46 ;  /* 0x0007082e01007387 */ /* 0x000fea0000100a00 */
[----:B------:R-:W-:Y:S11]  /*d56f0*/  STL.64 [R1+0xa350], R6 ;  /* 0x00a3500601007387 */ /* 0x000ff60000100a00 */
[----:B------:R-:W-:Y:S04]  /*d5700*/  STL.64 [R1+0x6f0], R40 ;  /* 0x0006f02801007387 */ /* 0x000fe80000100a00 */
[----:B------:R-:W-:Y:S04]  /*d5710*/  STL.64 [R1+0x6f8], R42 ;  /* 0x0006f82a01007387 */ /* 0x000fe80000100a00 */
[----:B------:R0:W-:Y:S02]  /*d5720*/  STL.64 [R1+0xa348], R4 ;  /* 0x00a3480401007387 */ /* 0x0001e40000100a00 */
[C---:B0-----:R-:W-:Y:S02]  /*d5730*/  HMMA.16816.F32 R4, R36.reuse, R20, R24 ;  /* 0x000000142404723c */ /* 0x041fe40000001818 */
[----:B------:R-:W-:Y:S04]  /*d5740*/  STL.64 [R1+0x6e0], R32 ;  /* 0x0006e02001007387 */ /* 0x000fe80000100a00 */
[----:B------:R-:W-:Y:S04]  /*d5750*/  STL.64 [R1+0x6e8], R34 ;  /* 0x0006e82201007387 */ /* 0x000fe80000100a00 */
[----:B------:R-:W-:Y:S04]  /*d5760*/  STL.64 [R1+0xa320], R22 ;  /* 0x00a3201601007387 */ /* 0x000fe80000100a00 */
[----:B------:R-:W-:Y:S09]  /*d5770*/  STL.64 [R1+0xa318], R20 ;  /* 0x00a3181401007387 */ /* 0x000ff20000100a00 */
[----:B------:R-:W-:Y:S04]  /*d5780*/  STL.64 [R1+0x6d0], R4 ;  /* 0x0006d00401007387 */ /* 0x000fe80000100a00 */
[----:B------:R0:W-:Y:S02]  /*d5790*/  STL.64 [R1+0x6d8], R6 ;  /* 0x0006d80601007387 */ /* 0x0001e40000100a00 */
[C---:B0-----:R-:W-:Y:S02]  /*d57a0*/  HMMA.16816.F32 R4, R36.reuse, R16, R8 ;  /* 0x000000102404723c */ /* 0x041fe40000001808 */
[----:B------:R-:W-:Y:S04]  /*d57b0*/  STL.64 [R1+0xa310], R18 ;  /* 0x00a3101201007387 */ /* 0x000fe80000100a00 */
[----:B---3--:R-:W-:-:S15]  /*d57c0*/  HMMA.16816.F32 R20, R36, R18, R28 ;  /* 0x000000122414723c */ /* 0x008fde000000181c */
[----:B------:R-:W-:-:S08]  /*d57d0*/  NOP ;  /* 0x0000000000007918 */ /* 0x000fd00000000000 */
        /* <DEDUP_REMOVED lines=89> */
[----:B------:R-:W3:Y:S01]  /*d5d70*/  LDL.LU.64 R4, [R1+0xa348] ;  /* 0x00a3480001047983 */ /* 0x000ee20000300a00 */
[----:B------:R-:W-:-:S02]  /*d5d80*/  IMAD R34, R40, 0x100, R35 ;  /* 0x0000010028227824 */ /* 0x000fc400078e0223 */
[----:B--2---:R-:W-:Y:S01]  /*d5d90*/  IMAD R35, R42, 0x100, R41 ;  /* 0x000001002a237824 */ /* 0x004fe200078e0229 */
[----:B------:R-:W-:Y:S02]  /*d5da0*/  F2FP.F16.E5M2.UNPACK_B R32, R32 ;  /* 0x00000020ff20723e */ /* 0x000fe400020004ff */
[----:B------:R-:W-:Y:S02]  /*d5db0*/  F2FP.F16.E5M2.UNPACK_B R33, R33 ;  /* 0x00000021ff21723e */ /* 0x000fe400020004ff */
[----:B------:R-:W-:Y:S02]  /*d5dc0*/  F2FP.F16.E5M2.UNPACK_B R34, R34 ;  /* 0x00000022ff22723e */ /* 0x000fe400020004ff */
[----:B------:R-:W-:Y:S01]  /*d5dd0*/  F2FP.F16.E5M2.UNPACK_B R35, R35 ;  /* 0x00000023ff23723e */ /* 0x000fe200020004ff */
[C---:B---3--:R-:W-:Y:S06]  /*d5de0*/  HMMA.16816.F32 R44, R36.reuse, R4, R44 ;  /* 0x00000004242c723c */ /* 0x048fec000000182c */
[----:B------:R-:W-:Y:S06]  /*d5df0*/  HMMA.16816.F32 R36, R36, R2, R24 ;  /* 0x000000022424723c */ /* 0x000fec0000001818 */
        /* <DEDUP_REMOVED lines=15> */
[----:B0-----:R-:W3:Y:S04]  /*d5ef0*/  LDL.LU.64 R22, [R1+0xa320] ;  /* 0x00a3200001167983 */ /* 0x001ee80000300a00 */
[----:B------:R-:W2:Y:S02]  /*d5f00*/  LDL.LU.64 R20, [R1+0xa318] ;  /* 0x00a3180001147983 */ /* 0x000ea40000300a00 */
[----:B--2---:R-:W-:-:S15]  /*d5f10*/  HMMA.16816.F32 R16, R32, R20, R16 ;  /* 0x000000142010723c */ /* 0x004fde0000001810 */
[----:B------:R-:W-:-:S08]  /*d5f20*/  NOP ;  /* 0x0000000000007918 */ /* 0x000fd00000000000 */
[----:B------:R-:W-:Y:S04]  /*d5f30*/  STL.64 [R1+0x600], R16 ;  /* 0x0006001001007387 */ /* 0x000fe80000100a00 */
[----:B------:R0:W-:Y:S04]  /*d5f40*/  STL.64 [R1+0x608], R18 ;  /* 0x0006081201007387 */ /* 0x0001e80000100a00 */
[----:B0-----:R-:W2:Y:S04]  /*d5f50*/  LDL.LU.64 R18, [R1+0xa310] ;  /* 0x00a3100001127983 */ /* 0x001ea80000300a00 */
[----:B------:R-:W4:Y:S01]  /*d5f60*/  LDL.LU.64 R16, [R1+0xa308] ;  /* 0x00a3080001107983 */ /* 0x000f220000300a00 */
[----:B--2---:R-:W-:-:S15]  /*d5f70*/  HMMA.16816.F32 R8, R32, R18, R8 ;  /* 0x000000122008723c */ /* 0x004fde0000001808 */
[----:B------:R-:W-:-:S08]  /*d5f80*/  NOP ;  /* 0x0000000000007918 */ /* 0x000fd00000000000 */
[----:B------:R-:W-:Y:S04]  /*d5f90*/  STL.64 [R1+0x5f0], R8 ;  /* 0x0005f00801007387 */ /* 0x000fe80000100a00 */
[----:B------:R0:W-:Y:S04]  /*d5fa0*/  STL.64 [R1+0x5f8], R10 ;  /* 0x0005f80a01007387 */ /* 0x0001e80000100a00 */
[----:B0-----:R-:W2:Y:S04]  /*d5fb0*/  LDL.LU.64 R10, [R1+0xa300] ;  /* 0x00a30000010a7983 */ /* 0x001ea80000300a00 */
[----:B------:R-:W2:Y:S01]  /*d5fc0*/  LDL.LU.64 R8, [R1+0xa2f8] ;  /* 0x00a2f80001087983 */ /* 0x000ea20000300a00 */
[----:B----4-:R-:W-:-:S15]  /*d5fd0*/  HMMA.16816.F32 R36, R32, R16, R36 ;  /* 0x000000102024723c */ /* 0x010fde0000001824 */
[----:B------:R-:W-:-:S08]  /*d5fe0*/  NOP ;  /* 0x0000000000007918 */ /* 0x000fd00000000000 */
[----:B------:R0:W-:Y:S02]  /*d5ff0*/  STL.64 [R1+0x5e0], R36 ;  /* 0x0005e02401007387 */ /* 0x0001e40000100a00 */
[----:B0-----:R-:W-:Y:S02]  /*d6000*/  IMAD R36, R48, 0x100, R43 ;  /* 0x0000010030247824 */ /* 0x001fe400078e022b */
[C---:B------:R-:W-:Y:S01]  /*d6010*/  HMMA.16816.F32 R40, R32.reuse, R14, R44 ;  /* 0x0000000e2028723c */ /* 0x040fe2000000182c */
[----:B------:R-:W-:Y:S05]  /*d6020*/  STL.64 [R1+0x5e8], R38 ;  /* 0x0005e82601007387 */ /* 0x000fea0000100a00 */
[----:B------:R-:W-:Y:S01]  /*d6030*/  STL [R1+0xa2d4], R15 ;  /* 0x00a2d40f01007387 */ /* 0x000fe20000100800 */
[----:B------:R-:W-:Y:S01]  /*d6040*/  HMMA.16816.F32 R44, R32, R12, R52 ;  /* 0x0000000c202c723c */ /* 0x000fe20000001834 */
[----:B------:R-:W-:-:S15]  /*d6050*/  IMAD R37, R50, 0x100, R49 ;  /* 0x0000010032257824 */ /* 0x000fde00078e0231 */
[----:B------:R-:W-:Y:S04]  /*d6060*/  STL.64 [R1+0x5d0], R40 ;  /* 0x0005d02801007387 */ /* 0x000fe80000100a00 */
[----:B------:R3:W-:Y:S02]  /*d6070*/  STL.64 [R1+0x5d8], R42 ;  /* 0x0005d82a01007387 */ /* 0x0007e40000100a00 */
[C---:B---3--:R-:W-:Y:S06]  /*d6080*/  HMMA.16816.F32 R40, R32.reuse, R4, R24 ;  /* 0x000000042028723c */ /* 0x048fec0000001818 */
[----:B------:R-:W-:Y:S01]  /*d6090*/  HMMA.16816.F32 R24, R32, R2, R28 ;  /* 0x000000022018723c */ /* 0x000fe2000000181c */
        /* <DEDUP_REMOVED lines=17> */
[----:B------:R0:W-:Y:S04]  /*d61b0*/  STL.64 [R1+0x540], R8 ;  /* 0x0005400801007387 */ /* 0x0001e80000100a00 */
[----:B------:R1:W-:Y:S04]  /*d61c0*/  STL.64 [R1+0x548], R10 ;  /* 0x0005480a01007387 */ /* 0x0003e80000100a00 */
        /* <DEDUP_REMOVED lines=70> */
[C---:B----4-:R-:W-:Y:S06]  /*d6630*/  HMMA.16816.F32 R8, R36.reuse, R16, R8 ;  /* 0x000000102408723c */ /* 0x050fec0000001808 */
[----:B---3--:R-:W-:Y:S01]  /*d6640*/  HMMA.16816.F32 R28, R36, R18, R28 ;  /* 0x00000012241c723c */ /* 0x008fe2000000181c */
[----:B--2---:R-:W-:-:S15]  /*d6650*/  IMAD R32, R32, 0x100, R15 ;  /* 0x0000010020207824 */ /* 0x004fde00078e020f */
        /* <DEDUP_REMOVED lines=10> */
[----:B------:R-:W-:Y:S01]  /*d6700*/  HMMA.16816.F32 R4, R36, R12, R4 ;  /* 0x0000000c2404723c */ /* 0x000fe20000001804 */
[----:B------:R-:W-:-:S02]  /*d6710*/  IMAD R33, R33, 0x100, R0 ;  /* 0x0000010021217824 */ /* 0x000fc400078e0200 */
[----:B------:R-:W3:Y:S01]  /*d6720*/  LDL.LU R0, [R1+0xa2d0] ;  /* 0x00a2d00001007983 */ /* 0x000ee20000300800 */
[----:B------:R-:W-:Y:S02]  /*d6730*/  IMAD R34, R34, 0x100, R60 ;  /* 0x0000010022227824 */ /* 0x000fe400078e023c */
[----:B------:R-:W-:Y:S01]  /*d6740*/  IMAD R35, R35, 0x100, R61 ;  /* 0x0000010023237824 */ /* 0x000fe200078e023d */
[----:B----4-:R-:W-:-:S15]  /*d6750*/  HMMA.16816.F32 R40, R36, R14, R40 ;  /* 0x0000000e2428723c */ /* 0x010fde0000001828 */
[----:B------:R-:W-:-:S08]  /*d6760*/  NOP ;  /* 0x0000000000007918 */ /* 0x000fd00000000000 */
[----:B------:R-:W-:Y:S04]  /*d6770*/  STL.64 [R1+0x4f0], R40 ;  /* 0x0004f02801007387 */ /* 0x000fe80000100a00 */
[----:B------:R0:W-:Y:S04]  /*d6780*/  STL.64 [R1+0x4f8], R42 ;  /* 0x0004f82a01007387 */ /* 0x0001e80000100a00 */
[----:B0-----:R-:W4:Y:S04]  /*d6790*/  LDL.LU.64 R42, [R1+0xa2c8] ;  /* 0x00a2c800012a7983 */ /* 0x001f280000300a00 */
[----:B------:R-:W4:Y:S04]  /*d67a0*/  LDL.LU.64 R40, [R1+0xa2c0] ;  /* 0x00a2c00001287983 */ /* 0x000f280000300a00 */
[----:B------:R-:W4:Y:S04]  /*d67b0*/  LDL.LU R60, [R1+0xa2bc] ;  /* 0x00a2bc00013c7983 */ /* 0x000f280000300800 */
[----:B------:R-:W4:Y:S04]  /*d67c0*/  LDL.LU R61, [R1+0xa2b8] ;  /* 0x00a2b800013d7983 */ /* 0x000f280000300800 */
[----:B------:R-:W-:Y:S04]  /*d67d0*/  STL.64 [R1+0x4e0], R4 ;  /* 0x0004e00401007387 */ /* 0x000fe80000100a00 */
[----:B------:R0:W-:Y:S04]  /*d67e0*/  STL.64 [R1+0x4e8], R6 ;  /* 0x0004e80601007387 */ /* 0x0001e80000100a00 */
[----:B0-----:R-:W2:Y:S04]  /*d67f0*/  LDL.LU.64 R6, [R1+0xa2b0] ;  /* 0x00a2b00001067983 */ /* 0x001ea80000300a00 */
[----:B------:R-:W3:Y:S02]  /*d6800*/  LDL.LU.64 R4, [R1+0xa2a8] ;  /* 0x00a2a80001047983 */ /* 0x000ee40000300a00 */
[C---:B---3--:R-:W-:Y:S06]  /*d6810*/  HMMA.16816.F32 R48, R36.reuse, R4, R48 ;  /* 0x000000042430723c */ /* 0x048fec0000001830 */
[----:B------:R-:W-:-:S15]  /*d6820*/  HMMA.16816.F32 R36, R36, R2, R20 ;  /* 0x000000022424723c */ /* 0x000fde0000001814 */
[----:B------:R-:W-:-:S02]  /*d6830*/  NOP ;  /* 0x0000000000007918 */ /* 0x000fc40000000000 */
[----:B------:R0:W-:Y:S04]  /*d6840*/  STL.64 [R1+0x4d0], R48 ;  /* 0x0004d03001007387 */ /* 0x0001e80000100a00 */
[----:B------:R1:W-:Y:S04]  /*d6850*/  STL.64 [R1+0x4d8], R50 ;  /* 0x0004d83201007387 */ /* 0x0003e80000100a00 */
[----:B0-----:R-:W3:Y:S04]  /*d6860*/  LDL.LU R48, [R1+0x10] ;  /* 0x0000100001307983 */ /* 0x001ee80000300800 */
[----:B------:R-:W3:Y:S04]  /*d6870*/  LDL.LU R49, [R1+0x14] ;  /* 0x0000140001317983 */ /* 0x000ee80000300800 */
[----:B-1----:R-:W3:Y:S04]  /*d6880*/  LDL.LU R50, [R1+0x18] ;  /* 0x0000180001327983 */ /* 0x002ee80000300800 */
[----:B------:R-:W3:Y:S04]  /*d6890*/  LDL.LU R51, [R1+0x1c] ;  /* 0x00001c0001337983 */ /* 0x000ee80000300800 */
[----:B------:R-:W3:Y:S04]  /*d68a0*/  LDL.LU.64 R22, [R1+0xa2a0] ;  /* 0x00a2a00001167983 */ /* 0x000ee80000300a00 */
[----:B------:R-:W4:Y:S01]  /*d68b0*/  LDL.LU.64 R20, [R1+0xa298] ;  /* 0x00a2980001147983 */ /* 0x000f220000300a00 */
[----:B------:R-:W-:-:S02]  /*d68c0*/  F2FP.F16.E5M2.UNPACK_B R32, R32 ;  /* 0x00000020ff20723e */ /* 0x000fc400020004ff */
[----:B------:R-:W-:Y:S02]  /*d68d0*/  F2FP.F16.E5M2.UNPACK_B R33, R33 ;  /* 0x00000021ff21723e */ /* 0x000fe400020004ff */
[----:B------:R-:W-:Y:S02]  /*d68e0*/  F2FP.F16.E5M2.UNPACK_B R34, R34 ;  /* 0x00000022ff22723e */ /* 0x000fe400020004ff */
[----:B------:R-:W-:-:S07]  /*d68f0*/  F2FP.F16.E5M2.UNPACK_B R35, R35 ;  /* 0x00000023ff23723e */ /* 0x000fce00020004ff */
[C---:B--2---:R-:W-:Y:S01]  /*d6900*/  HMMA.16816.F32 R24, R32.reuse, R6, R24 ;  /* 0x000000062018723c */ /* 0x044fe20000001818 */
[----:B------:R0:W-:Y:S04]  /*d6910*/  STL.64 [R1+0x4c0], R36 ;  /* 0x0004c02401007387 */ /* 0x0001e80000100a00 */
[----:B------:R1:W-:Y:S04]  /*d6920*/  STL.64 [R1+0x4c8], R38 ;  /* 0x0004c82601007387 */ /* 0x0003e80000100a00 */
[----:B0-----:R-:W2:Y:S04]  /*d6930*/  LDL.LU R36, [R1+0x27ac] ;  /* 0x0027ac0001247983 */ /* 0x001ea80000300800 */
[----:B------:R-:W2:Y:S04]  /*d6940*/  LDL.LU R37, [R1+0x27a8] ;  /* 0x0027a80001257983 */ /* 0x000ea80000300800 */
[----:B-1----:R-:W3:Y:S04]  /*d6950*/  LDL.LU R38, [R1+0x27b4] ;  /* 0x0027b40001267983 */ /* 0x002ee80000300800 */
[----:B------:R-:W3:Y:S04]  /*d6960*/  LDL.LU R39, [R1+0x27b0] ;  /* 0x0027b00001277983 */ /* 0x000ee80000300800 */
[----:B------:R-:W-:Y:S04]  /*d6970*/  STL.64 [R1+0x4b0], R24 ;  /* 0x0004b01801007387 */ /* 0x000fe80000100a00 */
[----:B------:R0:W-:Y:S04]  /*d6980*/  STL.64 [R1+0x4b8], R26 ;  /* 0x0004b81a01007387 */ /* 0x0001e80000100a00 */
[----:B0-----:R-:W3:Y:S04]  /*d6990*/  LDL.LU.64 R26, [R1+0xa290] ;  /* 0x00a29000011a7983 */ /* 0x001ee80000300a00 */
[----:B------:R-:W3:Y:S01]  /*d69a0*/  LDL.LU.64 R24, [R1+0xa288] ;  /* 0x00a2880001187983 */ /* 0x000ee20000300a00 */
[----:B----4-:R-:W-:-:S15]  /*d69b0*/  HMMA.16816.F32 R52, R32, R20, R52 ;  /* 0x000000142034723c */ /* 0x010fde0000001834 */
[----:B------:R-:W-:-:S08]  /*d69c0*/  NOP ;  /* 0x0000000000007918 */ /* 0x000fd00000000000 */
[----:B------:R-:W-:Y:S04]  /*d69d0*/  STL.64 [R1+0x4a0], R52 ;  /* 0x0004a03401007387 */ /* 0x000fe80000100a00 */
[----:B------:R0:W-:Y:S04]  /*d69e0*/  STL.64 [R1+0x4a8], R54 ;  /* 0x0004a83601007387 */ /* 0x0001e80000100a00 */
[----:B0-----:R-:W4:Y:S04]  /*d69f0*/  LDL.LU.64 R54, [R1+0xa280] ;  /* 0x00a2800001367983 */ /* 0x001f280000300a00 */
[----:B------:R-:W4:Y:S01]  /*d6a00*/  LDL.LU.64 R52, [R1+0xa278] ;  /* 0x00a2780001347983 */ /* 0x000f220000300a00 */
[C---:B------:R-:W-:Y:S06]  /*d6a10*/  HMMA.16816.F32 R28, R32.reuse, R18, R28 ;  /* 0x00000012201c723c */ /* 0x040fec000000181c */
[C---:B------:R-:W-:Y:S06]  /*d6a20*/  HMMA.16816.F32 R8, R32.reuse, R16, R8 ;  /* 0x000000102008723c */ /* 0x040fec0000001808 */
[C---:B------:R-:W-:Y:S11]  /*d6a30*/  HMMA.16816.F32 R40, R32.reuse, R14, R40 ;  /* 0x0000000e2028723c */ /* 0x040ff60000001828 */
        /* <DEDUP_REMOVED lines=9> */
[----:B------:R0:W-:Y:S02]  /*d6ad0*/  STL.64 [R1+0x458], R42 ;  /* 0x0004582a01007387 */ /* 0x0001e40000100a00 */
[----:B0-----:R-:W-:Y:S01]  /*d6ae0*/  HMMA.16816.F32 R40, R32, R12, R56 ;  /* 0x0000000c2028723c */ /* 0x001fe20000001838 */
[----:B--2---:R-:W-:Y:S01]  /*d6af0*/  IMAD R36, R37, 0x100, R36 ;  /* 0x0000010025247824 */ /* 0x004fe200078e0224 */
[----:B------:R-:W2:Y:S01]  /*d6b00*/  LDL.LU R56, [R1] ;  /* 0x0000000001387983 */ /* 0x000ea20000300800 */
[----:B---3--:R-:W-:-:S02]  /*d6b10*/  IMAD R37, R39, 0x100, R38 ;  /* 0x0000010027257824 */ /* 0x008fc400078e0226 */
[----:B------:R-:W-:Y:S02]  /*d6b20*/  IMAD R39, R47, 0x100, R46 ;  /* 0x000001002f277824 */ /* 0x000fe400078e022e */
[----:B------:R-:W-:Y:S02]  /*d6b30*/  IMAD R38, R45, 0x100, R44 ;  /* 0x000001002d267824 */ /* 0x000fe400078e022c */
[----:B------:R-:W-:Y:S02]  /*d6b40*/  IMAD.MOV.U32 R46, RZ, RZ, R27 ;  /* 0x000000ffff2e7224 */ /* 0x000fe400078e001b */
[----:B------:R-:W-:-:S12]  /*d6b50*/  IMAD.MOV.U32 R47, RZ, RZ, R26 ;  /* 0x000000ffff2f7224 */ /* 0x000fd800078e001a */
[----:B------:R-:W-:Y:S04]  /*d6b60*/  STL.64 [R1+0x440], R40 ;  /* 0x0004402801007387 */ /* 0x000fe80000100a00 */
[----:B------:R-:W-:Y:S04]  /*d6b70*/  STL.64 [R1+0x448], R42 ;  /* 0x0004482a01007387 */ /* 0x000fe80000100a00 */
[----:B------:R-:W2:Y:S04]  /*d6b80*/  LDL.LU R57, [R1+0x4] ;  /* 0x0000040001397983 */ /* 0x000ea80000300800 */
[----:B------:R-:W2:Y:S04]  /*d6b90*/  LDL.LU R58, [R1+0x8] ;  /* 0x00000800013a7983 */ /* 0x000ea80000300800 */
[----:B------:R-:W2:Y:S01]  /*d6ba0*/  LDL.LU R59, [R1+0xc] ;  /* 0x00000c00013b7983 */ /* 0x000ea20000300800 */
[----:B----4-:R-:W-:-:S02]  /*d6bb0*/  IMAD.MOV.U32 R44, RZ, RZ, R53 ;  /* 0x000000ffff2c7224 */ /* 0x010fc400078e0035 */
[----:B------:R-:W-:Y:S01]  /*d6bc0*/  IMAD.MOV.U32 R45, RZ, RZ, R52 ;  /* 0x000000ffff2d7224 */ /* 0x000fe200078e0034 */
[----:B------:R-:W3:Y:S04]  /*d6bd0*/  LDL.LU R53, [R1+0xa254] ;  /* 0x00a2540001357983 */ /* 0x000ee80000300800 */
[----:B------:R-:W4:Y:S04]  /*d6be0*/  LDL.LU R52, [R1+0xa250] ;  /* 0x00a2500001347983 */ /* 0x000f280000300800 */
[----:B------:R-:W-:Y:S04]  /*d6bf0*/  STL.64 [R1+0xa208], R46 ;  /* 0x00a2082e01007387 */ /* 0x000fe80000100a00 */
[----:B------:R0:W-:Y:S04]  /*d6c00*/  STL.64 [R1+0xa200], R44 ;  /* 0x00a2002c01007387 */ /* 0x0001e80000100a00 */
[----:B0-----:R-:W3:Y:S04]  /*d6c10*/  LDL.LU R44, [R1+0x2a0] ;  /* 0x0002a000012c7983 */ /* 0x001ee80000300800 */
[----:B------:R-:W3:Y:S04]  /*d6c20*/  LDL.LU R45, [R1+0x2a4] ;  /* 0x0002a400012d7983 */ /* 0x000ee80000300800 */
[----:B------:R-:W3:Y:S04]  /*d6c30*/  LDL.LU R46, [R1+0x2a8] ;  /* 0x0002a800012e7983 */ /* 0x000ee80000300800 */
[----:B------:R-:W3:Y:S01]  /*d6c40*/  LDL.LU R47, [R1+0x2ac] ;  /* 0x0002ac00012f7983 */ /* 0x000ee20000300800 */
        /* <DEDUP_REMOVED lines=8> */
[----:B------:R-:W4:Y:S01]  /*d6cd0*/  LDL.LU R26, [R1+0x27cc] ;  /* 0x0027cc00011a7983 */ /* 0x000f220000300800 */
[----:B--2---:R-:W-:Y:S06]  /*d6ce0*/  HMMA.16816.F32 R56, R36, R6, R56 ;  /* 0x000000062438723c */ /* 0x004fec0000001838 */
[C---:B---3--:R-:W-:Y:S06]  /*d6cf0*/  HMMA.16816.F32 R44, R32.reuse, R4, R44 ;  /* 0x00000004202c723c */ /* 0x048fec000000182c */
[----:B------:R-:W-:-:S15]  /*d6d00*/  HMMA.16816.F32 R32, R32, R2, R48 ;  /* 0x000000022020723c */ /* 0x000fde0000001830 */
[----:B------:R-:W-:-:S02]  /*d6d10*/  NOP ;  /* 0x0000000000007918 */ /* 0x000fc40000000000 */
[----:B------:R0:W-:Y:S04]  /*d6d20*/  STL.64 [R1+0x430], R44 ;  /* 0x0004302c01007387 */ /* 0x0001e80000100a00 */
[----:B------:R-:W-:Y:S04]  /*d6d30*/  STL.64 [R1+0x438], R46 ;  /* 0x0004382e01007387 */ /* 0x000fe80000100a00 */
[----:B------:R-:W2:Y:S04]  /*d6d40*/  LDL.LU R27, [R1+0x27d4] ;  /* 0x0027d400011b7983 */ /* 0x000ea80000300800 */
[----:B------:R-:W-:Y:S04]  /*d6d50*/  STL.64 [R1+0x410], R32 ;  /* 0x0004102001007387 */ /* 0x000fe80000100a00 */
[----:B------:R1:W-:Y:S04]  /*d6d60*/  STL.64 [R1+0x418], R34 ;  /* 0x0004182201007387 */ /* 0x0003e80000100a00 */
[----:B0-----:R-:W3:Y:S04]  /*d6d70*/  LDL.LU R44, [R1+0x290] ;  /* 0x00029000012c7983 */ /* 0x001ee80000300800 */
[----:B------:R-:W3:Y:S01]  /*d6d80*/  LDL.LU R45, [R1+0x294] ;  /* 0x00029400012d7983 */ /* 0x000ee20000300800 */
[----:B-1----:R-:W-:-:S03]  /*d6d90*/  IMAD.MOV.U32 R35, RZ, RZ, R28 ;  /* 0x000000ffff237224 */ /* 0x002fc600078e001c */
[----:B------:R-:W3:Y:S01]  /*d6da0*/  LDL.LU R46, [R1+0x298] ;  /* 0x00029800012e7983 */ /* 0x000ee20000300800 */
[----:B------:R-:W-:-:S03]  /*d6db0*/  IMAD.MOV.U32 R34, RZ, RZ, R29 ;  /* 0x000000ffff227224 */ /* 0x000fc600078e001d */
[----:B------:R-:W3:Y:S01]  /*d6dc0*/  LDL.LU R47, [R1+0x29c] ;  /* 0x00029c00012f7983 */ /* 0x000ee20000300800 */
[----:B----4-:R-:W-:Y:S02]  /*d6dd0*/  IMAD.MOV.U32 R28, RZ, RZ, R52 ;  /* 0x000000ffff1c7224 */ /* 0x010fe400078e0034 */
[----:B------:R-:W-:Y:S01]  /*d6de0*/  IMAD.MOV.U32 R33, RZ, RZ, R30 ;  /* 0x000000ffff217224 */ /* 0x000fe200078e001e */
[----:B------:R-:W4:Y:S01]  /*d6df0*/  LDL.LU R52, [R1+0xa24c] ;  /* 0x00a24c0001347983 */ /* 0x000f220000300800 */
[----:B------:R-:W-:Y:S02]  /*d6e00*/  IMAD.MOV.U32 R29, RZ, RZ, R53 ;  /* 0x000000ffff1d7224 */ /* 0x000fe400078e0035 */
[----:B------:R-:W-:Y:S01]  /*d6e10*/  IMAD.MOV.U32 R32, RZ, RZ, R31 ;  /* 0x000000ffff207224 */ /* 0x000fe200078e001f */
[----:B------:R-:W4:Y:S01]  /*d6e20*/  LDL.LU R53, [R1+0xa248] ;  /* 0x00a2480001357983 */ /* 0x000f220000300800 */
[----:B------:R-:W-:-:S03]  /*d6e30*/  IMAD.MOV.U32 R30, RZ, RZ, R54 ;  /* 0x000000ffff1e7224 */ /* 0x000fc600078e0036 */
[----:B------:R-:W4:Y:S01]  /*d6e40*/  LDL.LU R54, [R1+0xa244] ;  /* 0x00a2440001367983 */ /* 0x000f220000300800 */
[----:B------:R-:W-:-:S03]  /*d6e50*/  IMAD.MOV.U32 R31, RZ, RZ, R55 ;  /* 0x000000ffff1f7224 */ /* 0x000fc600078e0037 */
[----:B------:R-:W4:Y:S04]  /*d6e60*/  LDL.LU R55, [R1+0xa240] ;  /* 0x00a2400001377983 */ /* 0x000f280000300800 */
[----:B------:R-:W3:Y:S04]  /*d6e70*/  LDL.LU R48, [R1+0x27fc] ;  /* 0x0027fc0001307983 */ /* 0x000ee80000300800 */
[----:B------:R-:W3:Y:S04]  /*d6e80*/  LDL.LU R49, [R1+0x27f8] ;  /* 0x0027f80001317983 */ /* 0x000ee80000300800 */
[----:B------:R-:W3:Y:S04]  /*d6e90*/  LDL.LU R50, [R1+0x2804] ;  /* 0x0028040001327983 */ /* 0x000ee80000300800 */
[----:B------:R-:W3:Y:S04]  /*d6ea0*/  LDL.LU R51, [R1+0x2800] ;  /* 0x0028000001337983 */ /* 0x000ee80000300800 */
[----:B------:R-:W-:Y:S04]  /*d6eb0*/  STL.64 [R1+0x400], R56 ;  /* 0x0004003801007387 */ /* 0x000fe80000100a00 */
[----:B------:R0:W-:Y:S04]  /*d6ec0*/  STL.64 [R1+0x408], R58 ;  /* 0x0004083a01007387 */ /* 0x0001e80000100a00 */
[----:B0-----:R-:W2:Y:S04]  /*d6ed0*/  LDL.LU.64 R58, [R1+0xa238] ;  /* 0x00a23800013a7983 */ /* 0x001ea80000300a00 */
[----:B------:R-:W2:Y:S02]  /*d6ee0*/  LDL.LU.64 R56, [R1+0xa230] ;  /* 0x00a2300001387983 */ /* 0x000ea40000300a00 */
[----:B--2---:R-:W-:-:S15]  /*d6ef0*/  HMMA.16816.F32 R56, R36, R20, R56 ;  /* 0x000000142438723c */ /* 0x004fde0000001838 */
[----:B------:R-:W-:-:S08]  /*d6f00*/  NOP ;  /* 0x0000000000007918 */ /* 0x000fd00000000000 */
[----:B------:R0:W-:Y:S04]  /*d6f10*/  STL.64 [R1+0x3e0], R56 ;  /* 0x0003e03801007387 */ /* 0x0001e80000100a00 */
[----:B------:R1:W-:Y:S01]  /*d6f20*/  STL.64 [R1+0x3e8], R58 ;  /* 0x0003e83a01007387 */ /* 0x0003e20000100a00 */
[----:B0-----:R-:W-:Y:S02]  /*d6f30*/  IMAD.MOV.U32 R56, RZ, RZ, R8 ;  /* 0x000000ffff387224 */ /* 0x001fe400078e0008 */
[----:B------:R-:W-:Y:S01]  /*d6f40*/  IMAD.MOV.U32 R57, RZ, RZ, R9 ;  /* 0x000000ffff397224 */ /* 0x000fe200078e0009 */
[----:B------:R-:W2:Y:S04]  /*d6f50*/  LDL.LU R8, [R1+0xa22c] ;  /* 0x00a22c0001087983 */ /* 0x000ea80000300800 */
[----:B------:R-:W2:Y:S01]  /*d6f60*/  LDL.LU R9, [R1+0xa228] ;  /* 0x00a2280001097983 */ /* 0x000ea20000300800 */
[----:B-1----:R-:W-:-:S02]  /*d6f70*/  IMAD.MOV.U32 R58, RZ, RZ, R10 ;  /* 0x000000ffff3a7224 */ /* 0x002fc400078e000a */
[----:B------:R-:W-:Y:S01]  /*d6f80*/  IMAD.MOV.U32 R59, RZ, RZ, R11 ;  /* 0x000000ffff3b7224 */ /* 0x000fe200078e000b */
[----:B------:R-:W2:Y:S04]  /*d6f90*/  LDL.LU R10, [R1+0xa224] ;  /* 0x00a22400010a7983 */ /* 0x000ea80000300800 */
[----:B------:R-:W2:Y:S01]  /*d6fa0*/  LDL.LU R11, [R1+0xa220] ;  /* 0x00a22000010b7983 */ /* 0x000ea20000300800 */
[----:B----4-:R-:W-:-:S15]  /*d6fb0*/  HMMA.16816.F32 R52, R36, R18, R52 ;  /* 0x000000122434723c */ /* 0x010fde0000001834 */
[----:B------:R-:W-:-:S08]  /*d6fc0*/  NOP ;  /* 0x0000000000007918 */ /* 0x000fd00000000000 */
[----:B------:R0:W-:Y:S04]  /*d6fd0*/  STL.64 [R1+0x3d0], R52 ;  /* 0x0003d03401007387 */ /* 0x0001e80000100a00 */
[----:B------:R1:W-:Y:S04]  /*d6fe0*/  STL.64 [R1+0x3d8], R54 ;  /* 0x0003d83601007387 */ /* 0x0003e80000100a00 */
[----:B0-----:R-:W4:Y:S04]  /*d6ff0*/  LDL.LU R52, [R1+0x3f0] ;  /* 0x0003f00001347983 */ /* 0x001f280000300800 */
[----:B------:R-:W4:Y:S01]  /*d7000*/  LDL.LU R53, [R1+0x3f4] ;  /* 0x0003f40001357983 */ /* 0x000f220000300800 */
[----:B-1----:R-:W-:-:S02]  /*d7010*/  IMAD.MOV.U32 R54, RZ, RZ, R24 ;  /* 0x000000ffff367224 */ /* 0x002fc400078e0018 */
[----:B------:R-:W-:Y:S01]  /*d7020*/  IMAD.MOV.U32 R55, RZ, RZ, R25 ;  /* 0x000000ffff377224 */ /* 0x000fe200078e0019 */
[----:B------:R-:W3:Y:S04]  /*d7030*/  LDL.LU R24, [R1+0xa21c] ;  /* 0x00a21c0001187983 */ /* 0x000ee80000300800 */
[----:B------:R-:W3:Y:S01]  /*d7040*/  LDL.LU R25, [R1+0xa218] ;  /* 0x00a2180001197983 */ /* 0x000ee20000300800 */
[----:B--2---:R-:W-:-:S15]  /*d7050*/  HMMA.16816.F32 R8, R36, R16, R8 ;  /* 0x000000102408723c */ /* 0x004fde0000001808 */
[----:B------:R-:W-:-:S08]  /*d7060*/  NOP ;  /* 0x0000000000007918 */ /* 0x000fd00000000000 */
[----:B------:R0:W-:Y:S04]  /*d7070*/  STL.64 [R1+0x3c0], R8 ;  /* 0x0003c00801007387 */ /* 0x0001e80000100a00 */
[----:B------:R1:W-:Y:S04]  /*d7080*/  STL.64 [R1+0x3c8], R10 ;  /* 0x0003c80a01007387 */ /* 0x0003e80000100a00 */
[----:B0-----:R-:W2:Y:S04]  /*d7090*/  LDL.LU R8, [R1+0x27c8] ;  /* 0x0027c80001087983 */ /* 0x001ea80000300800 */
[----:B------:R-:W4:Y:S04]  /*d70a0*/  LDL.LU R9, [R1+0x27d0] ;  /* 0x0027d00001097983 */ /* 0x000f280000300800 */
[----:B-1----:R-:W3:Y:S04]  /*d70b0*/  LDL.LU R10, [R1+0x27e4] ;  /* 0x0027e400010a7983 */ /* 0x002ee80000300800 */
[----:B------:R-:W3:Y:S01]  /*d70c0*/  LDL.LU R11, [R1+0x27e0] ;  /* 0x0027e000010b7983 */ /* 0x000ee20000300800 */
[----:B--2---:R-:W-:-:S02]  /*d70d0*/  IMAD R8, R8, 0x100, R26 ;  /* 0x0000010008087824 */ /* 0x004fc400078e021a */
[----:B----4-:R-:W-:Y:S01]  /*d70e0*/  IMAD R9, R9, 0x100, R27 ;  /* 0x0000010009097824 */ /* 0x010fe200078e021b */
[----:B------:R-:W3:Y:S04]  /*d70f0*/  LDL.LU R26, [R1+0xa214] ;  /* 0x00a21400011a7983 */ /* 0x000ee80000300800 */
[----:B------:R-:W3:Y:S02]  /*d7100*/  LDL.LU R27, [R1+0xa210] ;  /* 0x00a21000011b7983 */ /* 0x000ee40000300800 */
[----:B---3--:R-:W-:-:S15]  /*d7110*/  HMMA.16816.F32 R24, R36, R14, R24 ;  /* 0x0000000e2418723c */ /* 0x008fde0000001818 */
[----:B------:R-:W-:-:S08]  /*d7120*/  NOP ;  /* 0x0000000000007918 */ /* 0x000fd00000000000 */
[----:B------:R-:W-:Y:S04]  /*d7130*/  STL.64 [R1+0x3b0], R24 ;  /* 0x0003b01801007387 */ /* 0x000fe80000100a00 */
[----:B------:R0:W-:Y:S04]  /*d7140*/  STL.64 [R1+0x3b8], R26 ;  /* 0x0003b81a01007387 */ /* 0x0001e80000100a00 */
[----:B0-----:R-:W2:Y:S04]  /*d7150*/  LDL.LU R26, [R1+0x27dc] ;  /* 0x0027dc00011a7983 */ /* 0x001ea80000300800 */
[----:B------:R-:W2:Y:S01]  /*d7160*/  LDL.LU R27, [R1+0x27d8] ;  /* 0x0027d800011b7983 */ /* 0x000ea20000300800 */
[C---:B------:R-:W-:Y:S06]  /*d7170*/  HMMA.16816.F32 R44, R36.reuse, R12, R44 ;  /* 0x0000000c242c723c */ /* 0x040fec000000182c */
[----:B------:R-:W-:Y:S01]  /*d7180*/  HMMA.16816.F32 R28, R36, R4, R28 ;  /* 0x00000004241c723c */ /* 0x000fe2000000181c */
[----:B------:R-:W-:-:S02]  /*d7190*/  F2FP.F16.E5M2.UNPACK_B R24, R8 ;  /* 0x00000008ff18723e */ /* 0x000fc400020004ff */
[----:B------:R-:W-:Y:S01]  /*d71a0*/  F2FP.F16.E5M2.UNPACK_B R25, R9 ;  /* 0x00000009ff19723e */ /* 0x000fe200020004ff */
[----:B------:R-:W3:Y:S04]  /*d71b0*/  LDL.LU R8, [R1+0x390] ;  /* 0x0003900001087983 */ /* 0x000ee80000300800 */
[----:B------:R-:W3:Y:S01]  /*d71c0*/  LDL.LU R9, [R1+0x394] ;  /* 0x0003940001097983 */ /* 0x000ee20000300800 */
[----:B--2---:R-:W-:Y:S02]  /*d71d0*/  IMAD R26, R27, 0x100, R26 ;  /* 0x000001001b1a7824 */ /* 0x004fe400078e021a */
[----:B------:R-:W-:Y:S02]  /*d71e0*/  IMAD R27, R11, 0x100, R10 ;  /* 0x000001000b1b7824 */ /* 0x000fe400078e020a */
[----:B------:R-:W3:Y:S04]  /*d71f0*/  LDL.LU R10, [R1+0x398] ;  /* 0x00039800010a7983 */ /* 0x000ee80000300800 */
[----:B------:R-:W3:Y:S04]  /*d7200*/  LDL.LU R11, [R1+0x39c] ;  /* 0x00039c00010b7983 */ /* 0x000ee80000300800 */
[----:B------:R-:W-:Y:S04]  /*d7210*/  STL.64 [R1+0x3a0], R44 ;  /* 0x0003a02c01007387 */ /* 0x000fe80000100a00 */
[----:B------:R0:W-:Y:S04]  /*d7220*/  STL.64 [R1+0x3a8], R46 ;  /* 0x0003a82e01007387 */ /* 0x0001e80000100a00 */
[----:B0-----:R-:W2:Y:S04]  /*d7230*/  LDL.LU.64 R46, [R1+0xa208] ;  /* 0x00a20800012e7983 */ /* 0x001ea80000300a00 */
[----:B------:R-:W2:Y:S04]  /*d7240*/  LDL.LU.64 R44, [R1+0xa200] ;  /* 0x00a20000012c7983 */ /* 0x000ea80000300a00 */
[----:B------:R-:W-:Y:S04]  /*d7250*/  STL.64 [R1+0x380], R28 ;  /* 0x0003801c01007387 */ /* 0x000fe80000100a00 */
[----:B------:R0:W-:Y:S04]  /*d7260*/  STL.64 [R1+0x388], R30 ;  /* 0x0003881e01007387 */ /* 0x0001e80000100a00 */
[----:B0-----:R-:W4:Y:S04]  /*d7270*/  LDL.LU.64 R30, [R1+0xa1f8] ;  /* 0x00a1f800011e7983 */ /* 0x001f280000300a00 */
[----:B------:R-:W4:Y:S01]  /*d7280*/  LDL.LU.64 R28, [R1+0xa1f0] ;  /* 0x00a1f000011c7983 */ /* 0x000f220000300a00 */
[----:B------:R-:W-:-:S02]  /*d7290*/  F2FP.F16.E5M2.UNPACK_B R26, R26 ;  /* 0x0000001aff1a723e */ /* 0x000fc400020004ff */
[----:B------:R-:W-:Y:S01]  /*d72a0*/  F2FP.F16.E5M2.UNPACK_B R27, R27 ;  /* 0x0000001bff1b723e */ /* 0x000fe200020004ff */
[----:B------:R-:W-:Y:S06]  /*d72b0*/  STL.64 [R1+0xa1e8], R6 ;  /* 0x00a1e80601007387 */ /* 0x000fec0000100a00 */
[----:B---3--:R-:W-:Y:S06]  /*d72c0*/  HMMA.16816.F32 R8, R24, R6, R8 ;  /* 0x000000061808723c */ /* 0x008fec0000001808 */
[----:B----4-:R-:W-:-:S15]  /*d72d0*/  HMMA.16816.F32 R28, R36, R2, R28 ;  /* 0x00000002241c723c */ /* 0x010fde000000181c */
[----:B------:R-:W-:-:S08]  /*d72e0*/  NOP ;  /* 0x0000000000007918 */ /* 0x000fd00000000000 */
[----:B------:R-:W-:Y:S04]  /*d72f0*/  STL.64 [R1+0x290], R28 ;  /* 0x0002901c01007387 */ /* 0x000fe80000100a00 */
[----:B------:R-:W-:Y:S04]  /*d7300*/  STL.64 [R1+0x298], R30 ;  /* 0x0002981e01007387 */ /* 0x000fe80000100a00 */
[----:B------:R-:W-:Y:S04]  /*d7310*/  STL.64 [R1+0xa1e0], R4 ;  /* 0x00a1e00401007387 */ /* 0x000fe80000100a00 */
[----:B------:R-:W-:Y:S04]  /*d7320*/  STL.64 [R1+0x280], R8 ;  /* 0x0002800801007387 */ /* 0x000fe80000100a00 */
[----:B------:R0:W-:Y:S02]  /*d7330*/  STL.64 [R1+0x288], R10 ;  /* 0x0002880a01007387 */ /* 0x0001e40000100a00 */
[C---:B0-----:R-:W-:Y:S06]  /*d7340*/  HMMA.16816.F32 R8, R24.reuse, R20, R52 ;  /* 0x000000141808723c */ /* 0x041fec0000001834 */
[C---:B------:R-:W-:Y:S06]  /*d7350*/  HMMA.16816.F32 R28, R24.reuse, R18, R56 ;  /* 0x00000012181c723c */ /* 0x040fec0000001838 */
[----:B------:R-:W-:Y:S11]  /*d7360*/  HMMA.16816.F32 R4, R24, R16, R32 ;  /* 0x000000101804723c */ /* 0x000ff60000001820 */
[----:B------:R0:W-:Y:S02]  /*d7370*/  STL.64 [R1+0x270], R8 ;  /* 0x0002700801007387 */ /* 0x0001e40000100a00 */
[----:B0-----:R-:W-:-:S02]  /*d7380*/  IMAD R8, R41, 0x100, R40 ;  /* 0x0000010029087824 */ /* 0x001fc400078e0228 */
[----:B------:R-:W-:Y:S02]  /*d7390*/  IMAD R9, R43, 0x100, R42 ;  /* 0x000001002b097824 */ /* 0x000fe400078e022a */
[----:B--2---:R-:W-:Y:S01]  /*d73a0*/  HMMA.16816.F32 R40, R24, R14, R44 ;  /* 0x0000000e1828723c */ /* 0x004fe2000000182c */
[----:B------:R-:W-:Y:S04]  /*d73b0*/  STL.64 [R1+0x278], R10 ;  /* 0x0002780a01007387 */ /* 0x000fe80000100a00 */
[----:B------:R-:W-:Y:S04]  /*d73c0*/  STL.64 [R1+0x260], R28 ;  /* 0x0002601c01007387 */ /* 0x000fe80000100a00 */
[----:B------:R-:W-:Y:S04]  /*d73d0*/  STL.64 [R1+0x268], R30 ;  /* 0x0002681e01007387 */ /* 0x000fe80000100a00 */
[----:B------:R-:W-:Y:S04]  /*d73e0*/  STL.64 [R1+0x250], R4 ;  /* 0x0002500401007387 */ /* 0x000fe80000100a00 */
[----:B------:R-:W-:Y:S06]  /*d73f0*/  STL.64 [R1+0x258], R6 ;  /* 0x0002580601007387 */ /* 0x000fec0000100a00 */
[----:B------:R0:W-:Y:S04]  /*d7400*/  STL [R1+0x9a74], R40 ;  /* 0x009a742801007387 */ /* 0x0001e80000100800 */
[----:B------:R1:W-:Y:S04]  /*d7410*/  STL [R1+0x9a70], R41 ;  /* 0x009a702901007387 */ /* 0x0003e80000100800 */
[----:B------:R2:W-:Y:S04]  /*d7420*/  STL [R1+0x99fc], R42 ;  /* 0x0099fc2a01007387 */ /* 0x0005e80000100800 */
[----:B------:R3:W-:Y:S04]  /*d7430*/  STL [R1+0x99f8], R43 ;  /* 0x0099f82b01007387 */ /* 0x0007e80000100800 */
[----:B0-----:R-:W4:Y:S04]  /*d7440*/  LDL.LU R40, [R1+0x560] ;  /* 0x0005600001287983 */ /* 0x001f280000300800 */
[----:B-1----:R-:W4:Y:S04]  /*d7450*/  LDL.LU R41, [R1+0x564] ;  /* 0x0005640001297983 */ /* 0x002f280000300800 */
[----:B--2---:R-:W4:Y:S04]  /*d7460*/  LDL.LU R42, [R1+0x568] ;  /* 0x00056800012a7983 */ /* 0x004f280000300800 */
[----:B---3--:R-:W4:Y:S04]  /*d7470*/  LDL.LU R43, [R1+0x56c] ;  /* 0x00056c00012b7983 */ /* 0x008f280000300800 */
        /* <DEDUP_REMOVED lines=40> */
[----:B---3--:R-:W-:Y:S01]  /*d7700*/  HMMA.16816.F32 R36, R24, R2, R36 ;  /* 0x000000021824723c */ /* 0x008fe20000001824 */
[----:B------:R-:W-:-:S02]  /*d7710*/  F2FP.F16.E5M2.UNPACK_B R8, R8 ;  /* 0x00000008ff08723e */ /* 0x000fc400020004ff */
[----:B------:R-:W-:Y:S02]  /*d7720*/  F2FP.F16.E5M2.UNPACK_B R9, R9 ;  /* 0x00000009ff09723e */ /* 0x000fe400020004ff */
[----:B------:R-:W-:Y:S02]  /*d7730*/  F2FP.F16.E5M2.UNPACK_B R10, R10 ;  /* 0x0000000aff0a723e */ /* 0x000fe400020004ff */
[----:B------:R-:W-:-:S07]  /*d7740*/  F2FP.F16.E5M2.UNPACK_B R11, R11 ;  /* 0x0000000bff0b723e */ /* 0x000fce00020004ff */
[----:B----4-:R-:W-:Y:S06]  /*d7750*/  HMMA.16816.F32 R44, R8, R16, R44 ;  /* 0x00000010082c723c */ /* 0x010fec000000182c */
[----:B--2---:R-:W-:Y:S06]  /*d7760*/  HMMA.16816.F32 R40, R24, R4, R40 ;  /* 0x000000041828723c */ /* 0x004fec0000001828 */
[----:B------:R-:W-:-:S15]  /*d7770*/  HMMA.16816.F32 R24, R8, R6, R28 ;  /* 0x000000060818723c */ /* 0x000fde000000181c */
[----:B------:R-:W-:-:S02]  /*d7780*/  NOP ;  /* 0x0000000000007918 */ /* 0x000fc40000000000 */
[----:B------:R-:W-:Y:S04]  /*d7790*/  STL.64 [R1+0x360], R40 ;  /* 0x0003602801007387 */ /* 0x000fe80000100a00 */
[----:B------:R0:W-:Y:S04]  /*d77a0*/  STL.64 [R1+0x368], R42 ;  /* 0x0003682a01007387 */ /* 0x0001e80000100a00 */
[----:B------:R-:W-:Y:S01]  /*d77b0*/  STL.64 [R1+0x240], R36 ;  /* 0x0002402401007387 */ /* 0x000fe20000100a00 */
[----:B0-----:R-:W-:Y:S02]  /*d77c0*/  IMAD.MOV.U32 R42, RZ, RZ, R39 ;  /* 0x000000ffff2a7224 */ /* 0x001fe400078e0027 */
[----:B------:R-:W-:-:S03]  /*d77d0*/  IMAD.MOV.U32 R43, RZ, RZ, R38 ;  /* 0x000000ffff2b7224 */ /* 0x000fc600078e0026 */
[----:B------:R-:W-:Y:S04]  /*d77e0*/  STL [R1+0x9a7c], R42 ;  /* 0x009a7c2a01007387 */ /* 0x000fe80000100800 */
[----:B------:R-:W-:Y:S04]  /*d77f0*/  STL [R1+0x9a78], R43 ;  /* 0x009a782b01007387 */ /* 0x000fe80000100800 */
[----:B------:R-:W-:Y:S04]  /*d7800*/  STL.64 [R1+0xa1d8], R6 ;  /* 0x00a1d80601007387 */ /* 0x000fe80000100a00 */
[----:B------:R0:W-:Y:S04]  /*d7810*/  STL.64 [R1+0xa1d0], R4 ;  /* 0x00a1d00401007387 */ /* 0x0001e80000100a00 */
[----:B------:R-:W-:Y:S04]  /*d7820*/  STL.64 [R1+0x230], R24 ;  /* 0x0002301801007387 */ /* 0x000fe80000100a00 */
[----:B------:R1:W-:Y:S01]  /*d7830*/  STL.64 [R1+0x238], R26 ;  /* 0x0002381a01007387 */ /* 0x0003e20000100a00 */
[C---:B0-----:R-:W-:Y:S06]  /*d7840*/  HMMA.16816.F32 R4, R8.reuse, R18, R56 ;  /* 0x000000120804723c */ /* 0x041fec0000001838 */
[----:B-1----:R-:W-:-:S15]  /*d7850*/  HMMA.16816.F32 R24, R8, R20, R52 ;  /* 0x000000140818723c */ /* 0x002fde0000001834 */
[----:B------:R-:W-:-:S08]  /*d7860*/  NOP ;  /* 0x0000000000007918 */ /* 0x000fd00000000000 */
[----:B------:R-:W-:Y:S01]  /*d7870*/  STL.64 [R1+0x220], R24 ;  /* 0x0002201801007387 */ /* 0x000fe20000100a00 */
[----:B------:R-:W-:Y:S02]  /*d7880*/  IMAD.MOV.U32 R42, RZ, RZ, R26 ;  /* 0x000000ffff2a7224 */ /* 0x000fe400078e001a */
[----:B------:R-:W-:Y:S02]  /*d7890*/  IMAD.MOV.U32 R43, RZ, RZ, R27 ;  /* 0x000000ffff2b7224 */ /* 0x000fe400078e001b */
[----:B------:R-:W-:Y:S02]  /*d78a0*/  IMAD.MOV.U32 R40, RZ, RZ, R6 ;  /* 0x000000ffff287224 */ /* 0x000fe400078e0006 */
[----:B------:R-:W-:Y:S01]  /*d78b0*/  IMAD.MOV.U32 R41, RZ, RZ, R7 ;  /* 0x000000ffff297224 */ /* 0x000fe200078e0007 */
        /* <DEDUP_REMOVED lines=9> */
[----:B------:R-:W2:Y:S04]  /*d7950*/  LDL.LU R36, [R1+0x7c0] ;  /* 0x0007c00001247983 */ /* 0x000ea80000300800 */
[----:B------:R-:W2:Y:S04]  /*d7960*/  LDL.LU R37, [R1+0x7c4] ;  /* 0x0007c40001257983 */ /* 0x000ea80000300800 */
[----:B------:R-:W3:Y:S04]  /*d7970*/  LDL.LU R38, [R1+0x7c8] ;  /* 0x0007c80001267983 */ /* 0x000ee80000300800 */
[----:B------:R-:W3:Y:S01]  /*d7980*/  LDL.LU R39, [R1+0x7cc] ;  /* 0x0007cc0001277983 */ /* 0x000ee20000300800 */
[----:B------:R-:W-:Y:S03]  /*d7990*/  HMMA.16816.F32 R28, R8, R14, R48 ;  /* 0x0000000e081c723c */ /* 0x000fe60000001830 */
        /* <DEDUP_REMOVED lines=44> */
[----:B------:R0:W-:Y:S04]  /*d7c60*/  STL [R1+0x99cc], R28 ;  /* 0x0099cc1c01007387 */ /* 0x0001e80000100800 */
[----:B------:R1:W-:Y:S04]  /*d7c70*/  STL [R1+0x99c8], R29 ;  /* 0x0099c81d01007387 */ /* 0x0003e80000100800 */
[----:B------:R1:W-:Y:S04]  /*d7c80*/  STL [R1+0x99c4], R30 ;  /* 0x0099c41e01007387 */ /* 0x0003e80000100800 */
[----:B------:R1:W-:Y:S04]  /*d7c90*/  STL [R1+0x99c0], R31 ;  /* 0x0099c01f01007387 */ /* 0x0003e80000100800 */
[----:B0-----:R-:W4:Y:S04]  /*d7ca0*/  LDL.LU R28, [R1+0x760] ;  /* 0x00076000011c7983 */ /* 0x001f280000300800 */
[----:B-1----:R-:W4:Y:S04]  /*d7cb0*/  LDL.LU R29, [R1+0x764] ;  /* 0x00076400011d7983 */ /* 0x002f280000300800 */
[----:B------:R-:W4:Y:S04]  /*d7cc0*/  LDL.LU R30, [R1+0x768] ;  /* 0x00076800011e7983 */ /* 0x000f280000300800 */
[----:B------:R-:W4:Y:S01]  /*d7cd0*/  LDL.LU R31, [R1+0x76c] ;  /* 0x00076c00011f7983 */ /* 0x000f220000300800 */
[----:B--2---:R-:W-:Y:S01]  /*d7ce0*/  HMMA.16816.F32 R4, R8, R12, R4 ;  /* 0x0000000c0804723c */ /* 0x004fe20000001804 */
[----:B------:R-:W-:-:S02]  /*d7cf0*/  IMAD R26, R49, 0x100, R48 ;  /* 0x00000100311a7824 */ /* 0x000fc400078e0230 */
[----:B---3--:R-:W-:Y:S01]  /*d7d00*/  IMAD R27, R51, 0x100, R50 ;  /* 0x00000100331b7824 */ /* 0x008fe200078e0232 */
[----:B------:R-:W2:Y:S04]  /*d7d10*/  LDL.LU R48, [R1+0x890] ;  /* 0x0008900001307983 */ /* 0x000ea80000300800 */
[----:B------:R-:W2:Y:S04]  /*d7d20*/  LDL.LU R49, [R1+0x894] ;  /* 0x0008940001317983 */ /* 0x000ea80000300800 */
[----:B------:R-:W2:Y:S04]  /*d7d30*/  LDL.LU R50, [R1+0x898] ;  /* 0x0008980001327983 */ /* 0x000ea80000300800 */
[----:B------:R-:W2:Y:S07]  /*d7d40*/  LDL.LU R51, [R1+0x89c] ;  /* 0x00089c0001337983 */ /* 0x000eae0000300800 */
[----:B------:R-:W-:Y:S04]  /*d7d50*/  STL.64 [R1+0x350], R4 ;  /* 0x0003500401007387 */ /* 0x000fe80000100a00 */
[----:B------:R0:W-:Y:S04]  /*d7d60*/  STL.64 [R1+0x358], R6 ;  /* 0x0003580601007387 */ /* 0x0001e80000100a00 */
[----:B0-----:R-:W3:Y:S04]  /*d7d70*/  LDL.LU.64 R6, [R1+0xa1d8] ;  /* 0x00a1d80001067983 */ /* 0x001ee80000300a00 */
[----:B------:R-:W4:Y:S01]  /*d7d80*/  LDL.LU.64 R4, [R1+0xa1d0] ;  /* 0x00a1d00001047983 */ /* 0x000f220000300a00 */
[----:B------:R-:W-:-:S02]  /*d7d90*/  F2FP.F16.E5M2.UNPACK_B R24, R24 ;  /* 0x00000018ff18723e */ /* 0x000fc400020004ff */
[----:B------:R-:W-:Y:S02]  /*d7da0*/  F2FP.F16.E5M2.UNPACK_B R25, R25 ;  /* 0x00000019ff19723e */ /* 0x000fe400020004ff */
[----:B------:R-:W-:Y:S02]  /*d7db0*/  F2FP.F16.E5M2.UNPACK_B R26, R26 ;  /* 0x0000001aff1a723e */ /* 0x000fe400020004ff */
[----:B------:R-:W-:Y:S01]  /*d7dc0*/  F2FP.F16.E5M2.UNPACK_B R27, R27 ;  /* 0x0000001bff1b723e */ /* 0x000fe200020004ff */
[C---:B----4-:R-:W-:Y:S06]  /*d7dd0*/  HMMA.16816.F32 R36, R8.reuse, R4, R36 ;  /* 0x000000040824723c */ /* 0x050fec0000001824 */
[----:B------:R-:W-:Y:S06]  /*d7de0*/  HMMA.16816.F32 R8, R8, R2, R16 ;  /* 0x000000020808723c */ /* 0x000fec0000001810 */
[C---:B---3--:R-:W-:Y:S11]  /*d7df0*/  HMMA.16816.F32 R20, R24.reuse, R6, R20 ;  /* 0x000000061814723c */ /* 0x048ff60000001814 */
        /* <DEDUP_REMOVED lines=14> */
[----:B0-----:R-:W2:Y:S04]  /*d7ee0*/  LDL.LU.64 R22, [R1+0xa1a8] ;  /* 0x00a1a80001167983 */ /* 0x001ea80000300a00 */
[----:B------:R-:W3:Y:S02]  /*d7ef0*/  LDL.LU.64 R20, [R1+0xa1a0] ;  /* 0x00a1a00001147983 */ /* 0x000ee40000300a00 */
[----:B---3--:R-:W-:-:S15]  /*d7f00*/  HMMA.16816.F32 R8, R24, R20, R8 ;  /* 0x000000141808723c */ /* 0x008fde0000001808 */
[----:B------:R-:W-:-:S08]  /*d7f10*/  NOP ;  /* 0x0000000000007918 */ /* 0x000fd00000000000 */
[----:B------:R-:W-:Y:S04]  /*d7f20*/  STL.64 [R1+0x1e0], R8 ;  /* 0x0001e00801007387 */ /* 0x000fe80000100a00 */
[----:B------:R4:W-:Y:S02]  /*d7f30*/  STL.64 [R1+0x1e8], R10 ;  /* 0x0001e80a01007387 */ /* 0x0009e40000100a00 */
[C---:B----4-:R-:W-:Y:S06]  /*d7f40*/  HMMA.16816.F32 R8, R24.reuse, R18, R28 ;  /* 0x000000121808723c */ /* 0x050fec000000181c */
[----:B--2---:R-:W-:-:S15]  /*d7f50*/  HMMA.16816.F32 R28, R24, R16, R44 ;  /* 0x00000010181c723c */ /* 0x004fde000000182c */
[----:B------:R-:W-:-:S02]  /*d7f60*/  NOP ;  /* 0x0000000000007918 */ /* 0x000fc40000000000 */
        /* <DEDUP_REMOVED lines=11> */
[----:B------:R-:W-:Y:S01]  /*d8020*/  STL [R1+0x338], R30 ;  /* 0x0003381e01007387 */ /* 0x000fe20000100800 */
[----:B0-----:R-:W-:-:S05]  /*d8030*/  IMAD.MOV.U32 R28, RZ, RZ, R31 ;  /* 0x000000ffff1c7224 */ /* 0x001fca00078e001f */
[----:B------:R0:W-:Y:S04]  /*d8040*/  STL [R1+0x99d0], R28 ;  /* 0x0099d01c01007387 */ /* 0x0001e80000100800 */
[----:B------:R-:W2:Y:S01]  /*d8050*/  LDL.LU R44, [R1+0x8b0] ;  /* 0x0008b000012c7983 */ /* 0x000ea20000300800 */
[----:B0-----:R-:W-:-:S15]  /*d8060*/  HMMA.16816.F32 R28, R24, R4, R32 ;  /* 0x00000004181c723c */ /* 0x001fde0000001820 */
[----:B------:R-:W-:-:S08]  /*d8070*/  NOP ;  /* 0x0000000000007918 */ /* 0x000fd00000000000 */
[----:B------:R0:W-:Y:S04]  /*d8080*/  STL.64 [R1+0x320], R28 ;  /* 0x0003201c01007387 */ /* 0x0001e80000100a00 */
[----:B------:R1:W-:Y:S04]  /*d8090*/  STL.64 [R1+0x328], R30 ;  /* 0x0003281e01007387 */ /* 0x0003e80000100a00 */
[----:B------:R-:W2:Y:S04]  /*d80a0*/  LDL.LU R45, [R1+0x8b4] ;  /* 0x0008b400012d7983 */ /* 0x000ea80000300800 */
[----:B------:R-:W2:Y:S04]  /*d80b0*/  LDL.LU R46, [R1+0x8b8] ;  /* 0x0008b800012e7983 */ /* 0x000ea80000300800 */
[----:B------:R-:W2:Y:S01]  /*d80c0*/  LDL.LU R47, [R1+0x8bc] ;  /* 0x0008bc00012f7983 */ /* 0x000ea20000300800 */
[----:B------:R-:W-:Y:S01]  /*d80d0*/  IMAD R8, R41, 0x100, R40 ;  /* 0x0000010029087824 */ /* 0x000fe200078e0228 */
[----:B------:R-:W-:Y:S02]  /*d80e0*/  HMMA.16816.F32 R24, R24, R2, R48 ;  /* 0x000000021818723c */ /* 0x000fe40000001830 */
[----:B------:R-:W3:Y:S01]  /*d80f0*/  LDL.LU R40, [R1+0x8e0] ;  /* 0x0008e00001287983 */ /* 0x000ee20000300800 */
[----:B------:R-:W-:-:S03]  /*d8100*/  IMAD R9, R43, 0x100, R42 ;  /* 0x000001002b097824 */ /* 0x000fc600078e022a */
[----:B------:R-:W3:Y:S04]  /*d8110*/  LDL.LU R41, [R1+0x8e4] ;  /* 0x0008e40001297983 */ /* 0x000ee80000300800 */
[----:B------:R-:W3:Y:S04]  /*d8120*/  LDL.LU R42, [R1+0x8e8] ;  /* 0x0008e800012a7983 */ /* 0x000ee80000300800 */
[----:B------:R-:W3:Y:S01]  /*d8130*/  LDL.LU R43, [R1+0x8ec] ;  /* 0x0008ec00012b7983 */ /* 0x000ee20000300800 */
[----:B------:R-:W-:Y:S02]  /*d8140*/  IMAD R10, R53, 0x100, R52 ;  /* 0x00000100350a7824 */ /* 0x000fe400078e0234 */
[----:B------:R-:W-:-:S06]  /*d8150*/  IMAD R11, R55, 0x100, R54 ;  /* 0x00000100370b7824 */ /* 0x000fcc00078e0236 */
[----:B------:R2:W-:Y:S04]  /*d8160*/  STL [R1+0x1ac], R27 ;  /* 0x0001ac1b01007387 */ /* 0x0005e80000100800 */
        /* <DEDUP_REMOVED lines=22> */
[----:B0-----:R-:W-:Y:S02]  /*d82d0*/  IMAD.MOV.U32 R29, RZ, RZ, R24 ;  /* 0x000000ffff1d7224 */ /* 0x001fe400078e0018 */
[----:B-1----:R-:W-:Y:S02]  /*d82e0*/  IMAD.MOV.U32 R30, RZ, RZ, R25 ;  /* 0x000000ffff1e7224 */ /* 0x002fe400078e0019 */
[----:B------:R-:W-:-:S05]  /*d82f0*/  IMAD.MOV.U32 R31, RZ, RZ, R26 ;  /* 0x000000ffff1f7224 */ /* 0x000fca00078e001a */
[----:B------:R-:W-:Y:S04]  /*d8300*/  STL [R1+0x99dc], R31 ;  /* 0x0099dc1f01007387 */ /* 0x000fe80000100800 */
[----:B------:R-:W-:Y:S04]  /*d8310*/  STL [R1+0x99d8], R30 ;  /* 0x0099d81e01007387 */ /* 0x000fe80000100800 */
[----:B------:R-:W-:Y:S01]  /*d8320*/  STL [R1+0x99d4], R29 ;  /* 0x0099d41d01007387 */ /* 0x000fe20000100800 */
[----:B------:R-:W-:Y:S02]  /*d8330*/  IMAD.MOV.U32 R34, RZ, RZ, R61 ;  /* 0x000000ffff227224 */ /* 0x000fe400078e003d */
[----:B------:R-:W-:Y:S01]  /*d8340*/  IMAD.MOV.U32 R35, RZ, RZ, R60 ;  /* 0x000000ffff237224 */ /* 0x000fe200078e003c */
[----:B--2---:R-:W-:-:S15]  /*d8350*/  HMMA.16816.F32 R24, R8, R6, R44 ;  /* 0x000000060818723c */ /* 0x004fde000000182c */
[----:B------:R-:W-:-:S08]  /*d8360*/  NOP ;  /* 0x0000000000007918 */ /* 0x000fd00000000000 */
[----:B------:R-:W-:Y:S04]  /*d8370*/  STL.64 [R1+0x190], R24 ;  /* 0x0001901801007387 */ /* 0x000fe80000100a00 */
[----:B------:R3:W-:Y:S01]  /*d8380*/  STL [R1+0x198], R26 ;  /* 0x0001981a01007387 */ /* 0x0007e20000100800 */
[----:B------:R-:W-:Y:S02]  /*d8390*/  IMAD.MOV.U32 R28, RZ, RZ, R27 ;  /* 0x000000ffff1c7224 */ /* 0x000fe400078e001b */
[C---:B---3--:R-:W-:Y:S01]  /*d83a0*/  HMMA.16816.F32 R24, R8.reuse, R20, R40 ;  /* 0x000000140818723c */ /* 0x048fe20000001828 */
[----:B------:R-:W-:Y:S04]  /*d83b0*/  STL.64 [R1+0xa198], R6 ;  /* 0x00a1980601007387 */ /* 0x000fe80000100a00 */
[----:B------:R4:W-:Y:S04]  /*d83c0*/  STL.64 [R1+0xa190], R4 ;  /* 0x00a1900401007387 */ /* 0x0009e80000100a00 */
[----:B------:R-:W-:Y:S01]  /*d83d0*/  STL [R1+0x99f0], R28 ;  /* 0x0099f01c01007387 */ /* 0x000fe20000100800 */
[----:B----4-:R-:W-:-:S13]  /*d83e0*/  HMMA.16816.F32 R4, R8, R16, R52 ;  /* 0x000000100804723c */ /* 0x010fda0000001834 */
[----:B------:R-:W-:Y:S04]  /*d83f0*/  STL [R1+0x180], R24 ;  /* 0x0001801801007387 */ /* 0x000fe80000100800 */
[----:B------:R-:W-:Y:S04]  /*d8400*/  STL.64 [R1+0xa168], R22 ;  /* 0x00a1681601007387 */ /* 0x000fe80000100a00 */
[----:B------:R0:W-:Y:S02]  /*d8410*/  STL.64 [R1+0xa160], R20 ;  /* 0x00a1601401007387 */ /* 0x0001e40000100a00 */
[----:B0-----:R-:W-:Y:S01]  /*d8420*/  HMMA.16816.F32 R20, R8, R18, R36 ;  /* 0x000000120814723c */ /* 0x001fe20000001824 */
[----:B------:R-:W-:-:S02]  /*d8430*/  IMAD.MOV.U32 R29, RZ, RZ, R27 ;  /* 0x000000ffff1d7224 */ /* 0x000fc400078e001b */
[----:B------:R-:W-:Y:S02]  /*d8440*/  IMAD.MOV.U32 R30, RZ, RZ, R26 ;  /* 0x000000ffff1e7224 */ /* 0x000fe400078e001a */
[----:B------:R-:W-:Y:S01]  /*d8450*/  IMAD.MOV.U32 R31, RZ, RZ, R25 ;  /* 0x000000ffff1f7224 */ /* 0x000fe200078e0019 */
[----:B------:R-:W-:Y:S04]  /*d8460*/  STL [R1+0x9abc], R29 ;  /* 0x009abc1d01007387 */ /* 0x000fe80000100800 */
[----:B------:R-:W-:Y:S04]  /*d8470*/  STL [R1+0x9ab8], R30 ;  /* 0x009ab81e01007387 */ /* 0x000fe80000100800 */
[----:B------:R-:W-:Y:S01]  /*d8480*/  STL [R1+0x99f4], R31 ;  /* 0x0099f41f01007387 */ /* 0x000fe20000100800 */
[----:B------:R-:W-:-:S02]  /*d8490*/  IMAD.MOV.U32 R61, RZ, RZ, R6 ;  /* 0x000000ffff3d7224 */ /* 0x000fc400078e0006 */
[----:B------:R-:W-:-:S06]  /*d84a0*/  IMAD.MOV.U32 R60, RZ, RZ, R7 ;  /* 0x000000ffff3c7224 */ /* 0x000fcc00078e0007 */
[----:B------:R-:W-:Y:S04]  /*d84b0*/  STL.64 [R1+0x170], R20 ;  /* 0x0001701401007387 */ /* 0x000fe80000100a00 */
[----:B------:R-:W-:Y:S04]  /*d84c0*/  STL.64 [R1+0x178], R22 ;  /* 0x0001781601007387 */ /* 0x000fe80000100a00 */
[----:B------:R0:W-:Y:S02]  /*d84d0*/  STL.64 [R1+0x160], R4 ;  /* 0x0001600401007387 */ /* 0x0001e40000100a00 */
[----:B0-----:R-:W-:Y:S02]  /*d84e0*/  HMMA.16816.F32 R4, R8, R14, R32 ;  /* 0x0000000e0804723c */ /* 0x001fe40000001820 */
[----:B------:R-:W-:Y:S04]  /*d84f0*/  STL.64 [R1+0xa158], R18 ;  /* 0x00a1581201007387 */ /* 0x000fe80000100a00 */
[----:B------:R-:W-:Y:S04]  /*d8500*/  STL.64 [R1+0xa150], R16 ;  /* 0x00a1501001007387 */ /* 0x000fe80000100a00 */
[----:B------:R-:W-:Y:S04]  /*d8510*/  STL [R1+0x994c], R60 ;  /* 0x00994c3c01007387 */ /* 0x000fe80000100800 */
[----:B------:R0:W-:Y:S01]  /*d8520*/  STL [R1+0x9948], R61 ;  /* 0x0099483d01007387 */ /* 0x0001e20000100800 */
[----:B------:R-:W-:-:S02]  /*d8530*/  IMAD R26, R49, 0x100, R48 ;  /* 0x00000100311a7824 */ /* 0x000fc400078e0230 */
[----:B------:R-:W-:-:S07]  /*d8540*/  IMAD R27, R51, 0x100, R50 ;  /* 0x00000100331b7824 */ /* 0x000fce00078e0232 */
[----:B0-----:R-:W-:Y:S01]  /*d8550*/  IMAD.MOV.U32 R61, RZ, RZ, R4 ;  /* 0x000000ffff3d7224 */ /* 0x001fe200078e0004 */
[----:B------:R-:W-:Y:S04]  /*d8560*/  STL [R1+0x154], R5 ;  /* 0x0001540501007387 */ /* 0x000fe80000100800 */
[----:B------:R-:W-:Y:S04]  /*d8570*/  STL.64 [R1+0x158], R6 ;  /* 0x0001580601007387 */ /* 0x000fe80000100a00 */
        /* <DEDUP_REMOVED lines=83> */
[----:B------:R-:W3:Y:S01]  /*d8ab0*/  LDL.LU.64 R4, [R1+0xa190] ;  /* 0x00a1900001047983 */ /* 0x000ee20000300a00 */
[----:B------:R-:W-:-:S02]  /*d8ac0*/  F2FP.F16.E5M2.UNPACK_B R24, R24 ;  /* 0x00000018ff18723e */ /* 0x000fc400020004ff */
[----:B------:R-:W-:Y:S02]  /*d8ad0*/  F2FP.F16.E5M2.UNPACK_B R25, R25 ;  /* 0x00000019ff19723e */ /* 0x000fe400020004ff */
[----:B------:R-:W-:Y:S02]  /*d8ae0*/  F2FP.F16.E5M2.UNPACK_B R26, R26 ;  /* 0x0000001aff1a723e */ /* 0x000fe400020004ff */
[----:B------:R-:W-:Y:S01]  /*d8af0*/  F2FP.F16.E5M2.UNPACK_B R27, R27 ;  /* 0x0000001bff1b723e */ /* 0x000fe200020004ff */
[C---:B---3--:R-:W-:Y:S06]  /*d8b00*/  HMMA.16816.F32 R52, R8.reuse, R4, R52 ;  /* 0x000000040834723c */ /* 0x048fec0000001834 */
[----:B----4-:R-:W-:Y:S06]  /*d8b10*/  HMMA.16816.F32 R8, R8, R2, R48 ;  /* 0x000000020808723c */ /* 0x010fec0000001830 */
[C---:B--2---:R-:W-:Y:S11]  /*d8b20*/  HMMA.16816.F32 R20, R24.reuse, R6, R20 ;  /* 0x000000061814723c */ /* 0x044ff60000001814 */
        /* <DEDUP_REMOVED lines=13> */
[----:B0-----:R-:W4:Y:S04]  /*d8c00*/  LDL.LU.64 R22, [R1+0xa168] ;  /* 0x00a1680001167983 */ /* 0x001f280000300a00 */
[----:B------:R-:W2:Y:S02]  /*d8c10*/  LDL.LU.64 R20, [R1+0xa160] ;  /* 0x00a1600001147983 */ /* 0x000ea40000300a00 */
[----:B--2---:R-:W-:-:S15]  /*d8c20*/  HMMA.16816.F32 R16, R24, R20, R16 ;  /* 0x000000141810723c */ /* 0x004fde0000001810 */
[----:B------:R-:W-:-:S08]  /*d8c30*/  NOP ;  /* 0x0000000000007918 */ /* 0x000fd00000000000 */
[----:B------:R-:W-:Y:S04]  /*d8c40*/  STL.64 [R1+0x120], R16 ;  /* 0x0001201001007387 */ /* 0x000fe80000100a00 */
[----:B------:R0:W-:Y:S04]  /*d8c50*/  STL.64 [R1+0x128], R18 ;  /* 0x0001281201007387 */ /* 0x0001e80000100a00 */
[----:B0-----:R-:W2:Y:S04]  /*d8c60*/  LDL.LU.64 R18, [R1+0xa158] ;  /* 0x00a1580001127983 */ /* 0x001ea80000300a00 */
[----:B------:R-:W4:Y:S01]  /*d8c70*/  LDL.LU.64 R16, [R1+0xa150] ;  /* 0x00a1500001107983 */ /* 0x000f220000300a00 */
[C---:B---3--:R-:W-:Y:S06]  /*d8c80*/  HMMA.16816.F32 R48, R24.reuse, R14, R48 ;  /* 0x0000000e1830723c */ /* 0x048fec0000001830 */
[C---:B--2---:R-:W-:Y:S06]  /*d8c90*/  HMMA.16816.F32 R36, R24.reuse, R18, R36 ;  /* 0x000000121824723c */ /* 0x044fec0000001824 */
[----:B----4-:R-:W-:-:S15]  /*d8ca0*/  HMMA.16816.F32 R52, R24, R16, R52 ;  /* 0x000000101834723c */ /* 0x010fde0000001834 */
[----:B------:R-:W-:-:S02]  /*d8cb0*/  NOP ;  /* 0x0000000000007918 */ /* 0x000fc40000000000 */
[----:B------:R-:W-:Y:S04]  /*d8cc0*/  STL.64 [R1+0x110], R36 ;  /* 0x0001102401007387 */ /* 0x000fe80000100a00 */
[----:B------:R0:W-:Y:S01]  /*d8cd0*/  STL [R1+0x118], R38 ;  /* 0x0001182601007387 */ /* 0x0001e20000100800 */
[----:B------:R-:W-:-:S03]  /*d8ce0*/  IMAD.MOV.U32 R60, RZ, RZ, R39 ;  /* 0x000000ffff3c7224 */ /* 0x000fc600078e0027 */
[----:B0-----:R-:W2:Y:S04]  /*d8cf0*/  LDL.LU.64 R38, [R1+0xa148] ;  /* 0x00a1480001267983 */ /* 0x001ea80000300a00 */
[----:B------:R-:W2:Y:S04]  /*d8d00*/  LDL.LU.64 R36, [R1+0xa140] ;  /* 0x00a1400001247983 */ /* 0x000ea80000300a00 */
[----:B------:R-:W-:Y:S04]  /*d8d10*/  STL [R1+0x9b64], R60 ;  /* 0x009b643c01007387 */ /* 0x000fe80000100800 */
        /* <DEDUP_REMOVED lines=8> */
[----:B------:R-:W-:-:S02]  /*d8da0*/  IMAD R8, R10, 0x100, R9 ;  /* 0x000001000a087824 */ /* 0x000fc400078e0209 */
[----:B------:R-:W-:Y:S02]  /*d8db0*/  IMAD R9, R61, 0x100, R11 ;  /* 0x000001003d097824 */ /* 0x000fe400078e020b */
[----:B------:R-:W-:Y:S02]  /*d8dc0*/  IMAD R10, R30, 0x100, R31 ;  /* 0x000001001e0a7824 */ /* 0x000fe400078e021f */
[----:B------:R-:W-:Y:S02]  /*d8dd0*/  IMAD R11, R28, 0x100, R29 ;  /* 0x000001001c0b7824 */ /* 0x000fe400078e021d */
[C---:B------:R-:W-:Y:S06]  /*d8de0*/  HMMA.16816.F32 R28, R24.reuse, R12, R44 ;  /* 0x0000000c181c723c */ /* 0x040fec000000182c */
[----:B------:R-:W-:Y:S01]  /*d8df0*/  HMMA.16816.F32 R40, R24, R4, R40 ;  /* 0x000000041828723c */ /* 0x000fe20000001828 */
[----:B------:R-:W-:-:S02]  /*d8e00*/  F2FP.F16.E5M2.UNPACK_B R8, R8 ;  /* 0x00000008ff08723e */ /* 0x000fc400020004ff */
[----:B------:R-:W-:Y:S02]  /*d8e10*/  F2FP.F16.E5M2.UNPACK_B R9, R9 ;  /* 0x00000009ff09723e */ /* 0x000fe400020004ff */
[----:B------:R-:W-:Y:S02]  /*d8e20*/  F2FP.F16.E5M2.UNPACK_B R10, R10 ;  /* 0x0000000aff0a723e */ /* 0x000fe400020004ff */
[----:B------:R-:W-:-:S10]  /*d8e30*/  F2FP.F16.E5M2.UNPACK_B R11, R11 ;  /* 0x0000000bff0b723e */ /* 0x000fd400020004ff */
[----:B------:R-:W-:Y:S04]  /*d8e40*/  STL.64 [R1+0x2f0], R28 ;  /* 0x0002f01c01007387 */ /* 0x000fe80000100a00 */
[----:B------:R2:W-:Y:S04]  /*d8e50*/  STL.64 [R1+0x2f8], R30 ;  /* 0x0002f81e01007387 */ /* 0x0005e80000100a00 */
        /* <DEDUP_REMOVED lines=11> */
[----:B------:R-:W-:Y:S04]  /*d8f10*/  STL.64 [R1+0xd8], R26 ;  /* 0x0000d81a01007387 */ /* 0x000fe80000100a00 */
[----:B------:R-:W-:Y:S04]  /*d8f20*/  STL.64 [R1+0xa0e8], R22 ;  /* 0x00a0e81601007387 */ /* 0x000fe80000100a00 */
[----:B------:R0:W-:Y:S02]  /*d8f30*/  STL.64 [R1+0xa0e0], R20 ;  /* 0x00a0e01401007387 */ /* 0x0001e40000100a00 */
[C---:B0-----:R-:W-:Y:S07]  /*d8f40*/  HMMA.16816.F32 R20, R8.reuse, R18, R32 ;  /* 0x000000120814723c */ /* 0x041fee0000001820 */
[----:B------:R-:W-:Y:S04]  /*d8f50*/  STL.64 [R1+0xc0], R4 ;  /* 0x0000c00401007387 */ /* 0x000fe80000100a00 */
[----:B------:R4:W-:Y:S02]  /*d8f60*/  STL.64 [R1+0xc8], R6 ;  /* 0x0000c80601007387 */ /* 0x0009e40000100a00 */
[C---:B----4-:R-:W-:Y:S02]  /*d8f70*/  HMMA.16816.F32 R4, R8.reuse, R16, R48 ;  /* 0x000000100804723c */ /* 0x050fe40000001830 */
[----:B------:R-:W-:Y:S08]  /*d8f80*/  STL.64 [R1+0xa0f8], R18 ;  /* 0x00a0f81201007387 */ /* 0x000ff00000100a00 */
[----:B------:R0:W-:Y:S04]  /*d8f90*/  STL.64 [R1+0xb0], R20 ;  /* 0x0000b01401007387 */ /* 0x0001e80000100a00 */
[----:B------:R1:W-:Y:S04]  /*d8fa0*/  STL.64 [R1+0xb8], R22 ;  /* 0x0000b81601007387 */ /* 0x0003e80000100a00 */
[----:B------:R-:W-:Y:S05]  /*d8fb0*/  STL.64 [R1+0xa0f0], R16 ;  /* 0x00a0f01001007387 */ /* 0x000fea0000100a00 */
        /* <DEDUP_REMOVED lines=57> */
[----:B---3--:R-:W-:Y:S01]  /*d9350*/  HMMA.16816.F32 R4, R8, R12, R4 ;  /* 0x0000000c0804723c */ /* 0x008fe20000001804 */
[----:B------:R-:W-:-:S02]  /*d9360*/  IMAD R24, R49, 0x100, R48 ;  /* 0x0000010031187824 */ /* 0x000fc400078e0230 */
[----:B----4-:R-:W-:Y:S01]  /*d9370*/  IMAD R25, R51, 0x100, R50 ;  /* 0x0000010033197824 */ /* 0x010fe200078e0232 */
[----:B------:R-:W2:Y:S04]  /*d9380*/  LDL.LU R48, [R1+0xe90] ;  /* 0x000e900001307983 */ /* 0x000ea80000300800 */
[----:B------:R-:W2:Y:S04]  /*d9390*/  LDL.LU R49, [R1+0xe94] ;  /* 0x000e940001317983 */ /* 0x000ea80000300800 */
[----:B------:R-:W2:Y:S04]  /*d93a0*/  LDL.LU R50, [R1+0xe98] ;  /* 0x000e980001327983 */ /* 0x000ea80000300800 */
[----:B------:R-:W2:Y:S04]  /*d93b0*/  LDL.LU R51, [R1+0xe9c] ;  /* 0x000e9c0001337983 */ /* 0x000ea80000300800 */
[----:B------:R-:W-:Y:S04]  /*d93c0*/  STL.64 [R1+0x90], R36 ;  /* 0x0000902401007387 */ /* 0x000fe80000100a00 */
[----:B------:R0:W-:Y:S04]  /*d93d0*/  STL.64 [R1+0x98], R38 ;  /* 0x0000982601007387 */ /* 0x0001e80000100a00 */
[----:B0-----:R-:W3:Y:S04]  /*d93e0*/  LDL.LU.64 R38, [R1+0xa118] ;  /* 0x00a1180001267983 */ /* 0x001ee80000300a00 */
[----:B------:R-:W3:Y:S04]  /*d93f0*/  LDL.LU.64 R36, [R1+0xa110] ;  /* 0x00a1100001247983 */ /* 0x000ee80000300a00 */
[----:B------:R-:W-:Y:S04]  /*d9400*/  STL.64 [R1+0x2d0], R4 ;  /* 0x0002d00401007387 */ /* 0x000fe80000100a00 */
[----:B------:R0:W-:Y:S04]  /*d9410*/  STL.64 [R1+0x2d8], R6 ;  /* 0x0002d80601007387 */ /* 0x0001e80000100a00 */
[----:B0-----:R-:W4:Y:S04]  /*d9420*/  LDL.LU.64 R6, [R1+0xa108] ;  /* 0x00a1080001067983 */ /* 0x001f280000300a00 */
[----:B------:R-:W2:Y:S02]  /*d9430*/  LDL.LU.64 R4, [R1+0xa100] ;  /* 0x00a1000001047983 */ /* 0x000ea40000300a00 */
[C---:B--2---:R-:W-:Y:S06]  /*d9440*/  HMMA.16816.F32 R16, R8.reuse, R4, R16 ;  /* 0x000000040810723c */ /* 0x044fec0000001810 */
[----:B------:R-:W-:-:S15]  /*d9450*/  HMMA.16816.F32 R8, R8, R2, R20 ;  /* 0x000000020808723c */ /* 0x000fde0000001814 */
[----:B------:R-:W-:-:S02]  /*d9460*/  NOP ;  /* 0x0000000000007918 */ /* 0x000fc40000000000 */
[----:B------:R-:W-:Y:S04]  /*d9470*/  STL.64 [R1+0x2c0], R16 ;  /* 0x0002c01001007387 */ /* 0x000fe80000100a00 */
[----:B------:R0:W-:Y:S04]  /*d9480*/  STL.64 [R1+0x2c8], R18 ;  /* 0x0002c81201007387 */ /* 0x0001e80000100a00 */
[----:B0-----:R-:W2:Y:S04]  /*d9490*/  LDL.LU.64 R18, [R1+0xa0f8] ;  /* 0x00a0f80001127983 */ /* 0x001ea80000300a00 */
[----:B------:R-:W3:Y:S04]  /*d94a0*/  LDL.LU.64 R16, [R1+0xa0f0] ;  /* 0x00a0f00001107983 */ /* 0x000ee80000300a00 */
[----:B------:R-:W2:Y:S04]  /*d94b0*/  LDL.LU.64 R22, [R1+0xa0e8] ;  /* 0x00a0e80001167983 */ /* 0x000ea80000300a00 */
[----:B------:R-:W3:Y:S01]  /*d94c0*/  LDL.LU.64 R20, [R1+0xa0e0] ;  /* 0x00a0e00001147983 */ /* 0x000ee20000300a00 */
        /* <DEDUP_REMOVED lines=8> */
[C---:B----4-:R-:W-:Y:S06]  /*d9550*/  HMMA.16816.F32 R28, R24.reuse, R6, R28 ;  /* 0x00000006181c723c */ /* 0x050fec000000181c */
[----:B---3--:R-:W-:Y:S01]  /*d9560*/  HMMA.16816.F32 R8, R24, R20, R44 ;  /* 0x000000141808723c */ /* 0x008fe2000000182c */
[----:B--2---:R-:W-:-:S15]  /*d9570*/  STL.64 [R1+0xa0d8], R22 ;  /* 0x00a0d81601007387 */ /* 0x004fde0000100a00 */
[----:B------:R-:W-:-:S01]  /*d9580*/  NOP ;  /* 0x0000000000007918 */ /* 0x000fc20000000000 */
[----:B------:R-:W-:Y:S04]  /*d9590*/  STL.64 [R1+0x70], R28 ;  /* 0x0000701c01007387 */ /* 0x000fe80000100a00 */
[----:B------:R-:W-:Y:S04]  /*d95a0*/  STL.64 [R1+0x78], R30 ;  /* 0x0000781e01007387 */ /* 0x000fe80000100a00 */
[----:B------:R0:W-:Y:S02]  /*d95b0*/  STL.64 [R1+0xa0d0], R20 ;  /* 0x00a0d01401007387 */ /* 0x0001e40000100a00 */
[C---:B0-----:R-:W-:Y:S02]  /*d95c0*/  HMMA.16816.F32 R20, R24.reuse, R18, R40 ;  /* 0x000000121814723c */ /* 0x041fe40000001828 */
[----:B------:R-:W-:Y:S04]  /*d95d0*/  STL.64 [R1+0x60], R8 ;  /* 0x0000600801007387 */ /* 0x000fe80000100a00 */
[----:B------:R0:W-:Y:S02]  /*d95e0*/  STL.64 [R1+0x68], R10 ;  /* 0x0000680a01007387 */ /* 0x0001e40000100a00 */
[----:B0-----:R-:W-:Y:S02]  /*d95f0*/  HMMA.16816.F32 R8, R24, R16, R36 ;  /* 0x000000101808723c */ /* 0x001fe40000001824 */
[----:B------:R-:W-:-:S13]  /*d9600*/  STL.64 [R1+0xa0c8], R18 ;  /* 0x00a0c81201007387 */ /* 0x000fda0000100a00 */
[----:B------:R-:W-:Y:S04]  /*d9610*/  STL.64 [R1+0x50], R20 ;  /* 0x0000501401007387 */ /* 0x000fe80000100a00 */
[----:B------:R-:W-:Y:S04]  /*d9620*/  STL.64 [R1+0x58], R22 ;  /* 0x0000581601007387 */ /* 0x000fe80000100a00 */
[----:B------:R0:W-:Y:S02]  /*d9630*/  STL.64 [R1+0xa0c0], R16 ;  /* 0x00a0c01001007387 */ /* 0x0001e40000100a00 */
[----:B0-----:R-:W-:Y:S02]  /*d9640*/  HMMA.16816.F32 R16, R24, R12, R48 ;  /* 0x0000000c1810723c */ /* 0x001fe40000001830 */
[----:B------:R0:W-:Y:S02]  /*d9650*/  STL.64 [R1+0x40], R8 ;  /* 0x0000400801007387 */ /* 0x0001e40000100a00 */
[----:B0-----:R-:W-:-:S02]  /*d9660*/  IMAD R8, R53, 0x100, R52 ;  /* 0x0000010035087824 */ /* 0x001fc400078e0234 */
[----:B------:R-:W-:Y:S02]  /*d9670*/  IMAD R9, R55, 0x100, R54 ;  /* 0x0000010037097824 */ /* 0x000fe400078e0236 */
[----:B------:R-:W-:Y:S01]  /*d9680*/  HMMA.16816.F32 R52, R24, R14, R56 ;  /* 0x0000000e1834723c */ /* 0x000fe20000001838 */
[----:B------:R-:W-:-:S15]  /*d9690*/  STL.64 [R1+0x48], R10 ;  /* 0x0000480a01007387 */ /* 0x000fde0000100a00 */
[----:B------:R-:W-:-:S07]  /*d96a0*/  NOP ;  /* 0x0000000000007918 */ /* 0x000fce0000000000 */
[----:B------:R0:W-:Y:S04]  /*d96b0*/  STL [R1+0x98cc], R52 ;  /* 0x0098cc3401007387 */ /* 0x0001e80000100800 */
[----:B------:R1:W-:Y:S04]  /*d96c0*/  STL [R1+0x98c8], R53 ;  /* 0x0098c83501007387 */ /* 0x0003e80000100800 */
[----:B------:R2:W-:Y:S04]  /*d96d0*/  STL [R1+0x9884], R54 ;  /* 0x0098843601007387 */ /* 0x0005e80000100800 */
[----:B------:R3:W-:Y:S04]  /*d96e0*/  STL [R1+0x9880], R55 ;  /* 0x0098803701007387 */ /* 0x0007e80000100800 */
        /* <DEDUP_REMOVED lines=19> */
[----:B-1----:R-:W4:Y:S04]  /*d9820*/  LDL.LU R53, [R1+0xef4] ;  /* 0x000ef40001357983 */ /* 0x002f280000300800 */
[----:B--2---:R-:W2:Y:S04]  /*d9830*/  LDL.LU R54, [R1+0xef8] ;  /* 0x000ef80001367983 */ /* 0x004ea80000300800 */
[----:B---3--:R-:W2:Y:S04]  /*d9840*/  LDL.LU R55, [R1+0xefc] ;  /* 0x000efc0001377983 */ /* 0x008ea80000300800 */
        /* <DEDUP_REMOVED lines=22> */
[----:B----4-:R-:W-:-:S15]  /*d99b0*/  HMMA.16816.F32 R20, R24, R4, R20 ;  /* 0x000000041814723c */ /* 0x010fde0000001814 */
[----:B------:R-:W-:-:S08]  /*d99c0*/  NOP ;  /* 0x0000000000007918 */ /* 0x000fd00000000000 */
[----:B------:R-:W-:Y:S04]  /*d99d0*/  STL.64 [R1+0x2a0], R20 ;  /* 0x0002a01401007387 */ /* 0x000fe80000100a00 */
[----:B------:R0:W-:Y:S04]  /*d99e0*/  STL.64 [R1+0x2a8], R22 ;  /* 0x0002a81601007387 */ /* 0x0001e80000100a00 */
[----:B0-----:R-:W4:Y:S04]  /*d99f0*/  LDL.LU.64 R22, [R1+0xa0d8] ;  /* 0x00a0d80001167983 */ /* 0x001f280000300a00 */
[----:B------:R-:W3:Y:S01]  /*d9a00*/  LDL.LU.64 R20, [R1+0xa0d0] ;  /* 0x00a0d00001147983 */ /* 0x000ee20000300a00 */
[----:B------:R-:W-:Y:S01]  /*d9a10*/  HMMA.16816.F32 R40, R24, R2, R40 ;  /* 0x000000021828723c */ /* 0x000fe20000001828 */
[----:B------:R-:W-:-:S02]  /*d9a20*/  F2FP.F16.E5M2.UNPACK_B R8, R8 ;  /* 0x00000008ff08723e */ /* 0x000fc400020004ff */
[----:B------:R-:W-:Y:S02]  /*d9a30*/  F2FP.F16.E5M2.UNPACK_B R9, R9 ;  /* 0x00000009ff09723e */ /* 0x000fe400020004ff */
[----:B------:R-:W-:Y:S02]  /*d9a40*/  F2FP.F16.E5M2.UNPACK_B R10, R10 ;  /* 0x0000000aff0a723e */ /* 0x000fe400020004ff */
[----:B------:R-:W-:Y:S01]  /*d9a50*/  F2FP.F16.E5M2.UNPACK_B R11, R11 ;  /* 0x0000000bff0b723e */ /* 0x000fe200020004ff */
[----:B------:R-:W2:-:S15]  /*d9a60*/  LDL.LU R24, [R1+0xec0] ;  /* 0x000ec00001187983 */ /* 0x000e9e0000300800 */
[----:B------:R-:W-:Y:S04]  /*d9a70*/  STL.64 [R1+0x30], R40 ;  /* 0x0000302801007387 */ /* 0x000fe80000100a00 */
[----:B------:R0:W-:Y:S04]  /*d9a80*/  STL.64 [R1+0x38], R42 ;  /* 0x0000382a01007387 */ /* 0x0001e80000100a00 */
[----:B------:R-:W2:Y:S04]  /*d9a90*/  LDL.LU R25, [R1+0xec4] ;  /* 0x000ec40001197983 */ /* 0x000ea80000300800 */
[----:B------:R-:W2:Y:S04]  /*d9aa0*/  LDL.LU R26, [R1+0xec8] ;  /* 0x000ec800011a7983 */ /* 0x000ea80000300800 */
[----:B------:R-:W2:Y:S01]  /*d9ab0*/  LDL.LU R27, [R1+0xecc] ;  /* 0x000ecc00011b7983 */ /* 0x000ea20000300800 */
[----:B0-----:R-:W-:Y:S03]  /*d9ac0*/  HMMA.16816.F32 R40, R8, R6, R36 ;  /* 0x000000060828723c */ /* 0x001fe60000001824 */
[----:B------:R-:W2:Y:S04]  /*d9ad0*/  LDL R36, [R1+0x19f0] ;  /* 0x0019f00001247983 */ /* 0x000ea80000100800 */
[----:B------:R-:W2:-:S15]  /*d9ae0*/  LDL R37, [R1+0x19f4] ;  /* 0x0019f40001257983 */ /* 0x000e9e0000100800 */
[----:B------:R-:W-:-:S01]  /*d9af0*/  NOP ;  /* 0x0000000000007918 */ /* 0x000fc20000000000 */
[----:B------:R0:W-:Y:S04]  /*d9b00*/  STL.64 [R1+0x20], R40 ;  /* 0x0000202801007387 */ /* 0x0001e80000100a00 */
[----:B------:R4:W-:Y:S04]  /*d9b10*/  STL.64 [R1+0x28], R42 ;  /* 0x0000282a01007387 */ /* 0x0009e80000100a00 */
[----:B0-----:R-:W2:Y:S04]  /*d9b20*/  LDL.LU R40, [R1+0xf50] ;  /* 0x000f500001287983 */ /* 0x001ea80000300800 */
[----:B------:R-:W2:Y:S01]  /*d9b30*/  LDL.LU R41, [R1+0xf54] ;  /* 0x000f540001297983 */ /* 0x000ea20000300800 */
[----:B----4-:R-:W-:-:S02]  /*d9b40*/  IMAD.MOV.U32 R42, RZ, RZ, R23 ;  /* 0x000000ffff2a7224 */ /* 0x010fc400078e0017 */
[----:B------:R-:W-:Y:S02]  /*d9b50*/  IMAD.MOV.U32 R43, RZ, RZ, R22 ;  /* 0x000000ffff2b7224 */ /* 0x000fe400078e0016 */
[----:B---3--:R-:W-:Y:S01]  /*d9b60*/  HMMA.16816.F32 R20, R8, R20, R16 ;  /* 0x000000140814723c */ /* 0x008fe20000001810 */
[----:B------:R-:W3:Y:S04]  /*d9b70*/  LDL.LU.64 R18, [R1+0xa0c8] ;  /* 0x00a0c80001127983 */ /* 0x000ee80000300a00 */
[----:B------:R-:W4:-:S15]  /*d9b80*/  LDL.LU.64 R16, [R1+0xa0c0] ;  /* 0x00a0c00001107983 */ /* 0x000f1e0000300a00 */
[----:B------:R-:W-:-:S03]  /*d9b90*/  NOP ;  /* 0x0000000000007918 */ /* 0x000fc60000000000 */
[----:B------:R-:W-:Y:S04]  /*d9ba0*/  STL.64 [R1+0x10], R20 ;  /* 0x0000101401007387 */ /* 0x000fe80000100a00 */
[----:B------:R3:W-:Y:S01]  /*d9bb0*/  STL.64 [R1+0x18], R22 ;  /* 0x0000181601007387 */ /* 0x0007e20000100a00 */
[C---:B--2---:R-:W-:Y:S06]  /*d9bc0*/  HMMA.16816.F32 R48, R8.reuse, R14, R48 ;  /* 0x0000000e0830723c */ /* 0x044fec0000001830 */
[----:B---3--:R-:W-:-:S15]  /*d9bd0*/  HMMA.16816.F32 R20, R8, R18, R52 ;  /* 0x000000120814723c */ /* 0x008fde0000001834 */
[----:B------:R-:W-:-:S09]  /*d9be0*/  NOP ;  /* 0x0000000000007918 */ /* 0x000fd20000000000 */
[----:B------:R-:W-:Y:S02]  /*d9bf0*/  IMAD.MOV.U32 R52, RZ, RZ, R22 ;  /* 0x000000ffff347224 */ /* 0x000fe400078e0016 */
[----:B------:R-:W-:Y:S01]  /*d9c00*/  IMAD.MOV.U32 R53, RZ, RZ, R23 ;  /* 0x000000ffff357224 */ /* 0x000fe200078e0017 */
[----:B------:R0:W-:Y:S04]  /*d9c10*/  STL.64 [R1], R20 ;  /* 0x0000001401007387 */ /* 0x0001e80000100a00 */
[----:B------:R-:W-:Y:S04]  /*d9c20*/  STL.64 [R1+0x9a90], R52 ;  /* 0x009a903401007387 */ /* 0x000fe80000100a00 */
[----:B------:R-:W2:Y:S04]  /*d9c30*/  LDL R38, [R1+0x1a00] ;  /* 0x001a000001267983 */ /* 0x000ea80000100800 */
[----:B------:R-:W3:Y:S01]  /*d9c40*/  LDL R39, [R1+0x1a04] ;  /* 0x001a040001277983 */ /* 0x000ee20000100800 */
[C---:B----4-:R-:W-:Y:S06]  /*d9c50*/  HMMA.16816.F32 R56, R8.reuse, R16, R56 ;  /* 0x000000100838723c */ /* 0x050fec0000001838 */
[C---:B0-----:R-:W-:Y:S06]  /*d9c60*/  HMMA.16816.F32 R20, R8.reuse, R12, R24 ;  /* 0x0000000c0814723c */ /* 0x041fec0000001818 */
[C---:B------:R-:W-:Y:S06]  /*d9c70*/  HMMA.16816.F32 R24, R8.reuse, R4, R44 ;  /* 0x000000040818723c */ /* 0x040fec000000182c */
[----:B------:R-:W-:Y:S05]  /*d9c80*/  HMMA.16816.F32 R4, R8, R2, R40 ;  /* 0x000000020804723c */ /* 0x000fea0000001828 */
[----:B------:R-:W-:Y:S04]  /*d9c90*/  STL.64 [R1+0x9868], R58 ;  /* 0x0098683a01007387 */ /* 0x000fe80000100a00 */
[----:B------:R-:W-:Y:S04]  /*d9ca0*/  STL.64 [R1+0x9860], R56 ;  /* 0x0098603801007387 */ /* 0x000fe80000100a00 */
[----:B------:R0:W-:Y:S04]  /*d9cb0*/  STL [R1+0x9858], R49 ;  /* 0x0098583101007387 */ /* 0x0001e80000100800 */
[----:B------:R1:W-:Y:S04]  /*d9cc0*/  STL [R1+0x9854], R50 ;  /* 0x0098543201007387 */ /* 0x0003e80000100800 */
[----:B------:R4:W-:Y:S04]  /*d9cd0*/  STL [R1+0x9850], R51 ;  /* 0x0098503301007387 */ /* 0x0009e80000100800 */
[----:B------:R-:W-:Y:S04]  /*d9ce0*/  STL [R1+0x984c], R22 ;  /* 0x00984c1601007387 */ /* 0x000fe80000100800 */
[----:B------:R-:W-:Y:S04]  /*d9cf0*/  STL [R1+0x9848], R23 ;  /* 0x0098481701007387 */ /* 0x000fe80000100800 */
[----:B------:R-:W-:Y:S04]  /*d9d00*/  STL [R1+0x9844], R26 ;  /* 0x0098441a01007387 */ /* 0x000fe80000100800 */
[----:B------:R-:W-:Y:S01]  /*d9d10*/  STL [R1+0x9840], R27 ;  /* 0x0098401b01007387 */ /* 0x000fe20000100800 */
[----:B0-----:R-:W-:-:S02]  /*d9d20*/  IMAD.MOV.U32 R49, RZ, RZ, R4 ;  /* 0x000000ffff317224 */ /* 0x001fc400078e0004 */
[----:B-1----:R-:W-:Y:S02]  /*d9d30*/  IMAD.MOV.U32 R50, RZ, RZ, R5 ;  /* 0x000000ffff327224 */ /* 0x002fe400078e0005 */
[----:B----4-:R-:W-:-:S05]  /*d9d40*/  IMAD.MOV.U32 R51, RZ, RZ, R6 ;  /* 0x000000ffff337224 */ /* 0x010fca00078e0006 */
[----:B------:R-:W-:Y:S04]  /*d9d50*/  STL.64 [R1+0x9878], R50 ;  /* 0x0098783201007387 */ /* 0x000fe80000100a00 */
        /* <DEDUP_REMOVED lines=17> */
[----:B------:R-:W4:Y:S04]  /*d9e70*/  LDL R18, [R1+0x1a10] ;  /* 0x001a100001127983 */ /* 0x000f280000100800 */
[----:B------:R-:W4:Y:S01]  /*d9e80*/  LDL R19, [R1+0x1a14] ;  /* 0x001a140001137983 */ /* 0x000f220000100800 */
[----:B------:R-:W-:-:S03]  /*d9e90*/  IMAD.MOV.U32 R22, RZ, RZ, R7 ;  /* 0x000000ffff167224 */ /* 0x000fc600078e0007 */
[----:B------:R-:W4:Y:S04]  /*d9ea0*/  LDL R6, [R1+0x1a20] ;  /* 0x001a200001067983 */ /* 0x000f280000100800 */
[----:B------:R-:W4:Y:S01]  /*d9eb0*/  LDL R7, [R1+0x1a24] ;  /* 0x001a240001077983 */ /* 0x000f220000100800 */
[----:B------:R-:W-:-:S03]  /*d9ec0*/  F2FP.F16.E5M2.UNPACK_B R16, R36 ;  /* 0x00000024ff10723e */ /* 0x000fc600020004ff */
[----:B------:R-:W4:Y:S04]  /*d9ed0*/  LDL.LU R60, [R1+0x28ec] ;  /* 0x0028ec00013c7983 */ /* 0x000f280000300800 */
[----:B------:R-:W4:Y:S01]  /*d9ee0*/  LDL.LU R36, [R1+0x28e8] ;  /* 0x0028e80001247983 */ /* 0x000f220000300800 */
[----:B------:R-:W-:-:S03]  /*d9ef0*/  F2FP.F16.E5M2.UNPACK_B R17, R37 ;  /* 0x00000025ff11723e */ /* 0x000fc600020004ff */
[----:B------:R-:W4:Y:S01]  /*d9f00*/  LDL.LU R61, [R1+0x28f4] ;  /* 0x0028f400013d7983 */ /* 0x000f220000300800 */
[----:B------:R-:W-:-:S03]  /*d9f10*/  IMAD R32, R32, 0x100, R31 ;  /* 0x0000010020207824 */ /* 0x000fc600078e021f */
[----:B------:R-:W4:Y:S04]  /*d9f20*/  LDL.LU R37, [R1+0x28f0] ;  /* 0x0028f00001257983 */ /* 0x000f280000300800 */
[----:B------:R-:W4:Y:S01]  /*d9f30*/  LDL.LU R31, [R1+0x28fc] ;  /* 0x0028fc00011f7983 */ /* 0x000f220000300800 */
[----:B------:R-:W-:Y:S02]  /*d9f40*/  IMAD R33, R33, 0x100, R30 ;  /* 0x0000010021217824 */ /* 0x000fe400078e021e */
[----:B------:R-:W-:Y:S02]  /*d9f50*/  IMAD R34, R34, 0x100, R29 ;  /* 0x0000010022227824 */ /* 0x000fe400078e021d */
[----:B------:R-:W-:Y:S01]  /*d9f60*/  IMAD R35, R35, 0x100, R28 ;  /* 0x0000010023237824 */ /* 0x000fe200078e021c */
[----:B--2---:R-:W-:-:S02]  /*d9f70*/  F2FP.F16.E5M2.UNPACK_B R14, R38 ;  /* 0x00000026ff0e723e */ /* 0x004fc400020004ff */
[----:B------:R-:W2:Y:S04]  /*d9f80*/  LDL.LU R38, [R1+0x28f8] ;  /* 0x0028f80001267983 */ /* 0x000ea80000300800 */
[----:B------:R-:W2:Y:S04]  /*d9f90*/  LDL R30, [R1+0x1a30] ;  /* 0x001a3000011e7983 */ /* 0x000ea80000100800 */
[----:B------:R-:W2:Y:S01]  /*d9fa0*/  LDL R29, [R1+0x1a34] ;  /* 0x001a3400011d7983 */ /* 0x000ea20000100800 */
[----:B---3--:R-:W-:-:S03]  /*d9fb0*/  F2FP.F16.E5M2.UNPACK_B R15, R39 ;  /* 0x00000027ff0f723e */ /* 0x008fc600020004ff */
[----:B------:R-:W3:Y:S04]  /*d9fc0*/  LDL.LU R28, [R1+0x2904] ;  /* 0x00290400011c7983 */ /* 0x000ee80000300800 */
[----:B------:R-:W3:Y:S04]  /*d9fd0*/  LDL.LU R39, [R1+0x2900] ;  /* 0x0029000001277983 */ /* 0x000ee80000300800 */
[----:B------:R-:W3:Y:S04]  /*d9fe0*/  LDL.LU R44, [R1+0x1140] ;  /* 0x00114000012c7983 */ /* 0x000ee80000300800 */
[----:B------:R-:W3:Y:S04]  /*d9ff0*/  LDL.LU R45, [R1+0x1144] ;  /* 0x00114400012d7983 */ /* 0x000ee80000300800 */
[----:B------:R-:W3:Y:S04]  /*da000*/  LDL.LU R46, [R1+0x1148] ;  /* 0x00114800012e7983 */ /* 0x000ee80000300800 */
[----:B------:R-:W3:Y:S04]  /*da010*/  LDL R40, [R1+0x1a40] ;  /* 0x001a400001287983 */ /* 0x000ee80000100800 */
[----:B------:R-:W3:Y:S04]  /*da020*/  LDL R41, [R1+0x1a44] ;  /* 0x001a440001297983 */ /* 0x000ee80000100800 */
[----:B------:R-:W3:Y:S04]  /*da030*/  LDL R42, [R1+0x1a50] ;  /* 0x001a5000012a7983 */ /* 0x000ee80000100800 */
[----:B------:R-:W3:Y:S01]  /*da040*/  LDL R43, [R1+0x1a54] ;  /* 0x001a5400012b7983 */ /* 0x000ee20000100800 */
[----:B------:R-:W-:-:S02]  /*da050*/  F2FP.F16.E5M2.UNPACK_B R32, R32 ;  /* 0x00000020ff20723e */ /* 0x000fc400020004ff */
[----:B------:R-:W-:Y:S02]  /*da060*/  F2FP.F16.E5M2.UNPACK_B R33, R33 ;  /* 0x00000021ff21723e */ /* 0x000fe400020004ff */
[----:B------:R-:W-:Y:S02]  /*da070*/  F2FP.F16.E5M2.UNPACK_B R34, R34 ;  /* 0x00000022ff22723e */ /* 0x000fe400020004ff */
[----:B------:R-:W-:Y:S01]  /*da080*/  F2FP.F16.E5M2.UNPACK_B R35, R35 ;  /* 0x00000023ff23723e */ /* 0x000fe200020004ff */
[----:B------:R-:W-:-:S06]  /*da090*/  IMAD.MOV.U32 R47, RZ, RZ, R0 ;  /* 0x000000ffff2f7224 */ /* 0x000fcc00078e0000 */
[----:B----4-:R-:W-:Y:S01]  /*da0a0*/  HMMA.16816.F32 R48, R32, R16, R48 ;  /* 0x000000102030723c */ /* 0x010fe20000001830 */
[----:B------:R-:W-:Y:S02]  /*da0b0*/  F2FP.F16.E5M2.UNPACK_B R12, R18 ;  /* 0x00000012ff0c723e */ /* 0x000fe400020004ff */
[----:B------:R-:W-:-:S15]  /*da0c0*/  F2FP.F16.E5M2.UNPACK_B R13, R19 ;  /* 0x00000013ff0d723e */ /* 0x000fde00020004ff */
[----:B------:R-:W-:-:S06]  /*da0d0*/  NOP ;  /* 0x0000000000007918 */ /* 0x000fcc0000000000 */
[----:B------:R-:W-:Y:S02]  /*da0e0*/  IMAD.MOV.U32 R0, RZ, RZ, R51 ;  /* 0x000000ffff007224 */ /* 0x000fe400078e0033 */
[----:B------:R-:W-:Y:S02]  /*da0f0*/  IMAD.MOV.U32 R26, RZ, RZ, R49 ;  /* 0x000000ffff1a7224 */ /* 0x000fe400078e0031 */
[----:B------:R-:W-:Y:S02]  /*da100*/  IMAD.MOV.U32 R27, RZ, RZ, R50 ;  /* 0x000000ffff1b7224 */ /* 0x000fe400078e0032 */
[----:B------:R-:W-:Y:S01]  /*da110*/  IMAD.MOV.U32 R23, RZ, RZ, R48 ;  /* 0x000000ffff177224 */ /* 0x000fe200078e0030 */
[----:B------:R-:W-:Y:S04]  /*da120*/  STL [R1+0x9c00], R0 ;  /* 0x009c000001007387 */ /* 0x000fe80000100800 */
[----:B------:R-:W-:Y:S04]  /*da130*/  STL.64 [R1+0x98a0], R26 ;  /* 0x0098a01a01007387 */ /* 0x000fe80000100a00 */
[----:B------:R-:W-:Y:S04]  /*da140*/  STL.64 [R1+0x9898], R24 ;  /* 0x0098981801007387 */ /* 0x000fe80000100a00 */
[----:B------:R-:W-:Y:S04]  /*da150*/  STL.64 [R1+0x9890], R22 ;  /* 0x0098901601007387 */ /* 0x000fe80000100a00 */
[----:B------:R0:W-:Y:S02]  /*da160*/  STL.64 [R1+0x9888], R20 ;  /* 0x0098881401007387 */ /* 0x0001e40000100a00 */
[----:B0-----:R-:W-:Y:S07]  /*da170*/  HMMA.16816.F32 R20, R32, R14, R8 ;  /* 0x0000000e2014723c */ /* 0x001fee0000001808 */
[----:B------:R-:W-:-:S02]  /*da180*/  F2FP.F16.E5M2.UNPACK_B R10, R6 ;  /* 0x00000006ff0a723e */ /* 0x000fc400020004ff */
[----:B------:R-:W-:Y:S02]  /*da190*/  F2FP.F16.E5M2.UNPACK_B R11, R7 ;  /* 0x00000007ff0b723e */ /* 0x000fe400020004ff */
[----:B------:R-:W-:-:S12]  /*da1a0*/  HMMA.16816.F32 R4, R32, R12, R56 ;  /* 0x0000000c2004723c */ /* 0x000fd80000001838 */
[----:B------:R-:W-:Y:S04]  /*da1b0*/  STL.64 [R1+0x510], R20 ;  /* 0x0005101401007387 */ /* 0x000fe80000100a00 */
[----:B------:R-:W-:Y:S04]  /*da1c0*/  STL.64 [R1+0x518], R22 ;  /* 0x0005181601007387 */ /* 0x000fe80000100a00 */
[----:B------:R-:W-:Y:S04]  /*da1d0*/  STL.64 [R1+0xa088], R14 ;  /* 0x00a0880e01007387 */ /* 0x000fe80000100a00 */
[----:B------:R-:W-:Y:S04]  /*da1e0*/  STL.64 [R1+0xa080], R12 ;  /* 0x00a0800c01007387 */ /* 0x000fe80000100a00 */
[----:B------:R-:W-:Y:S04]  /*da1f0*/  STL.64 [R1+0x610], R4 ;  /* 0x0006100401007387 */ /* 0x000fe80000100a00 */
[----:B------:R0:W-:Y:S02]  /*da200*/  STL.64 [R1+0x618], R6 ;  /* 0x0006180601007387 */ /* 0x0001e40000100a00 */
[----:B0-----:R-:W-:Y:S01]  /*da210*/  HMMA.16816.F32 R4, R32, R10, R52 ;  /* 0x0000000a2004723c */ /* 0x001fe20000001834 */
[----:B------:R-:W-:-:S02]  /*da220*/  IMAD R36, R36, 0x100, R60 ;  /* 0x0000010024247824 */ /* 0x000fc400078e023c */
[----:B------:R-:W-:-:S03]  /*da230*/  IMAD R37, R37, 0x100, R61 ;  /* 0x0000010025257824 */ /* 0x000fc600078e023d */
[----:B------:R-:W-:Y:S02]  /*da240*/  F2FP.F16.E5M2.UNPACK_B R36, R36 ;  /* 0x00000024ff24723e */ /* 0x000fe400020004ff */
[----:B------:R-:W-:-:S15]  /*da250*/  F2FP.F16.E5M2.UNPACK_B R37, R37 ;  /* 0x00000025ff25723e */ /* 0x000fde00020004ff */
[----:B------:R-:W-:Y:S04]  /*da260*/  STL.64 [R1+0x6a0], R4 ;  /* 0x0006a00401007387 */ /* 0x000fe80000100a00 */
[----:B------:R0:W-:Y:S04]  /*da270*/  STL.64 [R1+0x6a8], R6 ;  /* 0x0006a80601007387 */ /* 0x0001e80000100a00 */
[----:B------:R-:W-:Y:S01]  /*da280*/  STL.64 [R1+0xa068], R10 ;  /* 0x00a0680a01007387 */ /* 0x000fe20000100a00 */
[----:B--2---:R-:W-:Y:S02]  /*da290*/  F2FP.F16.E5M2.UNPACK_B R8, R30 ;  /* 0x0000001eff08723e */ /* 0x004fe400020004ff */
[----:B------:R-:W-:-:S07]  /*da2a0*/  F2FP.F16.E5M2.UNPACK_B R9, R29 ;  /* 0x0000001dff09723e */ /* 0x000fce00020004ff */
[----:B---3--:R-:W-:Y:S01]  /*da2b0*/  HMMA.16816.F32 R12, R32, R8, R44 ;  /* 0x00000008200c723c */ /* 0x008fe2000000182c */
[----:B------:R-:W-:Y:S02]  /*da2c0*/  IMAD R38, R38, 0x100, R31 ;  /* 0x0000010026267824 */ /* 0x000fe400078e021f */
[----:B------:R-:W-:-:S03]  /*da2d0*/  IMAD R39, R39, 0x100, R28 ;  /* 0x0000010027277824 */ /* 0x000fc600078e021c */
[----:B------:R-:W-:Y:S01]  /*da2e0*/  STL.64 [R1+0xa060], R8 ;  /* 0x00a0600801007387 */ /* 0x000fe20000100a00 */
[----:B------:R-:W-:Y:S02]  /*da2f0*/  F2FP.F16.E5M2.UNPACK_B R38, R38 ;  /* 0x00000026ff26723e */ /* 0x000fe400020004ff */
[----:B0-----:R-:W-:Y:S02]  /*da300*/  F2FP.F16.E5M2.UNPACK_B R6, R40 ;  /* 0x00000028ff06723e */ /* 0x001fe400020004ff */
[----:B------:R-:W-:Y:S02]  /*da310*/  F2FP.F16.E5M2.UNPACK_B R7, R41 ;  /* 0x00000029ff07723e */ /* 0x000fe400020004ff */
[----:B------:R-:W-:Y:S02]  /*da320*/  F2FP.F16.E5M2.UNPACK_B R4, R42 ;  /* 0x0000002aff04723e */ /* 0x000fe400020004ff */
[----:B------:R-:W-:-:S08]  /*da330*/  F2FP.F16.E5M2.UNPACK_B R5, R43 ;  /* 0x0000002bff05723e */ /* 0x000fd000020004ff */
        /* <DEDUP_REMOVED lines=91> */
[----:B----4-:R-:W-:-:S15]  /*da8f0*/  HMMA.16816.F32 R36, R32, R6, R36 ;  /* 0x000000062024723c */ /* 0x010fde0000001824 */
[----:B------:R-:W-:-:S08]  /*da900*/  NOP ;  /* 0x0000000000007918 */ /* 0x000fd00000000000 */
[----:B------:R-:W-:Y:S04]  /*da910*/  STL.64 [R1+0x1360], R36 ;  /* 0x0013602401007387 */ /* 0x000fe80000100a00 */
[----:B------:R0:W-:Y:S04]  /*da920*/  STL.64 [R1+0x1368], R38 ;  /* 0x0013682601007387 */ /* 0x0001e80000100a00 */
[----:B0-----:R-:W4:Y:S04]  /*da930*/  LDL.LU.64 R38, [R1+0xa0b8] ;  /* 0x00a0b80001267983 */ /* 0x001f280000300a00 */
[----:B------:R-:W4:Y:S01]  /*da940*/  LDL.LU.64 R36, [R1+0xa0b0] ;  /* 0x00a0b00001247983 */ /* 0x000f220000300a00 */
[----:B--2---:R-:W-:-:S02]  /*da950*/  F2FP.F16.E5M2.UNPACK_B R2, R2 ;  /* 0x00000002ff02723e */ /* 0x004fc400020004ff */
[----:B---3--:R-:W-:Y:S01]  /*da960*/  F2FP.F16.E5M2.UNPACK_B R3, R3 ;  /* 0x00000003ff03723e */ /* 0x008fe200020004ff */
[C---:B------:R-:W-:Y:S06]  /*da970*/  HMMA.16816.F32 R52, R32.reuse, R4, R52 ;  /* 0x000000042034723c */ /* 0x040fec0000001834 */
[----:B------:R-:W-:-:S15]  /*da980*/  HMMA.16816.F32 R32, R32, R2, R20 ;  /* 0x000000022020723c */ /* 0x000fde0000001814 */
[----:B------:R-:W-:-:S02]  /*da990*/  NOP ;  /* 0x0000000000007918 */ /* 0x000fc40000000000 */
        /* <DEDUP_REMOVED lines=8> */
[----:B0-----:R-:W2:Y:S04]  /*daa20*/  LDL.LU R33, [R1+0x290c] ;  /* 0x00290c0001217983 */ /* 0x001ea80000300800 */
[----:B-1----:R-:W2:Y:S04]  /*daa30*/  LDL.LU R34, [R1+0x2908] ;  /* 0x0029080001227983 */ /* 0x002ea80000300800 */
[----:B------:R-:W2:Y:S01]  /*daa40*/  LDL.LU R35, [R1+0x2914] ;  /* 0x0029140001237983 */ /* 0x000ea20000300800 */
[----:B----4-:R-:W-:-:S07]  /*daa50*/  F2FP.F16.E5M2.UNPACK_B R39, R39 ;  /* 0x00000027ff27723e */ /* 0x010fce00020004ff */
[----:B------:R-:W-:-:S15]  /*daa60*/  HMMA.16816.F32 R12, R36, R16, R12 ;  /* 0x00000010240c723c */ /* 0x000fde000000180c */
[----:B------:R-:W-:-:S08]  /*daa70*/  NOP ;  /* 0x0000000000007918 */ /* 0x000fd00000000000 */
        /* <DEDUP_REMOVED lines=40> */
[----:B------:R-:W-:Y:S04]  /*dad00*/  STL [R1+0xa028], R7 ;  /* 0x00a0280701007387 */ /* 0x000fe80000100800 */
[----:B------:R-:W-:Y:S04]  /*dad10*/  STL.64 [R1+0x1310], R20 ;  /* 0x0013101401007387 */ /* 0x000fe80000100a00 */
[----:B------:R0:W-:Y:S02]  /*dad20*/  STL.64 [R1+0x1318], R22 ;  /* 0x0013181601007387 */ /* 0x0001e40000100a00 */
[----:B0-----:R-:W-:Y:S06]  /*dad30*/  HMMA.16816.F32 R20, R36, R2, R24 ;  /* 0x000000022414723c */ /* 0x001fec0000001818 */
[----:B---3--:R-:W-:-:S15]  /*dad40*/  HMMA.16816.F32 R36, R32, R16, R48 ;  /* 0x000000102024723c */ /* 0x008fde0000001830 */
[----:B------:R-:W-:-:S02]  /*dad50*/  NOP ;  /* 0x0000000000007918 */ /* 0x000fc40000000000 */
[----:B------:R-:W-:Y:S04]  /*dad60*/  STL.64 [R1+0x12e0], R20 ;  /* 0x0012e01401007387 */ /* 0x000fe80000100a00 */
[----:B------:R-:W-:Y:S04]  /*dad70*/  STL.64 [R1+0x12e8], R22 ;  /* 0x0012e81601007387 */ /* 0x000fe80000100a00 */
[----:B------:R0:W-:Y:S04]  /*dad80*/  STL.64 [R1+0x12d0], R36 ;  /* 0x0012d02401007387 */ /* 0x0001e80000100a00 */
[----:B------:R-:W-:Y:S04]  /*dad90*/  STL.64 [R1+0x12d8], R38 ;  /* 0x0012d82601007387 */ /* 0x000fe80000100a00 */
[----:B------:R-:W-:Y:S01]  /*dada0*/  STL.64 [R1+0x9ff0], R14 ;  /* 0x009ff00e01007387 */ /* 0x000fe20000100a00 */
[----:B0-----:R-:W-:-:S02]  /*dadb0*/  IMAD R36, R45, 0x100, R44 ;  /* 0x000001002d247824 */ /* 0x001fc400078e022c */
[----:B------:R-:W-:Y:S01]  /*dadc0*/  IMAD R37, R47, 0x100, R46 ;  /* 0x000001002f257824 */ /* 0x000fe200078e022e */
[C---:B--2---:R-:W-:Y:S06]  /*dadd0*/  HMMA.16816.F32 R24, R32.reuse, R14, R56 ;  /* 0x0000000e2018723c */ /* 0x044fec0000001838 */
[----:B----4-:R-:W-:-:S15]  /*dade0*/  HMMA.16816.F32 R20, R32, R12, R52 ;  /* 0x0000000c2014723c */ /* 0x010fde0000001834 */
[----:B------:R-:W-:-:S02]  /*dadf0*/  NOP ;  /* 0x0000000000007918 */ /* 0x000fc40000000000 */
        /* <DEDUP_REMOVED lines=45> */
[----:B------:R-:W4:Y:S04]  /*db0d0*/  LDL.LU R7, [R1+0x293c] ;  /* 0x00293c0001077983 */ /* 0x000f280000300800 */
[----:B------:R-:W4:Y:S04]  /*db0e0*/  LDL.LU R38, [R1+0x2938] ;  /* 0x0029380001267983 */ /* 0x000f280000300800 */
[----:B------:R-:W3:Y:S04]  /*db0f0*/  LDL.LU R39, [R1+0x2944] ;  /* 0x0029440001277983 */ /* 0x000ee80000300800 */
[----:B------:R-:W3:Y:S04]  /*db100*/  LDL.LU R24, [R1+0x2940] ;  /* 0x0029400001187983 */ /* 0x000ee80000300800 */
[----:B--2---:R-:W2:Y:S04]  /*db110*/  LDL.LU R48, [R1+0x1300] ;  /* 0x0013000001307983 */ /* 0x004ea80000300800 */
        /* <DEDUP_REMOVED lines=31> */
[----:B----4-:R-:W-:-:S03]  /*db310*/  IMAD R38, R38, 0x100, R7 ;  /* 0x0000010026267824 */ /* 0x010fc600078e0207 */
[----:B------:R-:W4:Y:S01]  /*db320*/  LDL.LU R7, [R1+0xa028] ;  /* 0x00a0280001077983 */ /* 0x000f220000300800 */
[----:B---3--:R-:W-:Y:S01]  /*db330*/  IMAD R39, R24, 0x100, R39 ;  /* 0x0000010018277824 */ /* 0x008fe200078e0227 */
[----:B------:R-:W-:Y:S02]  /*db340*/  F2FP.F16.E5M2.UNPACK_B R36, R36 ;  /* 0x00000024ff24723e */ /* 0x000fe400020004ff */
[----:B------:R-:W-:Y:S01]  /*db350*/  F2FP.F16.E5M2.UNPACK_B R37, R37 ;  /* 0x00000025ff25723e */ /* 0x000fe200020004ff */
[----:B--2---:R-:W-:Y:S01]  /*db360*/  HMMA.16816.F32 R52, R32, R4, R52 ;  /* 0x000000042034723c */ /* 0x004fe20000001834 */
        /* <DEDUP_REMOVED lines=31> */
[----:B------:R-:W4:Y:S01]  /*db560*/  LDL.LU.64 R8, [R1+0x9fd8] ;  /* 0x009fd80001087983 */ /* 0x000f220000300a00 */
[----:B--2---:R-:W-:-:S15]  /*db570*/  HMMA.16816.F32 R32, R36, R12, R32 ;  /* 0x0000000c2420723c */ /* 0x004fde0000001820 */
[----:B------:R-:W-:-:S08]  /*db580*/  NOP ;  /* 0x0000000000007918 */ /* 0x000fd00000000000 */
[----:B------:R0:W-:Y:S04]  /*db590*/  STL.64 [R1+0x1210], R32 ;  /* 0x0012102001007387 */ /* 0x0001e80000100a00 */
[----:B------:R1:W-:Y:S01]  /*db5a0*/  STL.64 [R1+0x1218], R34 ;  /* 0x0012182201007387 */ /* 0x0003e20000100a00 */
[----:B0-----:R-:W-:Y:S02]  /*db5b0*/  IMAD R32, R26, 0x100, R25 ;  /* 0x000001001a207824 */ /* 0x001fe400078e0219 */
[----:B------:R-:W-:Y:S02]  /*db5c0*/  IMAD R33, R0, 0x100, R27 ;  /* 0x0000010000217824 */ /* 0x000fe400078e021b */
[----:B------:R-:W-:Y:S01]  /*db5d0*/  HMMA.16816.F32 R24, R36, R6, R56 ;  /* 0x000000062418723c */ /* 0x000fe20000001838 */
[----:B-1----:R-:W-:-:S02]  /*db5e0*/  IMAD R34, R19, 0x100, R18 ;  /* 0x0000010013227824 */ /* 0x002fc400078e0212 */
[----:B------:R-:W-:Y:S01]  /*db5f0*/  IMAD R35, R61, 0x100, R60 ;  /* 0x000001003d237824 */ /* 0x000fe200078e023c */
[----:B------:R-:W-:Y:S02]  /*db600*/  F2FP.F16.E5M2.UNPACK_B R32, R32 ;  /* 0x00000020ff20723e */ /* 0x000fe400020004ff */
[----:B------:R-:W-:Y:S02]  /*db610*/  F2FP.F16.E5M2.UNPACK_B R33, R33 ;  /* 0x00000021ff21723e */ /* 0x000fe400020004ff */
[----:B------:R-:W-:Y:S02]  /*db620*/  F2FP.F16.E5M2.UNPACK_B R34, R34 ;  /* 0x00000022ff22723e */ /* 0x000fe400020004ff */
[----:B------:R-:W-:Y:S01]  /*db630*/  F2FP.F16.E5M2.UNPACK_B R35, R35 ;  /* 0x00000023ff23723e */ /* 0x000fe200020004ff */
[----:B---3--:R-:W-:-:S15]  /*db640*/  HMMA.16816.F32 R20, R36, R10, R20 ;  /* 0x0000000a2414723c */ /* 0x008fde0000001814 */
[----:B------:R-:W-:-:S08]  /*db650*/  NOP ;  /* 0x0000000000007918 */ /* 0x000fd00000000000 */
[----:B------:R-:W-:Y:S04]  /*db660*/  STL.64 [R1+0x1200], R20 ;  /* 0x0012001401007387 */ /* 0x000fe80000100a00 */
[----:B------:R4:W-:Y:S02]  /*db670*/  STL.64 [R1+0x1208], R22 ;  /* 0x0012081601007387 */ /* 0x0009e40000100a00 */
[----:B----4-:R-:W-:Y:S06]  /*db680*/  HMMA.16816.F32 R20, R36, R8, R48 ;  /* 0x000000082414723c */ /* 0x010fec0000001830 */
[----:B------:R-:W-:-:S15]  /*db690*/  STL [R1+0x9fb0], R9 ;  /* 0x009fb00901007387 */ /* 0x000fde0000100800 */
[----:B------:R-:W-:-:S02]  /*db6a0*/  NOP ;  /* 0x0000000000007918 */ /* 0x000fc40000000000 */
[----:B------:R-:W-:Y:S04]  /*db6b0*/  STL.64 [R1+0x11f0], R20 ;  /* 0x0011f01401007387 */ /* 0x000fe80000100a00 */
[----:B------:R0:W-:Y:S04]  /*db6c0*/  STL.64 [R1+0x11f8], R22 ;  /* 0x0011f81601007387 */ /* 0x0001e80000100a00 */
[----:B------:R-:W-:Y:S04]  /*db6d0*/  STL.64 [R1+0x11e0], R24 ;  /* 0x0011e01801007387 */ /* 0x000fe80000100a00 */
[----:B------:R-:W-:Y:S04]  /*db6e0*/  STL.64 [R1+0x11e8], R26 ;  /* 0x0011e81a01007387 */ /* 0x000fe80000100a00 */
[----:B------:R-:W-:Y:S04]  /*db6f0*/  STL.64 [R1+0x9fa8], R6 ;  /* 0x009fa80601007387 */ /* 0x000fe80000100a00 */
[----:B------:R1:W-:Y:S01]  /*db700*/  STL.64 [R1+0x9fa0], R4 ;  /* 0x009fa00401007387 */ /* 0x0003e20000100a00 */
[C---:B0-----:R-:W-:Y:S06]  /*db710*/  HMMA.16816.F32 R20, R36.reuse, R4, R52 ;  /* 0x000000042414723c */ /* 0x041fec0000001834 */
[----:B-1----:R-:W-:-:S15]  /*db720*/  HMMA.16816.F32 R4, R36, R2, R28 ;  /* 0x000000022404723c */ /* 0x002fde000000181c */
[----:B------:R-:W-:-:S02]  /*db730*/  NOP ;  /* 0x0000000000007918 */ /* 0x000fc40000000000 */
[----:B------:R-:W-:Y:S04]  /*db740*/  STL.64 [R1+0x11d0], R20 ;  /* 0x0011d01401007387 */ /* 0x000fe80000100a00 */
[----:B------:R0:W-:Y:S04]  /*db750*/  STL.64 [R1+0x11d8], R22 ;  /* 0x0011d81601007387 */ /* 0x0001e80000100a00 */
[----:B------:R-:W-:Y:S04]  /*db760*/  STL.64 [R1+0x9f78], R16 ;  /* 0x009f781001007387 */ /* 0x000fe80000100a00 */
        /* <DEDUP_REMOVED lines=130> */
[----:B------:R4:W-:Y:S02]  /*dbf90*/  STL.64 [R1+0x9f48], R12 ;  /* 0x009f480c01007387 */ /* 0x0009e40000100a00 */
[----:B----4-:R-:W-:Y:S02]  /*dbfa0*/  HMMA.16816.F32 R12, R36, R10, R56 ;  /* 0x0000000a240c723c */ /* 0x010fe40000001838 */
[----:B------:R-:W-:Y:S04]  /*dbfb0*/  STL.64 [R1+0x10f0], R20 ;  /* 0x0010f01401007387 */ /* 0x000fe80000100a00 */
[----:B------:R-:W-:-:S15]  /*dbfc0*/  STL.64 [R1+0x10f8], R22 ;  /* 0x0010f81601007387 */ /* 0x000fde0000100a00 */
[----:B------:R-:W-:-:S02]  /*dbfd0*/  NOP ;  /* 0x0000000000007918 */ /* 0x000fc40000000000 */
[----:B------:R-:W-:Y:S04]  /*dbfe0*/  STL.64 [R1+0x10e0], R12 ;  /* 0x0010e00c01007387 */ /* 0x000fe80000100a00 */
[----:B------:R0:W-:Y:S04]  /*dbff0*/  STL.64 [R1+0x10e8], R14 ;  /* 0x0010e80e01007387 */ /* 0x0001e80000100a00 */
[----:B------:R-:W-:Y:S04]  /*dc000*/  STL.64 [R1+0x9f30], R10 ;  /* 0x009f300a01007387 */ /* 0x000fe80000100a00 */
[----:B------:R1:W-:Y:S01]  /*dc010*/  STL.64 [R1+0x9f28], R8 ;  /* 0x009f280801007387 */ /* 0x0003e20000100a00 */
[C---:B0-----:R-:W-:Y:S06]  /*dc020*/  HMMA.16816.F32 R12, R36.reuse, R8, R28 ;  /* 0x00000008240c723c */ /* 0x041fec000000181c */
[----:B-1----:R-:W-:Y:S01]  /*dc030*/  HMMA.16816.F32 R8, R36, R6, R40 ;  /* 0x000000062408723c */ /* 0x002fe20000001828 */
[----:B------:R-:W-:-:S02]  /*dc040*/  IMAD R34, R45, 0x100, R44 ;  /* 0x000001002d227824 */ /* 0x000fc400078e022c */
[----:B------:R-:W-:-:S14]  /*dc050*/  IMAD R35, R47, 0x100, R46 ;  /* 0x000001002f237824 */ /* 0x000fdc00078e022e */
        /* <DEDUP_REMOVED lines=71> */
[----:B------:R-:W4:Y:S04]  /*dc4d0*/  LDL.LU R60, [R1+0x29c4] ;  /* 0x0029c400013c7983 */ /* 0x000f280000300800 */
[----:B------:R-:W4:Y:S04]  /*dc4e0*/  LDL.LU R61, [R1+0x29c0] ;  /* 0x0029c000013d7983 */ /* 0x000f280000300800 */
[----:B------:R-:W4:Y:S01]  /*dc4f0*/  LDL.LU R56, [R1+0x1020] ;  /* 0x0010200001387983 */ /* 0x000f220000300800 */
[----:B------:R-:W-:-:S02]  /*dc500*/  F2FP.F16.E5M2.UNPACK_B R32, R32 ;  /* 0x00000020ff20723e */ /* 0x000fc400020004ff */
        /* <DEDUP_REMOVED lines=102> */
[----:B------:R-:W-:Y:S01]  /*dcb70*/  STL.64 [R1+0x9e88], R8 ;  /* 0x009e880801007387 */ /* 0x000fe20000100a00 */
[----:B------:R-:W-:-:S02]  /*dcb80*/  IMAD R34, R41, 0x100, R40 ;  /* 0x0000010029227824 */ /* 0x000fc400078e0228 */
[----:B------:R-:W-:-:S14]  /*dcb90*/  IMAD R35, R43, 0x100, R42 ;  /* 0x000001002b237824 */ /* 0x000fdc00078e022a */
[----:B------:R-:W-:Y:S04]  /*dcba0*/  STL.64 [R1+0xf50], R12 ;  /* 0x000f500c01007387 */ /* 0x000fe80000100a00 */
[----:B------:R-:W-:Y:S04]  /*dcbb0*/  STL.64 [R1+0xf58], R14 ;  /* 0x000f580e01007387 */ /* 0x000fe80000100a00 */
        /* <DEDUP_REMOVED lines=156> */
[----:B--2---:R-:W-:-:S15]  /*dd580*/  HMMA.16816.F32 R32, R36, R16, R48 ;  /* 0x000000102420723c */ /* 0x004fde0000001830 */
[----:B------:R-:W-:-:S02]  /*dd590*/  NOP ;  /* 0x0000000000007918 */ /* 0x000fc40000000000 */
[----:B------:R-:W-:Y:S04]  /*dd5a0*/  STL.64 [R1+0xea0], R20 ;  /* 0x000ea01401007387 */ /* 0x000fe80000100a00 */
[----:B------:R0:W-:Y:S04]  /*dd5b0*/  STL.64 [R1+0xea8], R22 ;  /* 0x000ea81601007387 */ /* 0x0001e80000100a00 */
[----:B------:R1:W-:Y:S04]  /*dd5c0*/  STL.64 [R1+0xe90], R32 ;  /* 0x000e902001007387 */ /* 0x0003e80000100a00 */
[----:B------:R-:W-:Y:S04]  /*dd5d0*/  STL.64 [R1+0xe98], R34 ;  /* 0x000e982201007387 */ /* 0x000fe80000100a00 */
[----:B------:R-:W-:Y:S01]  /*dd5e0*/  STL.64 [R1+0x9e18], R14 ;  /* 0x009e180e01007387 */ /* 0x000fe20000100a00 */
[----:B0-----:R-:W-:Y:S01]  /*dd5f0*/  HMMA.16816.F32 R20, R36, R12, R52 ;  /* 0x0000000c2414723c */ /* 0x001fe20000001834 */
[----:B-1----:R-:W-:-:S02]  /*dd600*/  IMAD R32, R45, 0x100, R44 ;  /* 0x000001002d207824 */ /* 0x002fc400078e022c */
[----:B------:R-:W-:-:S03]  /*dd610*/  IMAD R33, R47, 0x100, R46 ;  /* 0x000001002f217824 */ /* 0x000fc600078e022e */
[----:B---3--:R-:W-:-:S15]  /*dd620*/  HMMA.16816.F32 R24, R36, R14, R56 ;  /* 0x0000000e2418723c */ /* 0x008fde0000001838 */
[----:B------:R-:W-:-:S08]  /*dd630*/  NOP ;  /* 0x0000000000007918 */ /* 0x000fd00000000000 */
        /* <DEDUP_REMOVED lines=1065> */
[----:B------:R-:W-:-:S02]  /*e18d0*/  IMAD R36, R36, 0x100, R60 ;  /* 0x0000010024247824 */ /* 0x000fc400078e023c */
[----:B------:R-:W-:Y:S01]  /*e18e0*/  IMAD R37, R37, 0x100, R61 ;  /* 0x0000010025257824 */ /* 0x000fe200078e023d */
[C---:B------:R-:W-:Y:S06]  /*e18f0*/  HMMA.16816.F32 R56, R32.reuse, R6, R56 ;  /* 0x000000062038723c */ /* 0x040fec0000001838 */
[C---:B----4-:R-:W-:Y:S06]  /*e1900*/  HMMA.16816.F32 R24, R32.reuse, R10, R24 ;  /* 0x0000000a2018723c */ /* 0x050fec0000001818 */
[----:B---3--:R-:W-:-:S15]  /*e1910*/  HMMA.16816.F32 R48, R32, R8, R48 ;  /* 0x000000082030723c */ /* 0x008fde0000001830 */
        /* <DEDUP_REMOVED lines=144> */
[----:B---3--:R-:W-:Y:S06]  /*e2220*/  HMMA.16816.F32 R36, R36, R2, R48 ;  /* 0x000000022424723c */ /* 0x008fec0000001830 */
[C---:B------:R-:W-:Y:S05]  /*e2230*/  HMMA.16816.F32 R12, R32.reuse, R16, R12 ;  /* 0x00000010200c723c */ /* 0x040fea000000180c */
[----:B------:R-:W-:Y:S04]  /*e2240*/  STL.64 [R1+0x7e0], R8 ;  /* 0x0007e00801007387 */ /* 0x000fe80000100a00 */
[----:B------:R0:W-:Y:S04]  /*e2250*/  STL.64 [R1+0x7e8], R10 ;  /* 0x0007e80a01007387 */ /* 0x0001e80000100a00 */
[----:B0-----:R-:W2:Y:S04]  /*e2260*/  LDL.LU.64 R10, [R1+0x9b28] ;  /* 0x009b2800010a7983 */ /* 0x001ea80000300a00 */
[----:B------:R-:W2:Y:S04]  /*e2270*/  LDL.LU.64 R8, [R1+0x9b20] ;  /* 0x009b200001087983 */ /* 0x000ea80000300a00 */
[----:B------:R-:W3:Y:S04]  /*e2280*/  LDL.LU R46, [R1+0x2be0] ;  /* 0x002be000012e7983 */ /* 0x000ee80000300800 */
[----:B------:R-:W3:Y:S04]  /*e2290*/  LDL.LU R47, [R1+0x2bdc] ;  /* 0x002bdc00012f7983 */ /* 0x000ee80000300800 */
        /* <DEDUP_REMOVED lines=27> */
[C---:B------:R-:W-:Y:S06]  /*e2450*/  HMMA.16816.F32 R56, R32.reuse, R6, R56 ;  /* 0x000000062038723c */ /* 0x040fec0000001838 */
[----:B------:R-:W-:Y:S01]  /*e2460*/  HMMA.16816.F32 R52, R32, R4, R52 ;  /* 0x000000042034723c */ /* 0x000fe20000001834 */
[----:B------:R-:W-:-:S02]  /*e2470*/  IMAD R36, R36, 0x100, R29 ;  /* 0x0000010024247824 */ /* 0x000fc400078e021d */
[----:B---3--:R-:W-:-:S03]  /*e2480*/  IMAD R37, R37, 0x100, R30 ;  /* 0x0000010025257824 */ /* 0x008fc600078e021e */
[C---:B----4-:R-:W-:Y:S06]  /*e2490*/  HMMA.16816.F32 R24, R32.reuse, R10, R24 ;  /* 0x0000000a2018723c */ /* 0x050fec0000001818 */
[C---:B--2---:R-:W-:Y:S06]  /*e24a0*/  HMMA.16816.F32 R48, R32.reuse, R8, R48 ;  /* 0x000000082030723c */ /* 0x044fec0000001830 */
[----:B------:R-:W-:Y:S11]  /*e24b0*/  HMMA.16816.F32 R32, R32, R2, R40 ;  /* 0x000000022020723c */ /* 0x000ff60000001828 */
        /* <DEDUP_REMOVED lines=14> */
[----:B------:R0:W-:Y:S04]  /*e25a0*/  STL.64 [R1+0x750], R52 ;  /* 0x0007503401007387 */ /* 0x0001e80000100a00 */
[----:B------:R-:W-:Y:S04]  /*e25b0*/  STL.64 [R1+0x758], R54 ;  /* 0x0007583601007387 */ /* 0x000fe80000100a00 */
[----:B0-----:R-:W4:Y:S04]  /*e25c0*/  LDL.LU.64 R52, [R1+0x9a90] ;  /* 0x009a900001347983 */ /* 0x001f280000300a00 */
[----:B------:R-:W4:Y:S04]  /*e25d0*/  LDL.LU.64 R42, [R1+0x9a88] ;  /* 0x009a8800012a7983 */ /* 0x000f280000300a00 */
[----:B------:R-:W4:Y:S04]  /*e25e0*/  LDL.LU.64 R40, [R1+0x9a80] ;  /* 0x009a800001287983 */ /* 0x000f280000300a00 */
        /* <DEDUP_REMOVED lines=23> */
[----:B---3--:R-:W-:Y:S02]  /*e2760*/  HMMA.16816.F32 R12, R36, R10, R48 ;  /* 0x0000000a240c723c */ /* 0x008fe40000001830 */
[----:B------:R-:W-:Y:S04]  /*e2770*/  STL.64 [R1+0x710], R20 ;  /* 0x0007101401007387 */ /* 0x000fe80000100a00 */
[----:B------:R-:W-:-:S15]  /*e2780*/  STL.64 [R1+0x718], R22 ;  /* 0x0007181601007387 */ /* 0x000fde0000100a00 */
[----:B------:R-:W-:-:S02]  /*e2790*/  NOP ;  /* 0x0000000000007918 */ /* 0x000fc40000000000 */
[----:B------:R-:W-:Y:S04]  /*e27a0*/  STL.64 [R1+0x700], R12 ;  /* 0x0007000c01007387 */ /* 0x000fe80000100a00 */
[----:B------:R4:W-:Y:S02]  /*e27b0*/  STL.64 [R1+0x708], R14 ;  /* 0x0007080e01007387 */ /* 0x0009e40000100a00 */
[----:B----4-:R-:W-:Y:S02]  /*e27c0*/  HMMA.16816.F32 R12, R36, R8, R56 ;  /* 0x00000008240c723c */ /* 0x010fe40000001838 */
[----:B------:R-:W-:Y:S04]  /*e27d0*/  STL.64 [R1+0x9a18], R10 ;  /* 0x009a180a01007387 */ /* 0x000fe80000100a00 */
[----:B------:R-:W-:-:S15]  /*e27e0*/  STL.64 [R1+0x9a10], R8 ;  /* 0x009a100801007387 */ /* 0x000fde0000100a00 */
[----:B------:R-:W-:-:S02]  /*e27f0*/  NOP ;  /* 0x0000000000007918 */ /* 0x000fc40000000000 */
[----:B------:R-:W-:Y:S04]  /*e2800*/  STL.64 [R1+0x6f0], R12 ;  /* 0x0006f00c01007387 */ /* 0x000fe80000100a00 */
[----:B------:R-:W-:Y:S04]  /*e2810*/  STL.64 [R1+0x6f8], R14 ;  /* 0x0006f80e01007387 */ /* 0x000fe80000100a00 */
[----:B------:R-:W2:Y:S04]  /*e2820*/  LDL.LU R48, [R1+0x220] ;  /* 0x0002200001307983 */ /* 0x000ea80000300800 */
[----:B------:R-:W2:Y:S01]  /*e2830*/  LDL.LU R49, [R1+0x224] ;  /* 0x0002240001317983 */ /* 0x000ea20000300800 */
[----:B------:R-:W-:-:S02]  /*e2840*/  IMAD.MOV.U32 R50, RZ, RZ, R42 ;  /* 0x000000ffff327224 */ /* 0x000fc400078e002a */
[----:B------:R-:W-:Y:S01]  /*e2850*/  IMAD.MOV.U32 R51, RZ, RZ, R43 ;  /* 0x000000ffff337224 */ /* 0x000fe200078e002b */
[----:B------:R-:W3:Y:S04]  /*e2860*/  LDL.LU R42, [R1+0x9a7c] ;  /* 0x009a7c00012a7983 */ /* 0x000ee80000300800 */
[----:B------:R-:W4:Y:S04]  /*e2870*/  LDL.LU R43, [R1+0x9a78] ;  /* 0x009a7800012b7983 */ /* 0x000f280000300800 */
[----:B------:R-:W-:Y:S04]  /*e2880*/  STL.64 [R1+0x9a08], R50 ;  /* 0x009a083201007387 */ /* 0x000fe80000100a00 */
[----:B--2---:R0:W-:Y:S04]  /*e2890*/  STL.64 [R1+0x9a00], R48 ;  /* 0x009a003001007387 */ /* 0x0041e80000100a00 */
[----:B------:R-:W2:Y:S04]  /*e28a0*/  LDL.LU R24, [R1+0x230] ;  /* 0x0002300001187983 */ /* 0x000ea80000300800 */
[----:B------:R-:W2:Y:S04]  /*e28b0*/  LDL.LU R25, [R1+0x234] ;  /* 0x0002340001197983 */ /* 0x000ea80000300800 */
[----:B------:R-:W2:Y:S04]  /*e28c0*/  LDL.LU R26, [R1+0x238] ;  /* 0x00023800011a7983 */ /* 0x000ea80000300800 */
[----:B------:R-:W2:Y:S01]  /*e28d0*/  LDL.LU R27, [R1+0x23c] ;  /* 0x00023c00011b7983 */ /* 0x000ea20000300800 */
[----:B----4-:R-:W-:-:S02]  /*e28e0*/  IMAD.MOV.U32 R22, RZ, RZ, R43 ;  /* 0x000000ffff167224 */ /* 0x010fc400078e002b */
[----:B---3--:R-:W-:Y:S01]  /*e28f0*/  IMAD.MOV.U32 R23, RZ, RZ, R42 ;  /* 0x000000ffff177224 */ /* 0x008fe200078e002a */
[----:B--2---:R-:W-:Y:S04]  /*e2900*/  STL.64 [R1+0x9a28], R26 ;  /* 0x009a281a01007387 */ /* 0x004fe80000100a00 */
[----:B------:R1:W-:Y:S04]  /*e2910*/  STL.64 [R1+0x9a20], R24 ;  /* 0x009a201801007387 */ /* 0x0003e80000100a00 */
[----:B------:R-:W2:Y:S04]  /*e2920*/  LDL.LU R20, [R1+0x240] ;  /* 0x0002400001147983 */ /* 0x000ea80000300800 */
[----:B------:R-:W2:Y:S04]  /*e2930*/  LDL.LU R21, [R1+0x244] ;  /* 0x0002440001157983 */ /* 0x000ea80000300800 */
[----:B------:R-:W-:Y:S04]  /*e2940*/  STL.64 [R1+0x9a48], R22 ;  /* 0x009a481601007387 */ /* 0x000fe80000100a00 */
        /* <DEDUP_REMOVED lines=11> */
[----:B------:R-:W2:Y:S04]  /*e2a00*/  LDL.LU R55, [R1+0x2be8] ;  /* 0x002be80001377983 */ /* 0x000ea80000300800 */
[----:B------:R-:W2:Y:S04]  /*e2a10*/  LDL.LU R54, [R1+0x2be4] ;  /* 0x002be40001367983 */ /* 0x000ea80000300800 */
        /* <DEDUP_REMOVED lines=18> */
[----:B------:R-:W2:Y:S01]  /*e2b40*/  LDL.LU R8, [R1+0x260] ;  /* 0x0002600001087983 */ /* 0x000ea20000300800 */
[----:B------:R-:W-:-:S02]  /*e2b50*/  IMAD R32, R28, 0x100, R31 ;  /* 0x000001001c207824 */ /* 0x000fc400078e021f */
[----:B------:R-:W-:Y:S02]  /*e2b60*/  IMAD R33, R45, 0x100, R44 ;  /* 0x000001002d217824 */ /* 0x000fe400078e022c */
[----:B------:R-:W-:Y:S01]  /*e2b70*/  IMAD R34, R47, 0x100, R46 ;  /* 0x000001002f227824 */ /* 0x000fe200078e022e */
[----:B------:R-:W2:Y:S01]  /*e2b80*/  LDL.LU R9, [R1+0x264] ;  /* 0x0002640001097983 */ /* 0x000ea20000300800 */
[----:B------:R-:W-:-:S03]  /*e2b90*/  IMAD R35, R54, 0x100, R55 ;  /* 0x0000010036237824 */ /* 0x000fc600078e0237 */
[----:B------:R-:W2:Y:S04]  /*e2ba0*/  LDL.LU R10, [R1+0x268] ;  /* 0x00026800010a7983 */ /* 0x000ea80000300800 */
[----:B------:R-:W2:Y:S04]  /*e2bb0*/  LDL.LU R11, [R1+0x26c] ;  /* 0x00026c00010b7983 */ /* 0x000ea80000300800 */
[----:B------:R-:W2:Y:S04]  /*e2bc0*/  LDL.LU R42, [R1+0x2bf0] ;  /* 0x002bf000012a7983 */ /* 0x000ea80000300800 */
[----:B------:R-:W2:Y:S04]  /*e2bd0*/  LDL.LU R43, [R1+0x2bf8] ;  /* 0x002bf800012b7983 */ /* 0x000ea80000300800 */
[----:B------:R-:W2:Y:S01]  /*e2be0*/  LDL.LU R31, [R1+0x2c00] ;  /* 0x002c0000011f7983 */ /* 0x000ea20000300800 */
[----:B------:R-:W-:-:S02]  /*e2bf0*/  F2FP.F16.E5M2.UNPACK_B R32, R32 ;  /* 0x00000020ff20723e */ /* 0x000fc400020004ff */
[----:B------:R-:W-:Y:S02]  /*e2c00*/  F2FP.F16.E5M2.UNPACK_B R33, R33 ;  /* 0x00000021ff21723e */ /* 0x000fe400020004ff */
[----:B------:R-:W-:Y:S02]  /*e2c10*/  F2FP.F16.E5M2.UNPACK_B R34, R34 ;  /* 0x00000022ff22723e */ /* 0x000fe400020004ff */
[----:B------:R-:W-:Y:S01]  /*e2c20*/  F2FP.F16.E5M2.UNPACK_B R35, R35 ;  /* 0x00000023ff23723e */ /* 0x000fe200020004ff */
[----:B------:R-:W2:Y:S04]  /*e2c30*/  LDL.LU R28, [R1+0x2c08] ;  /* 0x002c0800011c7983 */ /* 0x000ea80000300800 */
[----:B------:R-:W2:Y:S04]  /*e2c40*/  LDL.LU R44, [R1+0x370] ;  /* 0x00037000012c7983 */ /* 0x000ea80000300800 */
[----:B------:R-:W2:Y:S04]  /*e2c50*/  LDL.LU R45, [R1+0x374] ;  /* 0x00037400012d7983 */ /* 0x000ea80000300800 */
[----:B------:R-:W2:Y:S04]  /*e2c60*/  LDL.LU R46, [R1+0x378] ;  /* 0x00037800012e7983 */ /* 0x000ea80000300800 */
[----:B------:R-:W2:Y:S04]  /*e2c70*/  LDL.LU R47, [R1+0x37c] ;  /* 0x00037c00012f7983 */ /* 0x000ea80000300800 */
[----:B------:R-:W2:Y:S04]  /*e2c80*/  LDL.LU R56, [R1+0x210] ;  /* 0x0002100001387983 */ /* 0x000ea80000300800 */
[----:B------:R-:W2:Y:S01]  /*e2c90*/  LDL.LU R57, [R1+0x214] ;  /* 0x0002140001397983 */ /* 0x000ea20000300800 */
[----:B------:R-:W-:-:S02]  /*e2ca0*/  IMAD.MOV.U32 R58, RZ, RZ, R40 ;  /* 0x000000ffff3a7224 */ /* 0x000fc400078e0028 */
[----:B------:R-:W-:Y:S01]  /*e2cb0*/  IMAD.MOV.U32 R59, RZ, RZ, R41 ;  /* 0x000000ffff3b7224 */ /* 0x000fe200078e0029 */
[----:B------:R-:W2:Y:S04]  /*e2cc0*/  LDL.LU R40, [R1+0x9a74] ;  /* 0x009a740001287983 */ /* 0x000ea80000300800 */
[----:B------:R-:W2:Y:S04]  /*e2cd0*/  LDL.LU R41, [R1+0x9a70] ;  /* 0x009a700001297983 */ /* 0x000ea80000300800 */
[----:B------:R-:W2:Y:S04]  /*e2ce0*/  LDL.LU R18, [R1+0x2c10] ;  /* 0x002c100001127983 */ /* 0x000ea80000300800 */
[----:B------:R-:W2:Y:S04]  /*e2cf0*/  LDL.LU R19, [R1+0x2c0c] ;  /* 0x002c0c0001137983 */ /* 0x000ea80000300800 */
[----:B------:R-:W2:Y:S04]  /*e2d00*/  LDL.LU R55, [R1+0x2c18] ;  /* 0x002c180001377983 */ /* 0x000ea80000300800 */
[----:B------:R-:W2:Y:S01]  /*e2d10*/  LDL.LU R54, [R1+0x2c14] ;  /* 0x002c140001367983 */ /* 0x000ea20000300800 */
[C---:B---3--:R-:W-:Y:S06]  /*e2d20*/  HMMA.16816.F32 R24, R36.reuse, R6, R24 ;  /* 0x000000062418723c */ /* 0x048fec0000001818 */
[C---:B----4-:R-:W-:Y:S06]  /*e2d30*/  HMMA.16816.F32 R48, R36.reuse, R4, R48 ;  /* 0x000000042430723c */ /* 0x050fec0000001830 */
[----:B--2---:R-:W-:Y:S06]  /*e2d40*/  HMMA.16816.F32 R36, R36, R2, R20 ;  /* 0x000000022424723c */ /* 0x004fec0000001814 */
        /* <DEDUP_REMOVED lines=33> */
[----:B----4-:R-:W-:Y:S01]  /*e2f60*/  IMAD R37, R37, 0x100, R43 ;  /* 0x0000010025257824 */ /* 0x010fe200078e022b */
[----:B---3--:R-:W-:-:S15]  /*e2f70*/  HMMA.16816.F32 R48, R32, R10, R48 ;  /* 0x0000000a2030723c */ /* 0x008fde0000001830 */
[----:B------:R-:W-:-:S08]  /*e2f80*/  NOP ;  /* 0x0000000000007918 */ /* 0x000fd00000000000 */
[----:B------:R-:W-:Y:S04]  /*e2f90*/  STL.64 [R1+0x670], R48 ;  /* 0x0006703001007387 */ /* 0x000fe80000100a00 */
[----:B------:R0:W-:Y:S04]  /*e2fa0*/  STL.64 [R1+0x678], R50 ;  /* 0x0006783201007387 */ /* 0x0001e80000100a00 */
[----:B0-----:R-:W3:Y:S04]  /*e2fb0*/  LDL.LU.64 R50, [R1+0x9a08] ;  /* 0x009a080001327983 */ /* 0x001ee80000300a00 */
[----:B------:R-:W3:Y:S04]  /*e2fc0*/  LDL.LU.64 R48, [R1+0x9a00] ;  /* 0x009a000001307983 */ /* 0x000ee80000300a00 */
[----:B------:R-:W2:Y:S04]  /*e2fd0*/  LDL.LU R42, [R1+0x99fc] ;  /* 0x0099fc00012a7983 */ /* 0x000ea80000300800 */
[----:B------:R-:W2:Y:S01]  /*e2fe0*/  LDL.LU R43, [R1+0x99f8] ;  /* 0x0099f800012b7983 */ /* 0x000ea20000300800 */
[----:B------:R-:W-:Y:S01]  /*e2ff0*/  HMMA.16816.F32 R44, R32, R6, R44 ;  /* 0x00000006202c723c */ /* 0x000fe2000000182c */
[----:B------:R-:W-:-:S02]  /*e3000*/  IMAD R38, R38, 0x100, R31 ;  /* 0x0000010026267824 */ /* 0x000fc400078e021f */
[----:B------:R-:W-:-:S03]  /*e3010*/  IMAD R39, R39, 0x100, R28 ;  /* 0x0000010027277824 */ /* 0x000fc600078e021c */
[----:B--2---:R-:W-:-:S15]  /*e3020*/  HMMA.16816.F32 R40, R32, R8, R40 ;  /* 0x000000082028723c */ /* 0x004fde0000001828 */
[----:B------:R-:W-:-:S08]  /*e3030*/  NOP ;  /* 0x0000000000007918 */ /* 0x000fd00000000000 */
[----:B------:R0:W-:Y:S04]  /*e3040*/  STL.64 [R1+0x660], R40 ;  /* 0x0006602801007387 */ /* 0x0001e80000100a00 */
[----:B------:R1:W-:Y:S04]  /*e3050*/  STL.64 [R1+0x668], R42 ;  /* 0x0006682a01007387 */ /* 0x0003e80000100a00 */
[----:B0-----:R-:W2:Y:S04]  /*e3060*/  LDL.LU R40, [R1+0x360] ;  /* 0x0003600001287983 */ /* 0x001ea80000300800 */
[----:B------:R-:W2:Y:S04]  /*e3070*/  LDL.LU R41, [R1+0x364] ;  /* 0x0003640001297983 */ /* 0x000ea80000300800 */
[----:B-1----:R-:W2:Y:S04]  /*e3080*/  LDL.LU R42, [R1+0x368] ;  /* 0x00036800012a7983 */ /* 0x002ea80000300800 */
[----:B------:R-:W2:Y:S04]  /*e3090*/  LDL.LU R43, [R1+0x36c] ;  /* 0x00036c00012b7983 */ /* 0x000ea80000300800 */
[----:B------:R-:W4:Y:S04]  /*e30a0*/  LDL.LU R31, [R1+0x99f4] ;  /* 0x0099f400011f7983 */ /* 0x000f280000300800 */
[----:B------:R-:W4:Y:S04]  /*e30b0*/  LDL.LU R28, [R1+0x99f0] ;  /* 0x0099f000011c7983 */ /* 0x000f280000300800 */
[----:B------:R-:W-:Y:S04]  /*e30c0*/  STL.64 [R1+0x650], R44 ;  /* 0x0006502c01007387 */ /* 0x000fe80000100a00 */
[----:B------:R0:W-:Y:S04]  /*e30d0*/  STL.64 [R1+0x658], R46 ;  /* 0x0006582e01007387 */ /* 0x0001e80000100a00 */
[----:B0-----:R-:W4:Y:S04]  /*e30e0*/  LDL.LU.64 R46, [R1+0x99e8] ;  /* 0x0099e800012e7983 */ /* 0x001f280000300a00 */
[----:B------:R-:W4:Y:S01]  /*e30f0*/  LDL.LU.64 R44, [R1+0x99e0] ;  /* 0x0099e000012c7983 */ /* 0x000f220000300a00 */
[----:B------:R-:W-:-:S02]  /*e3100*/  F2FP.F16.E5M2.UNPACK_B R36, R36 ;  /* 0x00000024ff24723e */ /* 0x000fc400020004ff */
[----:B------:R-:W-:Y:S02]  /*e3110*/  F2FP.F16.E5M2.UNPACK_B R37, R37 ;  /* 0x00000025ff25723e */ /* 0x000fe400020004ff */
[----:B------:R-:W-:Y:S02]  /*e3120*/  F2FP.F16.E5M2.UNPACK_B R38, R38 ;  /* 0x00000026ff26723e */ /* 0x000fe400020004ff */
[----:B------:R-:W-:Y:S01]  /*e3130*/  F2FP.F16.E5M2.UNPACK_B R39, R39 ;  /* 0x00000027ff27723e */ /* 0x000fe200020004ff */
[C---:B------:R-:W-:Y:S06]  /*e3140*/  HMMA.16816.F32 R20, R32.reuse, R2, R20 ;  /* 0x000000022014723c */ /* 0x040fec0000001814 */
[----:B--2---:R-:W-:Y:S06]  /*e3150*/  HMMA.16816.F32 R40, R32, R4, R40 ;  /* 0x000000042028723c */ /* 0x004fec0000001828 */
[C---:B------:R-:W-:Y:S06]  /*e3160*/  HMMA.16816.F32 R32, R36.reuse, R16, R24 ;  /* 0x000000102420723c */ /* 0x040fec0000001818 */
[C---:B---3--:R-:W-:Y:S11]  /*e3170*/  HMMA.16816.F32 R24, R36.reuse, R14, R48 ;  /* 0x0000000e2418723c */ /* 0x048ff60000001830 */
[----:B------:R-:W-:Y:S04]  /*e3180*/  STL.64 [R1+0x640], R40 ;  /* 0x0006402801007387 */ /* 0x000fe80000100a00 */
[----:B------:R-:W-:Y:S04]  /*e3190*/  STL.64 [R1+0x648], R42 ;  /* 0x0006482a01007387 */ /* 0x000fe80000100a00 */
        /* <DEDUP_REMOVED lines=8> */
[C---:B0-----:R-:W-:Y:S06]  /*e3220*/  HMMA.16816.F32 R20, R36.reuse, R12, R56 ;  /* 0x0000000c2414723c */ /* 0x041fec0000001838 */
[----:B----4-:R-:W-:-:S15]  /*e3230*/  HMMA.16816.F32 R12, R36, R10, R44 ;  /* 0x0000000a240c723c */ /* 0x010fde000000182c */
[----:B------:R-:W-:-:S02]  /*e3240*/  NOP ;  /* 0x0000000000007918 */ /* 0x000fc40000000000 */
[----:B------:R-:W-:Y:S04]  /*e3250*/  STL.64 [R1+0x5f0], R20 ;  /* 0x0005f01401007387 */ /* 0x000fe80000100a00 */
[----:B------:R-:W-:Y:S04]  /*e3260*/  STL.64 [R1+0x5f8], R22 ;  /* 0x0005f81601007387 */ /* 0x000fe80000100a00 */
[----:B------:R-:W-:Y:S04]  /*e3270*/  STL.64 [R1+0x5e0], R12 ;  /* 0x0005e00c01007387 */ /* 0x000fe80000100a00 */
[----:B------:R-:W-:Y:S04]  /*e3280*/  STL.64 [R1+0x5e8], R14 ;  /* 0x0005e80e01007387 */ /* 0x000fe80000100a00 */
[----:B------:R-:W2:Y:S01]  /*e3290*/  LDL.LU R48, [R1+0x180] ;  /* 0x0001800001307983 */ /* 0x000ea20000300800 */
[----:B------:R-:W-:-:S02]  /*e32a0*/  IMAD.MOV.U32 R50, RZ, RZ, R30 ;  /* 0x000000ffff327224 */ /* 0x000fc400078e001e */
[----:B------:R-:W-:Y:S02]  /*e32b0*/  IMAD.MOV.U32 R51, RZ, RZ, R29 ;  /* 0x000000ffff337224 */ /* 0x000fe400078e001d */
[----:B------:R-:W-:Y:S02]  /*e32c0*/  IMAD.MOV.U32 R49, RZ, RZ, R31 ;  /* 0x000000ffff317224 */ /* 0x000fe400078e001f */
[----:B------:R-:W3:Y:S04]  /*e32d0*/  LDL.LU R31, [R1+0x99dc] ;  /* 0x0099dc00011f7983 */ /* 0x000ee80000300800 */
[----:B------:R-:W4:Y:S04]  /*e32e0*/  LDL.LU R30, [R1+0x99d8] ;  /* 0x0099d800011e7983 */ /* 0x000f280000300800 */
[----:B------:R-:W3:Y:S04]  /*e32f0*/  LDL.LU R29, [R1+0x99d4] ;  /* 0x0099d400011d7983 */ /* 0x000ee80000300800 */
[----:B------:R-:W-:Y:S04]  /*e3300*/  STL.64 [R1+0x9958], R50 ;  /* 0x0099583201007387 */ /* 0x000fe80000100a00 */
[----:B--2---:R0:W-:Y:S04]  /*e3310*/  STL.64 [R1+0x9950], R48 ;  /* 0x0099503001007387 */ /* 0x0041e80000100a00 */
[----:B------:R-:W2:Y:S04]  /*e3320*/  LDL.LU R24, [R1+0x190] ;  /* 0x0001900001187983 */ /* 0x000ea80000300800 */
[----:B------:R-:W2:Y:S04]  /*e3330*/  LDL.LU R25, [R1+0x194] ;  /* 0x0001940001197983 */ /* 0x000ea80000300800 */
[----:B------:R-:W4:Y:S01]  /*e3340*/  LDL.LU R26, [R1+0x198] ;  /* 0x00019800011a7983 */ /* 0x000f220000300800 */
[----:B------:R-:W-:-:S03]  /*e3350*/  IMAD.MOV.U32 R27, RZ, RZ, R28 ;  /* 0x000000ffff1b7224 */ /* 0x000fc600078e001c */
[----:B------:R-:W3:Y:S04]  /*e3360*/  LDL.LU R28, [R1+0x99d0] ;  /* 0x0099d000011c7983 */ /* 0x000ee80000300800 */
        /* <DEDUP_REMOVED lines=8> */
[----:B0-----:R-:W4:Y:S04]  /*e33f0*/  LDL.LU R48, [R1+0x1c0] ;  /* 0x0001c00001307983 */ /* 0x001f280000300800 */
[----:B------:R-:W4:Y:S04]  /*e3400*/  LDL.LU R49, [R1+0x1c4] ;  /* 0x0001c40001317983 */ /* 0x000f280000300800 */
[----:B------:R-:W3:Y:S04]  /*e3410*/  LDL.LU R50, [R1+0x1c8] ;  /* 0x0001c80001327983 */ /* 0x000ee80000300800 */
[----:B------:R-:W3:Y:S04]  /*e3420*/  LDL.LU R51, [R1+0x1cc] ;  /* 0x0001cc0001337983 */ /* 0x000ee80000300800 */
[----:B---3--:R-:W-:Y:S04]  /*e3430*/  STL.64 [R1+0x9998], R50 ;  /* 0x0099983201007387 */ /* 0x008fe80000100a00 */
[----:B----4-:R0:W-:Y:S04]  /*e3440*/  STL.64 [R1+0x9990], R48 ;  /* 0x0099903001007387 */ /* 0x0101e80000100a00 */
        /* <DEDUP_REMOVED lines=9> */
[----:B------:R-:W3:Y:S01]  /*e34e0*/  LDL.LU R43, [R1+0x1ec] ;  /* 0x0001ec00012b7983 */ /* 0x000ee20000300800 */
[----:B------:R-:W-:-:S02]  /*e34f0*/  IMAD R18, R19, 0x100, R18 ;  /* 0x0000010013127824 */ /* 0x000fc400078e0212 */
[----:B------:R-:W-:Y:S02]  /*e3500*/  IMAD R19, R54, 0x100, R55 ;  /* 0x0000010036137824 */ /* 0x000fe400078e0237 */
[----:B------:R-:W-:Y:S02]  /*e3510*/  IMAD.MOV.U32 R47, RZ, RZ, R28 ;  /* 0x000000ffff2f7224 */ /* 0x000fe400078e001c */
[----:B------:R-:W-:Y:S02]  /*e3520*/  IMAD.MOV.U32 R20, RZ, RZ, R29 ;  /* 0x000000ffff147224 */ /* 0x000fe400078e001d */
[----:B------:R-:W-:Y:S02]  /*e3530*/  IMAD.MOV.U32 R21, RZ, RZ, R30 ;  /* 0x000000ffff157224 */ /* 0x000fe400078e001e */
[----:B------:R-:W-:Y:S01]  /*e3540*/  IMAD.MOV.U32 R22, RZ, RZ, R31 ;  /* 0x000000ffff167224 */ /* 0x000fe200078e001f */
        /* <DEDUP_REMOVED lines=36> */
[----:B----4-:R-:W-:-:S15]  /*e3790*/  HMMA.16816.F32 R28, R36, R8, R28 ;  /* 0x00000008241c723c */ /* 0x010fde000000181c */
[----:B------:R-:W-:-:S08]  /*e37a0*/  NOP ;  /* 0x0000000000007918 */ /* 0x000fd00000000000 */
[----:B------:R0:W-:Y:S04]  /*e37b0*/  STL.64 [R1+0x5d0], R28 ;  /* 0x0005d01c01007387 */ /* 0x0001e80000100a00 */
[----:B------:R1:W-:Y:S04]  /*e37c0*/  STL.64 [R1+0x5d8], R30 ;  /* 0x0005d81e01007387 */ /* 0x0003e80000100a00 */
[----:B0-----:R-:W4:Y:S04]  /*e37d0*/  LDL.LU R28, [R1+0x2c20] ;  /* 0x002c2000011c7983 */ /* 0x001f280000300800 */
[----:B-1----:R-:W4:Y:S04]  /*e37e0*/  LDL.LU R30, [R1+0x2c1c] ;  /* 0x002c1c00011e7983 */ /* 0x002f280000300800 */
[----:B------:R-:W4:Y:S04]  /*e37f0*/  LDL.LU R29, [R1+0x2c28] ;  /* 0x002c2800011d7983 */ /* 0x000f280000300800 */
[----:B------:R-:W4:Y:S01]  /*e3800*/  LDL.LU R31, [R1+0x2c24] ;  /* 0x002c2400011f7983 */ /* 0x000f220000300800 */
[C---:B--2---:R-:W-:Y:S06]  /*e3810*/  HMMA.16816.F32 R40, R36.reuse, R6, R40 ;  /* 0x000000062428723c */ /* 0x044fec0000001828 */
[C---:B------:R-:W-:Y:S06]  /*e3820*/  HMMA.16816.F32 R24, R36.reuse, R4, R24 ;  /* 0x000000042418723c */ /* 0x040fec0000001818 */
[----:B---3--:R-:W-:Y:S01]  /*e3830*/  HMMA.16816.F32 R36, R36, R2, R48 ;  /* 0x000000022424723c */ /* 0x008fe20000001830 */
[----:B----4-:R-:W-:-:S02]  /*e3840*/  IMAD R30, R30, 0x100, R28 ;  /* 0x000001001e1e7824 */ /* 0x010fc400078e021c */
[----:B------:R-:W-:Y:S01]  /*e3850*/  IMAD R31, R31, 0x100, R29 ;  /* 0x000001001f1f7824 */ /* 0x000fe200078e021d */
[----:B------:R-:W-:Y:S02]  /*e3860*/  F2FP.F16.E5M2.UNPACK_B R28, R18 ;  /* 0x00000012ff1c723e */ /* 0x000fe400020004ff */
[----:B------:R-:W-:Y:S02]  /*e3870*/  F2FP.F16.E5M2.UNPACK_B R29, R19 ;  /* 0x00000013ff1d723e */ /* 0x000fe400020004ff */
[----:B------:R-:W-:Y:S01]  /*e3880*/  F2FP.F16.E5M2.UNPACK_B R30, R30 ;  /* 0x0000001eff1e723e */ /* 0x000fe200020004ff */
[----:B------:R-:W2:Y:S01]  /*e3890*/  LDL.LU R18, [R1+0x2c38] ;  /* 0x002c380001127983 */ /* 0x000ea20000300800 */
[----:B------:R-:W-:-:S03]  /*e38a0*/  F2FP.F16.E5M2.UNPACK_B R31, R31 ;  /* 0x0000001fff1f723e */ /* 0x000fc600020004ff */
[----:B------:R-:W3:Y:S04]  /*e38b0*/  LDL.LU R19, [R1+0x2c30] ;  /* 0x002c300001137983 */ /* 0x000ee80000300800 */
[C---:B------:R-:W-:Y:S01]  /*e38c0*/  HMMA.16816.F32 R12, R28.reuse, R16, R12 ;  /* 0x000000101c0c723c */ /* 0x040fe2000000180c */
[----:B------:R-:W-:Y:S04]  /*e38d0*/  STL.64 [R1+0x5c0], R40 ;  /* 0x0005c02801007387 */ /* 0x000fe80000100a00 */
[----:B------:R0:W-:Y:S04]  /*e38e0*/  STL.64 [R1+0x5c8], R42 ;  /* 0x0005c82a01007387 */ /* 0x0001e80000100a00 */
[----:B0-----:R-:W4:Y:S04]  /*e38f0*/  LDL.LU.64 R42, [R1+0x99b8] ;  /* 0x0099b800012a7983 */ /* 0x001f280000300a00 */
[----:B------:R-:W4:Y:S04]  /*e3900*/  LDL.LU.64 R40, [R1+0x99b0] ;  /* 0x0099b00001287983 */ /* 0x000f280000300a00 */
        /* <DEDUP_REMOVED lines=15> */
[----:B------:R-:W2:Y:S01]  /*e3a00*/  LDL.LU.64 R12, [R1+0x9980] ;  /* 0x00998000010c7983 */ /* 0x000ea20000300a00 */
[C---:B---3--:R-:W-:Y:S06]  /*e3a10*/  HMMA.16816.F32 R48, R28.reuse, R10, R48 ;  /* 0x0000000a1c30723c */ /* 0x048fec0000001830 */
        /* <DEDUP_REMOVED lines=15> */
[C---:B------:R-:W-:Y:S06]  /*e3b10*/  HMMA.16816.F32 R36, R28.reuse, R8, R36 ;  /* 0x000000081c24723c */ /* 0x040fec0000001824 */
[----:B------:R-:W-:Y:S01]  /*e3b20*/  HMMA.16816.F32 R44, R28, R6, R44 ;  /* 0x000000061c2c723c */ /* 0x000fe2000000182c */
[----:B------:R-:W-:-:S02]  /*e3b30*/  IMAD R34, R35, 0x100, R34 ;  /* 0x0000010023227824 */ /* 0x000fc400078e0222 */
[----:B------:R-:W-:Y:S02]  /*e3b40*/  IMAD R32, R32, 0x100, R19 ;  /* 0x0000010020207824 */ /* 0x000fe400078e0213 */
[----:B------:R-:W-:Y:S02]  /*e3b50*/  IMAD R33, R33, 0x100, R18 ;  /* 0x0000010021217824 */ /* 0x000fe400078e0212 */
[----:B------:R-:W-:-:S10]  /*e3b60*/  IMAD R35, R54, 0x100, R55 ;  /* 0x0000010036237824 */ /* 0x000fd400078e0237 */
[----:B------:R-:W-:Y:S04]  /*e3b70*/  STL.64 [R1+0x550], R36 ;  /* 0x0005502401007387 */ /* 0x000fe80000100a00 */
[----:B------:R2:W-:Y:S04]  /*e3b80*/  STL.64 [R1+0x558], R38 ;  /* 0x0005582601007387 */ /* 0x0005e80000100a00 */
[----:B------:R-:W-:Y:S04]  /*e3b90*/  STL.64 [R1+0x540], R44 ;  /* 0x0005402c01007387 */ /* 0x000fe80000100a00 */
[----:B------:R-:W-:Y:S04]  /*e3ba0*/  STL.64 [R1+0x548], R46 ;  /* 0x0005482e01007387 */ /* 0x000fe80000100a00 */
[----:B------:R-:W-:Y:S04]  /*e3bb0*/  STL.64 [R1+0x9930], R6 ;  /* 0x0099300601007387 */ /* 0x000fe80000100a00 */
[----:B------:R0:W-:Y:S01]  /*e3bc0*/  STL.64 [R1+0x9928], R4 ;  /* 0x0099280401007387 */ /* 0x0001e20000100a00 */
[----:B------:R-:W-:-:S02]  /*e3bd0*/  F2FP.F16.E5M2.UNPACK_B R32, R32 ;  /* 0x00000020ff20723e */ /* 0x000fc400020004ff */
[----:B------:R-:W-:Y:S02]  /*e3be0*/  F2FP.F16.E5M2.UNPACK_B R33, R33 ;  /* 0x00000021ff21723e */ /* 0x000fe400020004ff */
[----:B------:R-:W-:Y:S02]  /*e3bf0*/  F2FP.F16.E5M2.UNPACK_B R34, R34 ;  /* 0x00000022ff22723e */ /* 0x000fe400020004ff */
[----:B------:R-:W-:Y:S01]  /*e3c00*/  F2FP.F16.E5M2.UNPACK_B R35, R35 ;  /* 0x00000023ff23723e */ /* 0x000fe200020004ff */
[C---:B--2---:R-:W-:Y:S06]  /*e3c10*/  HMMA.16816.F32 R36, R28.reuse, R4, R40 ;  /* 0x000000041c24723c */ /* 0x044fec0000001828 */
[----:B0-----:R-:W-:Y:S06]  /*e3c20*/  HMMA.16816.F32 R4, R28, R2, R20 ;  /* 0x000000021c04723c */ /* 0x001fec0000001814 */
[C---:B---3--:R-:W-:Y:S11]  /*e3c30*/  HMMA.16816.F32 R24, R32.reuse, R16, R24 ;  /* 0x000000102018723c */ /* 0x048ff60000001818 */
[----:B------:R-:W-:Y:S04]  /*e3c40*/  STL.64 [R1+0x530], R36 ;  /* 0x0005302401007387 */ /* 0x000fe80000100a00 */
[----:B------:R-:W-:Y:S04]  /*e3c50*/  STL.64 [R1+0x538], R38 ;  /* 0x0005382601007387 */ /* 0x000fe80000100a00 */
[----:B------:R-:W-:Y:S04]  /*e3c60*/  STL.64 [R1+0x520], R4 ;  /* 0x0005200401007387 */ /* 0x000fe80000100a00 */
[----:B------:R0:W-:Y:S01]  /*e3c70*/  STL.64 [R1+0x528], R6 ;  /* 0x0005280601007387 */ /* 0x0001e20000100a00 */
[C---:B----4-:R-:W-:Y:S06]  /*e3c80*/  HMMA.16816.F32 R20, R32.reuse, R14, R48 ;  /* 0x0000000e2014723c */ /* 0x050fec0000001830 */
[----:B0-----:R-:W-:Y:S01]  /*e3c90*/  HMMA.16816.F32 R4, R32, R12, R56 ;  /* 0x0000000c2004723c */ /* 0x001fe20000001838 */
[----:B------:R-:W-:Y:S04]  /*e3ca0*/  STL.64 [R1+0x500], R24 ;  /* 0x0005001801007387 */ /* 0x000fe80000100a00 */
[----:B------:R-:W-:Y:S04]  /*e3cb0*/  STL.64 [R1+0x508], R26 ;  /* 0x0005081a01007387 */ /* 0x000fe80000100a00 */
[----:B------:R-:W-:Y:S01]  /*e3cc0*/  STL.64 [R1+0x9940], R14 ;  /* 0x0099400e01007387 */ /* 0x000fe20000100a00 */
[----:B------:R-:W-:-:S07]  /*e3cd0*/  IMAD.MOV.U32 R51, RZ, RZ, R60 ;  /* 0x000000ffff337224 */ /* 0x000fce00078e003c */
[----:B------:R-:W-:Y:S04]  /*e3ce0*/  STL.64 [R1+0x4f0], R20 ;  /* 0x0004f01401007387 */ /* 0x000fe80000100a00 */
[----:B------:R-:W-:Y:S04]  /*e3cf0*/  STL.64 [R1+0x4f8], R22 ;  /* 0x0004f81601007387 */ /* 0x000fe80000100a00 */
[----:B------:R-:W-:Y:S04]  /*e3d00*/  STL.64 [R1+0x9938], R12 ;  /* 0x0099380c01007387 */ /* 0x000fe80000100a00 */
[----:B------:R0:W-:Y:S04]  /*e3d10*/  STL.64 [R1+0x4e0], R4 ;  /* 0x0004e00401007387 */ /* 0x0001e80000100a00 */
[----:B------:R1:W-:Y:S04]  /*e3d20*/  STL.64 [R1+0x4e8], R6 ;  /* 0x0004e80601007387 */ /* 0x0003e80000100a00 */
[----:B------:R-:W2:Y:S04]  /*e3d30*/  LDL.LU R48, [R1+0x110] ;  /* 0x0001100001307983 */ /* 0x000ea80000300800 */
[----:B------:R-:W2:Y:S04]  /*e3d40*/  LDL.LU R49, [R1+0x114] ;  /* 0x0001140001317983 */ /* 0x000ea80000300800 */
[----:B------:R-:W2:Y:S04]  /*e3d50*/  LDL.LU R50, [R1+0x118] ;  /* 0x0001180001327983 */ /* 0x000ea80000300800 */
[----:B------:R-:W3:Y:S01]  /*e3d60*/  LDL.LU R60, [R1+0x994c] ;  /* 0x00994c00013c7983 */ /* 0x000ee20000300800 */
[----:B0-----:R-:W-:-:S03]  /*e3d70*/  IMAD.MOV.U32 R4, RZ, RZ, R61 ;  /* 0x000000ffff047224 */ /* 0x001fc600078e003d */
[----:B------:R-:W4:Y:S04]  /*e3d80*/  LDL.LU R61, [R1+0x9948] ;  /* 0x00994800013d7983 */ /* 0x000f280000300800 */
[----:B------:R-:W2:Y:S04]  /*e3d90*/  LDL.LU R5, [R1+0x154] ;  /* 0x0001540001057983 */ /* 0x000ea80000300800 */
[----:B-1----:R-:W2:Y:S04]  /*e3da0*/  LDL.LU R6, [R1+0x158] ;  /* 0x0001580001067983 */ /* 0x002ea80000300800 */
[----:B------:R-:W2:Y:S04]  /*e3db0*/  LDL.LU R7, [R1+0x15c] ;  /* 0x00015c0001077983 */ /* 0x000ea80000300800 */
[----:B------:R-:W2:Y:S04]  /*e3dc0*/  LDL.LU R12, [R1+0x160] ;  /* 0x00016000010c7983 */ /* 0x000ea80000300800 */
[----:B------:R-:W2:Y:S04]  /*e3dd0*/  LDL.LU R13, [R1+0x164] ;  /* 0x00016400010d7983 */ /* 0x000ea80000300800 */
[----:B------:R-:W2:Y:S04]  /*e3de0*/  LDL.LU R28, [R1+0x2c50] ;  /* 0x002c5000011c7983 */ /* 0x000ea80000300800 */
[----:B------:R-:W2:Y:S01]  /*e3df0*/  LDL.LU R29, [R1+0x2c4c] ;  /* 0x002c4c00011d7983 */ /* 0x000ea20000300800 */
[----:B---3--:R-:W-:-:S02]  /*e3e00*/  IMAD.MOV.U32 R15, RZ, RZ, R60 ;  /* 0x000000ffff0f7224 */ /* 0x008fc400078e003c */
[----:B----4-:R-:W-:Y:S02]  /*e3e10*/  IMAD.MOV.U32 R14, RZ, RZ, R61 ;  /* 0x000000ffff0e7224 */ /* 0x010fe400078e003d */
        /* <DEDUP_REMOVED lines=10> */
[C---:B--2---:R-:W-:Y:S03]  /*e3ec0*/  HMMA.16816.F32 R12, R32.reuse, R10, R12 ;  /* 0x0000000a200c723c */ /* 0x044fe6000000180c */
        /* <DEDUP_REMOVED lines=24> */
[----:B------:R0:W-:Y:S01]  /*e4050*/  STL.64 [R1+0x4d8], R14 ;  /* 0x0004d80e01007387 */ /* 0x0001e20000100a00 */
[----:B------:R-:W-:-:S03]  /*e4060*/  IMAD R28, R29, 0x100, R28 ;  /* 0x000001001d1c7824 */ /* 0x000fc600078e021c */
[----:B0-----:R-:W2:Y:S04]  /*e4070*/  LDL.LU.64 R14, [R1+0x9940] ;  /* 0x00994000010e7983 */ /* 0x001ea80000300a00 */
[----:B------:R-:W2:Y:S04]  /*e4080*/  LDL.LU.64 R12, [R1+0x9938] ;  /* 0x00993800010c7983 */ /* 0x000ea80000300a00 */
[----:B------:R0:W-:Y:S01]  /*e4090*/  STL.64 [R1+0x4c0], R4 ;  /* 0x0004c00401007387 */ /* 0x0001e20000100a00 */
[----:B---3--:R-:W-:Y:S02]  /*e40a0*/  IMAD R29, R60, 0x100, R61 ;  /* 0x000001003c1d7824 */ /* 0x008fe400078e023d */
[----:B------:R-:W-:-:S02]  /*e40b0*/  IMAD.MOV.U32 R61, RZ, RZ, R6 ;  /* 0x000000ffff3d7224 */ /* 0x000fc400078e0006 */
[----:B------:R-:W-:Y:S02]  /*e40c0*/  IMAD.MOV.U32 R60, RZ, RZ, R7 ;  /* 0x000000ffff3c7224 */ /* 0x000fe400078e0007 */
[----:B------:R-:W2:Y:S04]  /*e40d0*/  LDL.LU.64 R6, [R1+0x9930] ;  /* 0x0099300001067983 */ /* 0x000ea80000300a00 */
[----:B0-----:R-:W3:Y:S04]  /*e40e0*/  LDL.LU.64 R4, [R1+0x9928] ;  /* 0x0099280001047983 */ /* 0x001ee80000300a00 */
[----:B------:R-:W-:Y:S04]  /*e40f0*/  STL [R1+0x91a4], R60 ;  /* 0x0091a43c01007387 */ /* 0x000fe80000100800 */
[----:B------:R-:W-:Y:S01]  /*e4100*/  STL [R1+0x91a0], R61 ;  /* 0x0091a03d01007387 */ /* 0x000fe20000100800 */
[----:B----4-:R-:W-:-:S02]  /*e4110*/  IMAD R30, R31, 0x100, R30 ;  /* 0x000001001f1e7824 */ /* 0x010fc400078e021e */
[----:B------:R-:W-:Y:S01]  /*e4120*/  IMAD R31, R18, 0x100, R19 ;  /* 0x00000100121f7824 */ /* 0x000fe200078e0213 */
[----:B------:R-:W-:Y:S02]  /*e4130*/  F2FP.F16.E5M2.UNPACK_B R28, R28 ;  /* 0x0000001cff1c723e */ /* 0x000fe400020004ff */
[----:B------:R-:W-:Y:S02]  /*e4140*/  F2FP.F16.E5M2.UNPACK_B R29, R29 ;  /* 0x0000001dff1d723e */ /* 0x000fe400020004ff */
[----:B------:R-:W-:Y:S02]  /*e4150*/  F2FP.F16.E5M2.UNPACK_B R30, R30 ;  /* 0x0000001eff1e723e */ /* 0x000fe400020004ff */
[----:B------:R-:W-:Y:S01]  /*e4160*/  F2FP.F16.E5M2.UNPACK_B R31, R31 ;  /* 0x0000001fff1f723e */ /* 0x000fe200020004ff */
[----:B--2---:R-:W-:-:S15]  /*e4170*/  HMMA.16816.F32 R36, R32, R6, R36 ;  /* 0x000000062024723c */ /* 0x004fde0000001824 */
[----:B------:R-:W-:-:S08]  /*e4180*/  NOP ;  /* 0x0000000000007918 */ /* 0x000fd00000000000 */
[----:B------:R-:W-:Y:S04]  /*e4190*/  STL.64 [R1+0x4b0], R36 ;  /* 0x0004b02401007387 */ /* 0x000fe80000100a00 */
[----:B------:R3:W-:Y:S02]  /*e41a0*/  STL.64 [R1+0x4b8], R38 ;  /* 0x0004b82601007387 */ /* 0x0007e40000100a00 */
[----:B---3--:R-:W-:Y:S02]  /*e41b0*/  HMMA.16816.F32 R36, R32, R4, R44 ;  /* 0x000000042024723c */ /* 0x008fe4000000182c */
[----:B------:R-:W-:Y:S04]  /*e41c0*/  STL.64 [R1+0x9920], R6 ;  /* 0x0099200601007387 */ /* 0x000fe80000100a00 */
[----:B------:R0:W-:Y:S02]  /*e41d0*/  STL.64 [R1+0x9918], R4 ;  /* 0x0099180401007387 */ /* 0x0001e40000100a00 */
[----:B0-----:R-:W-:-:S15]  /*e41e0*/  HMMA.16816.F32 R4, R28, R16, R20 ;  /* 0x000000101c04723c */ /* 0x001fde0000001814 */
[----:B------:R-:W-:Y:S04]  /*e41f0*/  STL.64 [R1+0x4a0], R36 ;  /* 0x0004a02401007387 */ /* 0x000fe80000100a00 */
[----:B------:R0:W-:Y:S02]  /*e4200*/  STL.64 [R1+0x4a8], R38 ;  /* 0x0004a82601007387 */ /* 0x0001e40000100a00 */
[----:B0-----:R-:W-:Y:S03]  /*e4210*/  HMMA.16816.F32 R36, R32, R2, R40 ;  /* 0x000000022024723c */ /* 0x001fe60000001828 */
[----:B------:R-:W-:-:S15]  /*e4220*/  IMAD.MOV.U32 R60, RZ, RZ, R7 ;  /* 0x000000ffff3c7224 */ /* 0x000fde00078e0007 */
[----:B------:R-:W-:-:S06]  /*e4230*/  NOP ;  /* 0x0000000000007918 */ /* 0x000fcc0000000000 */
[----:B------:R-:W-:Y:S01]  /*e4240*/  IMAD.MOV.U32 R61, RZ, RZ, R36 ;  /* 0x000000ffff3d7224 */ /* 0x000fe200078e0024 */
[----:B------:R-:W-:Y:S04]  /*e4250*/  STL [R1+0x484], R37 ;  /* 0x0004842501007387 */ /* 0x000fe80000100800 */
[----:B------:R-:W-:Y:S04]  /*e4260*/  STL.64 [R1+0x488], R38 ;  /* 0x0004882601007387 */ /* 0x000fe80000100a00 */
[----:B------:R-:W-:Y:S04]  /*e4270*/  STL [R1+0x91a8], R61 ;  /* 0x0091a83d01007387 */ /* 0x000fe80000100800 */
[----:B------:R-:W-:Y:S04]  /*e4280*/  STL.64 [R1+0x470], R4 ;  /* 0x0004700401007387 */ /* 0x000fe80000100a00 */
[----:B------:R-:W-:Y:S04]  /*e4290*/  STL [R1+0x478], R6 ;  /* 0x0004780601007387 */ /* 0x000fe80000100800 */
[----:B------:R0:W-:Y:S02]  /*e42a0*/  STL.64 [R1+0x98f0], R16 ;  /* 0x0098f01001007387 */ /* 0x0001e40000100a00 */
[C---:B0-----:R-:W-:Y:S06]  /*e42b0*/  HMMA.16816.F32 R16, R28.reuse, R14, R24 ;  /* 0x0000000e1c10723c */ /* 0x041fec0000001818 */
[----:B------:R-:W-:Y:S01]  /*e42c0*/  HMMA.16816.F32 R4, R28, R12, R48 ;  /* 0x0000000c1c04723c */ /* 0x000fe20000001830 */
[----:B------:R-:W-:Y:S04]  /*e42d0*/  STL [R1+0x91ac], R60 ;  /* 0x0091ac3c01007387 */ /* 0x000fe80000100800 */
[----:B------:R-:W-:-:S12]  /*e42e0*/  STL.64 [R1+0x98e8], R14 ;  /* 0x0098e80e01007387 */ /* 0x000fd80000100a00 */
        /* <DEDUP_REMOVED lines=81> */
[C---:B----4-:R-:W-:Y:S06]  /*e4800*/  HMMA.16816.F32 R40, R28.reuse, R4, R40 ;  /* 0x000000041c28723c */ /* 0x050fec0000001828 */
        /* <DEDUP_REMOVED lines=9> */
[----:B------:R-:W4:Y:S01]  /*e48a0*/  LDL.LU.64 R16, [R1+0x98f0] ;  /* 0x0098f00001107983 */ /* 0x000f220000300a00 */
[----:B------:R-:W-:-:S02]  /*e48b0*/  IMAD R34, R35, 0x100, R34 ;  /* 0x0000010023227824 */ /* 0x000fc400078e0222 */
[----:B------:R-:W-:Y:S02]  /*e48c0*/  IMAD R33, R33, 0x100, R61 ;  /* 0x0000010021217824 */ /* 0x000fe400078e023d */
[----:B------:R-:W-:Y:S01]  /*e48d0*/  IMAD R35, R45, 0x100, R44 ;  /* 0x000001002d237824 */ /* 0x000fe200078e022c */
[----:B------:R-:W-:Y:S02]  /*e48e0*/  F2FP.F16.E5M2.UNPACK_B R32, R32 ;  /* 0x00000020ff20723e */ /* 0x000fe400020004ff */
        /* <DEDUP_REMOVED lines=9> */
[----:B----4-:R-:W-:-:S15]  /*e4980*/  HMMA.16816.F32 R12, R32, R16, R12 ;  /* 0x00000010200c723c */ /* 0x010fde000000180c */
[----:B------:R-:W-:-:S08]  /*e4990*/  NOP ;  /* 0x0000000000007918 */ /* 0x000fd00000000000 */
        /* <DEDUP_REMOVED lines=10> */
[C---:B--2---:R-:W-:Y:S03]  /*e4a40*/  HMMA.16816.F32 R28, R32.reuse, R12, R28 ;  /* 0x0000000c201c723c */ /* 0x044fe6000000181c */
[----:B------:R-:W-:Y:S04]  /*e4a50*/  STL.64 [R1+0x98c0], R14 ;  /* 0x0098c00e01007387 */ /* 0x000fe80000100a00 */
[----:B------:R0:W-:Y:S02]  /*e4a60*/  STL.64 [R1+0x98b8], R12 ;  /* 0x0098b80c01007387 */ /* 0x0001e40000100a00 */
[----:B0-----:R-:W-:-:S14]  /*e4a70*/  HMMA.16816.F32 R12, R32, R10, R36 ;  /* 0x0000000a200c723c */ /* 0x001fdc0000001824 */
[----:B------:R-:W-:Y:S04]  /*e4a80*/  STL.64 [R1+0x3d0], R28 ;  /* 0x0003d01c01007387 */ /* 0x000fe80000100a00 */
[----:B------:R-:W-:Y:S05]  /*e4a90*/  STL.64 [R1+0x3d8], R30 ;  /* 0x0003d81e01007387 */ /* 0x000fea0000100a00 */
[----:B------:R-:W-:Y:S04]  /*e4aa0*/  STL.64 [R1+0x3c0], R12 ;  /* 0x0003c00c01007387 */ /* 0x000fe80000100a00 */
[----:B------:R3:W-:Y:S04]  /*e4ab0*/  STL.64 [R1+0x3c8], R14 ;  /* 0x0003c80e01007387 */ /* 0x0007e80000100a00 */
[----:B------:R-:W-:Y:S04]  /*e4ac0*/  STL.64 [R1+0x98b0], R10 ;  /* 0x0098b00a01007387 */ /* 0x000fe80000100a00 */
[----:B------:R0:W-:Y:S01]  /*e4ad0*/  STL.64 [R1+0x98a8], R8 ;  /* 0x0098a80801007387 */ /* 0x0001e20000100a00 */
[C---:B---3--:R-:W-:Y:S06]  /*e4ae0*/  HMMA.16816.F32 R12, R32.reuse, R8, R40 ;  /* 0x00000008200c723c */ /* 0x048fec0000001828 */
[----:B0-----:R-:W-:-:S15]  /*e4af0*/  HMMA.16816.F32 R8, R32, R6, R24 ;  /* 0x000000062008723c */ /* 0x001fde0000001818 */
[----:B------:R-:W-:-:S02]  /*e4b00*/  NOP ;  /* 0x0000000000007918 */ /* 0x000fc40000000000 */
[----:B------:R-:W-:Y:S04]  /*e4b10*/  STL.64 [R1+0x3b0], R12 ;  /* 0x0003b00c01007387 */ /* 0x000fe80000100a00 */
[----:B------:R-:W-:Y:S04]  /*e4b20*/  STL.64 [R1+0x3b8], R14 ;  /* 0x0003b80e01007387 */ /* 0x000fe80000100a00 */
[----:B------:R-:W-:Y:S04]  /*e4b30*/  STL.64 [R1+0x3a0], R8 ;  /* 0x0003a00801007387 */ /* 0x000fe80000100a00 */
[----:B------:R0:W-:Y:S02]  /*e4b40*/  STL.64 [R1+0x3a8], R10 ;  /* 0x0003a80a01007387 */ /* 0x0001e40000100a00 */
[----:B0-----:R-:W-:Y:S01]  /*e4b50*/  HMMA.16816.F32 R8, R32, R2, R56 ;  /* 0x000000022008723c */ /* 0x001fe20000001838 */
[----:B------:R-:W-:-:S02]  /*e4b60*/  IMAD R29, R21, 0x100, R20 ;  /* 0x00000100151d7824 */ /* 0x000fc400078e0214 */
[----:B------:R-:W2:Y:S01]  /*e4b70*/  LDL.LU R20, [R1+0x40] ;  /* 0x0000400001147983 */ /* 0x000ea20000300800 */
[----:B------:R-:W-:Y:S02]  /*e4b80*/  IMAD R30, R23, 0x100, R22 ;  /* 0x00000100171e7824 */ /* 0x000fe400078e0216 */
[----:B----4-:R-:W-:-:S15]  /*e4b90*/  HMMA.16816.F32 R12, R32, R4, R48 ;  /* 0x00000004200c723c */ /* 0x010fde0000001830 */
[----:B------:R-:W-:-:S08]  /*e4ba0*/  NOP ;  /* 0x0000000000007918 */ /* 0x000fd00000000000 */
[----:B------:R-:W-:Y:S04]  /*e4bb0*/  STL.64 [R1+0x380], R12 ;  /* 0x0003800c01007387 */ /* 0x000fe80000100a00 */
[----:B------:R-:W-:Y:S04]  /*e4bc0*/  STL.64 [R1+0x388], R14 ;  /* 0x0003880e01007387 */ /* 0x000fe80000100a00 */
        /* <DEDUP_REMOVED lines=13> */
[----:B------:R-:W2:Y:S04]  /*e4ca0*/  LDL.LU R12, [R1+0x70] ;  /* 0x00007000010c7983 */ /* 0x000ea80000300800 */
[----:B------:R-:W2:Y:S04]  /*e4cb0*/  LDL.LU R13, [R1+0x74] ;  /* 0x00007400010d7983 */ /* 0x000ea80000300800 */
[----:B------:R-:W2:Y:S04]  /*e4cc0*/  LDL.LU R14, [R1+0x78] ;  /* 0x00007800010e7983 */ /* 0x000ea80000300800 */
[----:B------:R-:W2:Y:S01]  /*e4cd0*/  LDL.LU R15, [R1+0x7c] ;  /* 0x00007c00010f7983 */ /* 0x000ea20000300800 */
[----:B------:R-:W-:-:S02]  /*e4ce0*/  IMAD R28, R47, 0x100, R46 ;  /* 0x000001002f1c7824 */ /* 0x000fc400078e022e */
[----:B------:R-:W-:Y:S01]  /*e4cf0*/  IMAD R31, R54, 0x100, R55 ;  /* 0x00000100361f7824 */ /* 0x000fe200078e0237 */
[----:B------:R-:W-:Y:S02]  /*e4d00*/  F2FP.F16.E5M2.UNPACK_B R29, R29 ;  /* 0x0000001dff1d723e */ /* 0x000fe400020004ff */
[----:B------:R-:W-:Y:S01]  /*e4d10*/  F2FP.F16.E5M2.UNPACK_B R30, R30 ;  /* 0x0000001eff1e723e */ /* 0x000fe200020004ff */
        /* <DEDUP_REMOVED lines=28> */
[----:B------:R-:W3:Y:S04]  /*e4ee0*/  LDL.LU R40, [R1] ;  /* 0x0000000001287983 */ /* 0x000ee80000300800 */
[----:B------:R-:W3:Y:S01]  /*e4ef0*/  LDL.LU R41, [R1+0x4] ;  /* 0x0000040001297983 */ /* 0x000ee20000300800 */
[----:B------:R-:W-:-:S02]  /*e4f00*/  IMAD.MOV.U32 R42, RZ, RZ, R52 ;  /* 0x000000ffff2a7224 */ /* 0x000fc400078e0034 */
[----:B------:R-:W-:Y:S01]  /*e4f10*/  IMAD.MOV.U32 R43, RZ, RZ, R53 ;  /* 0x000000ffff2b7224 */ /* 0x000fe200078e0035 */
[----:B------:R-:W3:Y:S04]  /*e4f20*/  LDL.LU R52, [R1+0x98cc] ;  /* 0x0098cc0001347983 */ /* 0x000ee80000300800 */
[----:B------:R-:W3:Y:S01]  /*e4f30*/  LDL.LU R53, [R1+0x98c8] ;  /* 0x0098c80001357983 */ /* 0x000ee20000300800 */
[----:B--2---:R-:W-:-:S15]  /*e4f40*/  HMMA.16816.F32 R12, R28, R16, R12 ;  /* 0x000000101c0c723c */ /* 0x004fde000000180c */
[----:B------:R-:W-:-:S08]  /*e4f50*/  NOP ;  /* 0x0000000000007918 */ /* 0x000fd00000000000 */
[----:B------:R-:W-:Y:S04]  /*e4f60*/  STL.64 [R1+0x360], R12 ;  /* 0x0003600c01007387 */ /* 0x000fe80000100a00 */
[----:B------:R0:W-:Y:S04]  /*e4f70*/  STL.64 [R1+0x368], R14 ;  /* 0x0003680e01007387 */ /* 0x0001e80000100a00 */
[----:B0-----:R-:W4:Y:S04]  /*e4f80*/  LDL.LU.64 R14, [R1+0x98c0] ;  /* 0x0098c000010e7983 */ /* 0x001f280000300a00 */
[----:B------:R-:W3:Y:S01]  /*e4f90*/  LDL.LU.64 R12, [R1+0x98b8] ;  /* 0x0098b800010c7983 */ /* 0x000ee20000300a00 */
[----:B----4-:R-:W-:-:S15]  /*e4fa0*/  HMMA.16816.F32 R8, R28, R14, R8 ;  /* 0x0000000e1c08723c */ /* 0x010fde0000001808 */
[----:B------:R-:W-:-:S08]  /*e4fb0*/  NOP ;  /* 0x0000000000007918 */ /* 0x000fd00000000000 */
[----:B------:R-:W-:Y:S04]  /*e4fc0*/  STL.64 [R1+0x350], R8 ;  /* 0x0003500801007387 */ /* 0x000fe80000100a00 */
[----:B------:R0:W-:Y:S04]  /*e4fd0*/  STL.64 [R1+0x358], R10 ;  /* 0x0003580a01007387 */ /* 0x0001e80000100a00 */
[----:B0-----:R-:W2:Y:S01]  /*e4fe0*/  LDL.LU.64 R10, [R1+0x98b0] ;  /* 0x0098b000010a7983 */ /* 0x001ea20000300a00 */
[----:B---3--:R-:W-:Y:S03]  /*e4ff0*/  HMMA.16816.F32 R24, R28, R12, R24 ;  /* 0x0000000c1c18723c */ /* 0x008fe60000001818 */
[----:B------:R-:W3:Y:S01]  /*e5000*/  LDL.LU.64 R8, [R1+0x98a8] ;  /* 0x0098a80001087983 */ /* 0x000ee20000300a00 */
[----:B------:R-:W-:-:S02]  /*e5010*/  IMAD R18, R18, 0x100, R54 ;  /* 0x0000010012127824 */ /* 0x000fc400078e0236 */
[----:B------:R-:W-:-:S15]  /*e5020*/  IMAD R19, R19, 0x100, R55 ;  /* 0x0000010013137824 */ /* 0x000fde00078e0237 */
[----:B------:R-:W-:-:S02]  /*e5030*/  NOP ;  /* 0x0000000000007918 */ /* 0x000fc40000000000 */
        /* <DEDUP_REMOVED lines=9> */
[----:B------:R-:W4:Y:S04]  /*e50d0*/  LDL.LU.64 R20, [R1+0x9888] ;  /* 0x0098880001147983 */ /* 0x000f280000300a00 */
[----:B------:R-:W3:Y:S04]  /*e50e0*/  LDL.LU R54, [R1+0x9884] ;  /* 0x0098840001367983 */ /* 0x000ee80000300800 */
[----:B------:R-:W3:Y:S01]  /*e50f0*/  LDL.LU R55, [R1+0x9880] ;  /* 0x0098800001377983 */ /* 0x000ee20000300800 */
[C---:B------:R-:W-:Y:S06]  /*e5100*/  HMMA.16816.F32 R36, R28.reuse, R6, R36 ;  /* 0x000000061c24723c */ /* 0x040fec0000001824 */
[----:B---3--:R-:W-:-:S15]  /*e5110*/  HMMA.16816.F32 R52, R28, R8, R52 ;  /* 0x000000081c34723c */ /* 0x008fde0000001834 */
[----:B------:R-:W-:-:S08]  /*e5120*/  NOP ;  /* 0x0000000000007918 */ /* 0x000fd00000000000 */
[----:B------:R-:W-:Y:S04]  /*e5130*/  STL.64 [R1+0x320], R52 ;  /* 0x0003203401007387 */ /* 0x000fe80000100a00 */
[----:B------:R0:W-:Y:S04]  /*e5140*/  STL.64 [R1+0x328], R54 ;  /* 0x0003283601007387 */ /* 0x0001e80000100a00 */
[----:B0-----:R-:W3:Y:S04]  /*e5150*/  LDL.LU R54, [R1+0x2cc0] ;  /* 0x002cc00001367983 */ /* 0x001ee80000300800 */
[----:B------:R-:W3:Y:S04]  /*e5160*/  LDL.LU R55, [R1+0x2cbc] ;  /* 0x002cbc0001377983 */ /* 0x000ee80000300800 */
[----:B------:R-:W-:Y:S04]  /*e5170*/  STL.64 [R1+0x310], R36 ;  /* 0x0003102401007387 */ /* 0x000fe80000100a00 */
[----:B------:R0:W-:Y:S02]  /*e5180*/  STL.64 [R1+0x318], R38 ;  /* 0x0003182601007387 */ /* 0x0001e40000100a00 */
[C---:B0-----:R-:W-:Y:S06]  /*e5190*/  HMMA.16816.F32 R36, R28.reuse, R4, R44 ;  /* 0x000000041c24723c */ /* 0x041fec000000182c */
[----:B------:R-:W-:Y:S01]  /*e51a0*/  HMMA.16816.F32 R28, R28, R2, R48 ;  /* 0x000000021c1c723c */ /* 0x000fe20000001830 */
[----:B------:R-:W-:-:S02]  /*e51b0*/  F2FP.F16.E5M2.UNPACK_B R52, R18 ;  /* 0x00000012ff34723e */ /* 0x000fc400020004ff */
[----:B------:R-:W-:-:S14]  /*e51c0*/  F2FP.F16.E5M2.UNPACK_B R53, R19 ;  /* 0x00000013ff35723e */ /* 0x000fdc00020004ff */
[----:B------:R0:W-:Y:S01]  /*e51d0*/  STL.64 [R1+0x300], R36 ;  /* 0x0003002401007387 */ /* 0x0001e20000100a00 */
[----:B------:R-:W-:Y:S02]  /*e51e0*/  IMAD.MOV.U32 R18, RZ, RZ, R39 ;  /* 0x000000ffff127224 */ /* 0x000fe400078e0027 */
[----:B------:R-:W-:Y:S02]  /*e51f0*/  IMAD.MOV.U32 R19, RZ, RZ, R38 ;  /* 0x000000ffff137224 */ /* 0x000fe400078e0026 */
[----:B---3--:R-:W-:Y:S02]  /*e5200*/  IMAD R54, R55, 0x100, R54 ;  /* 0x0000010037367824 */ /* 0x008fe400078e0236 */
[----:B------:R-:W-:Y:S02]  /*e5210*/  IMAD R55, R61, 0x100, R60 ;  /* 0x000001003d377824 */ /* 0x000fe400078e023c */
[----:B------:R-:W3:Y:S04]  /*e5220*/  LDL.LU R60, [R1+0x2cd8] ;  /* 0x002cd800013c7983 */ /* 0x000ee80000300800 */
[----:B------:R-:W3:Y:S04]  /*e5230*/  LDL.LU R61, [R1+0x2cd4] ;  /* 0x002cd400013d7983 */ /* 0x000ee80000300800 */
[----:B0-----:R-:W3:Y:S04]  /*e5240*/  LDL.LU R36, [R1+0x2ce0] ;  /* 0x002ce00001247983 */ /* 0x001ee80000300800 */
[----:B------:R-:W3:Y:S04]  /*e5250*/  LDL.LU R37, [R1+0x2cdc] ;  /* 0x002cdc0001257983 */ /* 0x000ee80000300800 */
[----:B------:R-:W3:Y:S04]  /*e5260*/  LDL.LU R44, [R1+0x2ce8] ;  /* 0x002ce800012c7983 */ /* 0x000ee80000300800 */
[----:B------:R-:W3:Y:S01]  /*e5270*/  LDL.LU R45, [R1+0x2ce4] ;  /* 0x002ce400012d7983 */ /* 0x000ee20000300800 */
[----:B------:R-:W-:-:S02]  /*e5280*/  F2FP.F16.E5M2.UNPACK_B R54, R54 ;  /* 0x00000036ff36723e */ /* 0x000fc400020004ff */
[----:B------:R-:W-:Y:S01]  /*e5290*/  F2FP.F16.E5M2.UNPACK_B R55, R55 ;  /* 0x00000037ff37723e */ /* 0x000fe200020004ff */
[----:B------:R-:W-:Y:S04]  /*e52a0*/  STL [R1+0x90fc], R18 ;  /* 0x0090fc1201007387 */ /* 0x000fe80000100800 */
[----:B------:R0:W-:Y:S04]  /*e52b0*/  STL [R1+0x90f8], R19 ;  /* 0x0090f81301007387 */ /* 0x0001e80000100800 */
[----:B------:R-:W3:Y:S04]  /*e52c0*/  LDL.LU.64 R50, [R1+0x9878] ;  /* 0x0098780001327983 */ /* 0x000ee80000300a00 */
[----:B------:R-:W3:Y:S04]  /*e52d0*/  LDL.LU.64 R48, [R1+0x9870] ;  /* 0x0098700001307983 */ /* 0x000ee80000300a00 */
[----:B------:R-:W-:Y:S04]  /*e52e0*/  STL.64 [R1+0x2f0], R28 ;  /* 0x0002f01c01007387 */ /* 0x000fe80000100a00 */
[----:B------:R1:W-:Y:S01]  /*e52f0*/  STL.64 [R1+0x2f8], R30 ;  /* 0x0002f81e01007387 */ /* 0x0003e20000100a00 */
[C---:B0-----:R-:W-:Y:S03]  /*e5300*/  HMMA.16816.F32 R16, R52.reuse, R16, R56 ;  /* 0x000000103410723c */ /* 0x041fe60000001838 */
[----:B-1----:R-:W3:Y:S04]  /*e5310*/  LDL.LU R30, [R1+0x2cd0] ;  /* 0x002cd000011e7983 */ /* 0x002ee80000300800 */
[----:B------:R-:W3:Y:S04]  /*e5320*/  LDL.LU R31, [R1+0x2ccc] ;  /* 0x002ccc00011f7983 */ /* 0x000ee80000300800 */
[----:B------:R-:W3:Y:S04]  /*e5330*/  LDL.LU.64 R58, [R1+0x9868] ;  /* 0x00986800013a7983 */ /* 0x000ee80000300a00 */
[----:B------:R-:W3:Y:S01]  /*e5340*/  LDL.LU.64 R56, [R1+0x9860] ;  /* 0x0098600001387983 */ /* 0x000ee20000300a00 */
[C---:B------:R-:W-:Y:S07]  /*e5350*/  HMMA.16816.F32 R32, R52.reuse, R14, R32 ;  /* 0x0000000e3420723c */ /* 0x040fee0000001820 */
[----:B------:R-:W-:Y:S04]  /*e5360*/  STL.64 [R1+0x2e0], R16 ;  /* 0x0002e01001007387 */ /* 0x000fe80000100a00 */
[----:B------:R0:W-:Y:S02]  /*e5370*/  STL.64 [R1+0x2e8], R18 ;  /* 0x0002e81201007387 */ /* 0x0001e40000100a00 */
[----:B0-----:R-:W-:-:S15]  /*e5380*/  HMMA.16816.F32 R16, R52, R12, R40 ;  /* 0x0000000c3410723c */ /* 0x001fde0000001828 */
[----:B------:R-:W-:-:S08]  /*e5390*/  NOP ;  /* 0x0000000000007918 */ /* 0x000fd00000000000 */
[----:B------:R-:W-:Y:S04]  /*e53a0*/  STL [R1+0x2c4], R17 ;  /* 0x0002c41101007387 */ /* 0x000fe80000100800 */
[----:B------:R-:W-:Y:S04]  /*e53b0*/  STL.64 [R1+0x2d0], R32 ;  /* 0x0002d02001007387 */ /* 0x000fe80000100a00 */
[----:B------:R-:W-:Y:S04]  /*e53c0*/  STL.64 [R1+0x2d8], R34 ;  /* 0x0002d82201007387 */ /* 0x000fe80000100a00 */
[----:B------:R0:W-:Y:S04]  /*e53d0*/  STL.64 [R1+0x2c8], R18 ;  /* 0x0002c81201007387 */ /* 0x0001e80000100a00 */
[----:B------:R-:W3:Y:S04]  /*e53e0*/  LDL.LU R46, [R1+0x19f0] ;  /* 0x0019f000012e7983 */ /* 0x000ee80000300800 */
[----:B------:R-:W3:Y:S01]  /*e53f0*/  LDL.LU R47, [R1+0x19f4] ;  /* 0x0019f400012f7983 */ /* 0x000ee20000300800 */
[----:B0-----:R-:W-:-:S05]  /*e5400*/  IMAD.MOV.U32 R19, RZ, RZ, R16 ;  /* 0x000000ffff137224 */ /* 0x001fca00078e0010 */
[----:B------:R-:W-:Y:S01]  /*e5410*/  STL [R1+0x91c0], R19 ;  /* 0x0091c01301007387 */ /* 0x000fe20000100800 */
[----:B--2---:R-:W-:Y:S02]  /*e5420*/  IMAD.MOV.U32 R35, RZ, RZ, R22 ;  /* 0x000000ffff237224 */ /* 0x004fe400078e0016 */
[----:B------:R-:W-:Y:S02]  /*e5430*/  IMAD.MOV.U32 R40, RZ, RZ, R23 ;  /* 0x000000ffff287224 */ /* 0x000fe400078e0017 */
[----:B----4-:R-:W-:Y:S02]  /*e5440*/  IMAD.MOV.U32 R41, RZ, RZ, R26 ;  /* 0x000000ffff297224 */ /* 0x010fe400078e001a */
[----:B------:R-:W-:Y:S01]  /*e5450*/  IMAD.MOV.U32 R42, RZ, RZ, R27 ;  /* 0x000000ffff2a7224 */ /* 0x000fe200078e001b */
[----:B---3--:R-:W-:Y:S01]  /*e5460*/  HMMA.16816.F32 R12, R52, R10, R56 ;  /* 0x0000000a340c723c */ /* 0x008fe20000001838 */
[----:B------:R-:W-:Y:S02]  /*e5470*/  IMAD.MOV.U32 R32, RZ, RZ, R49 ;  /* 0x000000ffff207224 */ /* 0x000fe400078e0031 */
[----:B------:R-:W2:Y:S01]  /*e5480*/  LDL.LU R49, [R1+0x9858] ;  /* 0x0098580001317983 */ /* 0x000ea20000300800 */
[----:B------:R-:W-:-:S02]  /*e5490*/  IMAD.MOV.U32 R33, RZ, RZ, R50 ;  /* 0x000000ffff217224 */ /* 0x000fc400078e0032 */
[----:B------:R-:W-:-:S15]  /*e54a0*/  IMAD.MOV.U32 R34, RZ, RZ, R51 ;  /* 0x000000ffff227224 */ /* 0x000fde00078e0033 */
[----:B------:R-:W-:-:S02]  /*e54b0*/  NOP ;  /* 0x0000000000007918 */ /* 0x000fc40000000000 */
[----:B------:R-:W-:Y:S04]  /*e54c0*/  STL.64 [R1+0x40], R12 ;  /* 0x0000400c01007387 */ /* 0x000fe80000100a00 */
[----:B------:R-:W-:Y:S04]  /*e54d0*/  STL.64 [R1+0x48], R14 ;  /* 0x0000480e01007387 */ /* 0x000fe80000100a00 */
[----:B------:R-:W2:Y:S04]  /*e54e0*/  LDL.LU R50, [R1+0x9854] ;  /* 0x0098540001327983 */ /* 0x000ea80000300800 */
[----:B------:R-:W2:Y:S04]  /*e54f0*/  LDL.LU R51, [R1+0x9850] ;  /* 0x0098500001337983 */ /* 0x000ea80000300800 */
[----:B------:R-:W3:Y:S04]  /*e5500*/  LDL.LU R22, [R1+0x984c] ;  /* 0x00984c0001167983 */ /* 0x000ee80000300800 */
[----:B------:R-:W4:Y:S04]  /*e5510*/  LDL.LU R38, [R1+0x1a00] ;  /* 0x001a000001267983 */ /* 0x000f280000300800 */
[----:B------:R-:W4:Y:S04]  /*e5520*/  LDL.LU R39, [R1+0x1a04] ;  /* 0x001a040001277983 */ /* 0x000f280000300800 */
[----:B------:R-:W3:Y:S04]  /*e5530*/  LDL.LU R23, [R1+0x9848] ;  /* 0x0098480001177983 */ /* 0x000ee80000300800 */
[----:B------:R-:W4:Y:S04]  /*e5540*/  LDL.LU R26, [R1+0x9844] ;  /* 0x00984400011a7983 */ /* 0x000f280000300800 */
[----:B------:R-:W4:Y:S01]  /*e5550*/  LDL.LU R27, [R1+0x9840] ;  /* 0x00984000011b7983 */ /* 0x000f220000300800 */
[----:B------:R-:W-:Y:S01]  /*e5560*/  IMAD.MOV.U32 R43, RZ, RZ, R0 ;  /* 0x000000ffff2b7224 */ /* 0x000fe200078e0000 */
[C---:B--2---:R-:W-:Y:S06]  /*e5570*/  HMMA.16816.F32 R8, R52.reuse, R8, R48 ;  /* 0x000000083408723c */ /* 0x044fec0000001830 */
[----:B----4-:R-:W-:-:S15]  /*e5580*/  HMMA.16816.F32 R56, R52, R4, R24 ;  /* 0x000000043438723c */ /* 0x010fde0000001818 */
[----:B------:R-:W-:-:S02]  /*e5590*/  NOP ;  /* 0x0000000000007918 */ /* 0x000fc40000000000 */
[----:B------:R-:W-:Y:S04]  /*e55a0*/  STL.64 [R1+0x20], R8 ;  /* 0x0000200801007387 */ /* 0x000fe80000100a00 */
[----:B------:R3:W-:Y:S01]  /*e55b0*/  STL [R1+0x28], R10 ;  /* 0x0000280a01007387 */ /* 0x0007e20000100800 */
[----:B------:R-:W-:Y:S02]  /*e55c0*/  IMAD.MOV.U32 R0, RZ, RZ, R11 ;  /* 0x000000ffff007224 */ /* 0x000fe400078e000b */
[----:B---3--:R-:W-:Y:S03]  /*e55d0*/  HMMA.16816.F32 R8, R52, R6, R20 ;  /* 0x000000063408723c */ /* 0x008fe60000001814 */
[----:B------:R-:W-:Y:S04]  /*e55e0*/  STL [R1+0x91c4], R0 ;  /* 0x0091c40001007387 */ /* 0x000fe80000100800 */
[----:B------:R-:W-:-:S15]  /*e55f0*/  IMAD R22, R37, 0x100, R36 ;  /* 0x0000010025167824 */ /* 0x000fde00078e0224 */
[----:B------:R-:W-:-:S02]  /*e5600*/  NOP ;  /* 0x0000000000007918 */ /* 0x000fc40000000000 */
[----:B------:R-:W-:Y:S01]  /*e5610*/  IMAD.MOV.U32 R18, RZ, RZ, R11 ;  /* 0x000000ffff127224 */ /* 0x000fe200078e000b */
[----:B------:R-:W-:Y:S04]  /*e5620*/  STL.64 [R1], R8 ;  /* 0x0000000801007387 */ /* 0x000fe80000100a00 */
[----:B------:R-:W-:Y:S04]  /*e5630*/  STL [R1+0x8], R10 ;  /* 0x0000080a01007387 */ /* 0x000fe80000100800 */
[----:B------:R0:W-:Y:S04]  /*e5640*/  STL [R1+0x9248], R18 ;  /* 0x0092481201007387 */ /* 0x0001e80000100800 */
[----:B------:R-:W-:Y:S04]  /*e5650*/  STL.64 [R1+0x9080], R58 ;  /* 0x0090803a01007387 */ /* 0x000fe80000100a00 */
[----:B------:R-:W-:Y:S04]  /*e5660*/  STL.64 [R1+0x9078], R56 ;  /* 0x0090783801007387 */ /* 0x000fe80000100a00 */
[----:B------:R-:W2:Y:S04]  /*e5670*/  LDL.LU R36, [R1+0x1a10] ;  /* 0x001a100001247983 */ /* 0x000ea80000300800 */
[----:B------:R-:W3:Y:S01]  /*e5680*/  LDL.LU R37, [R1+0x1a14] ;  /* 0x001a140001257983 */ /* 0x000ee20000300800 */
[----:B------:R-:W-:Y:S01]  /*e5690*/  HMMA.16816.F32 R52, R52, R2, R32 ;  /* 0x000000023434723c */ /* 0x000fe20000001820 */
[----:B------:R-:W-:-:S02]  /*e56a0*/  IMAD R20, R31, 0x100, R30 ;  /* 0x000001001f147824 */ /* 0x000fc400078e021e */
[----:B------:R-:W-:Y:S02]  /*e56b0*/  IMAD R21, R61, 0x100, R60 ;  /* 0x000001003d157824 */ /* 0x000fe400078e023c */
[----:B------:R-:W-:Y:S01]  /*e56c0*/  IMAD R23, R45, 0x100, R44 ;  /* 0x000001002d177824 */ /* 0x000fe200078e022c */
[----:B------:R-:W-:Y:S02]  /*e56d0*/  F2FP.F16.E5M2.UNPACK_B R22, R22 ;  /* 0x00000016ff16723e */ /* 0x000fe400020004ff */
[----:B------:R-:W-:Y:S02]  /*e56e0*/  F2FP.F16.E5M2.UNPACK_B R16, R46.H1 ;  /* 0x0000002eff10723e */ /* 0x000fe400030004ff */
[----:B------:R-:W-:Y:S02]  /*e56f0*/  F2FP.F16.E5M2.UNPACK_B R20, R20 ;  /* 0x00000014ff14723e */ /* 0x000fe400020004ff */
[----:B------:R-:W-:Y:S02]  /*e5700*/  F2FP.F16.E5M2.UNPACK_B R21, R21 ;  /* 0x00000015ff15723e */ /* 0x000fe400020004ff */
[----:B------:R-:W-:-:S02]  /*e5710*/  F2FP.F16.E5M2.UNPACK_B R23, R23 ;  /* 0x00000017ff17723e */ /* 0x000fc400020004ff */
[----:B------:R-:W-:Y:S01]  /*e5720*/  F2FP.F16.E5M2.UNPACK_B R17, R47.H1 ;  /* 0x0000002fff11723e */ /* 0x000fe200030004ff */
[----:B------:R-:W4:Y:S04]  /*e5730*/  LDL.LU R44, [R1+0x510] ;  /* 0x00051000012c7983 */ /* 0x000f280000300800 */
[----:B------:R-:W4:Y:S04]  /*e5740*/  LDL.LU R45, [R1+0x514] ;  /* 0x00051400012d7983 */ /* 0x000f280000300800 */
[----:B------:R-:W4:Y:S04]  /*e5750*/  LDL.LU R46, [R1+0x518] ;  /* 0x00051800012e7983 */ /* 0x000f280000300800 */
[----:B------:R-:W4:Y:S01]  /*e5760*/  LDL.LU R47, [R1+0x51c] ;  /* 0x00051c00012f7983 */ /* 0x000f220000300800 */
[----:B------:R-:W-:Y:S01]  /*e5770*/  HMMA.16816.F32 R48, R20, R16, R40 ;  /* 0x000000101430723c */ /* 0x000fe20000001828 */
[----:B------:R-:W-:-:S02]  /*e5780*/  F2FP.F16.E5M2.UNPACK_B R14, R38.H1 ;  /* 0x00000026ff0e723e */ /* 0x000fc400030004ff */
[----:B------:R-:W-:Y:S04]  /*e5790*/  STL.64 [R1+0x9090], R54 ;  /* 0x0090903601007387 */ /* 0x000fe80000100a00 */
[----:B------:R-:W-:Y:S04]  /*e57a0*/  STL.64 [R1+0x9088], R52 ;  /* 0x0090883401007387 */ /* 0x000fe80000100a00 */
[----:B------:R-:W4:Y:S04]  /*e57b0*/  LDL.LU R40, [R1+0x610] ;  /* 0x0006100001287983 */ /* 0x000f280000300800 */
[----:B------:R-:W4:Y:S04]  /*e57c0*/  LDL.LU R41, [R1+0x614] ;  /* 0x0006140001297983 */ /* 0x000f280000300800 */
[----:B------:R-:W4:Y:S04]  /*e57d0*/  LDL.LU R42, [R1+0x618] ;  /* 0x00061800012a7983 */ /* 0x000f280000300800 */
[----:B------:R-:W4:Y:S01]  /*e57e0*/  LDL.LU R43, [R1+0x61c] ;  /* 0x00061c00012b7983 */ /* 0x000f220000300800 */
[----:B------:R-:W-:-:S03]  /*e57f0*/  F2FP.F16.E5M2.UNPACK_B R15, R39.H1 ;  /* 0x00000027ff0f723e */ /* 0x000fc600030004ff */
        /* <DEDUP_REMOVED lines=17> */
[----:B------:R-:W-:Y:S04]  /*e5910*/  STL [R1+0x9058], R51 ;  /* 0x0090583301007387 */ /* 0x000fe80000100800 */
[----:B------:R-:W4:Y:S04]  /*e5920*/  LDL.LU R60, [R1+0x2d08] ;  /* 0x002d0800013c7983 */ /* 0x000f280000300800 */
[----:B------:R-:W4:Y:S01]  /*e5930*/  LDL.LU R61, [R1+0x2d04] ;  /* 0x002d0400013d7983 */ /* 0x000f220000300800 */
[----:B--2---:R-:W-:-:S02]  /*e5940*/  F2FP.F16.E5M2.UNPACK_B R12, R36.H1 ;  /* 0x00000024ff0c723e */ /* 0x004fc400030004ff */
[----:B---3--:R-:W-:Y:S01]  /*e5950*/  F2FP.F16.E5M2.UNPACK_B R13, R37.H1 ;  /* 0x00000025ff0d723e */ /* 0x008fe200030004ff */
[----:B------:R-:W2:Y:S04]  /*e5960*/  LDL.LU R36, [R1+0x1a40] ;  /* 0x001a400001247983 */ /* 0x000ea80000300800 */
[----:B------:R-:W3:Y:S04]  /*e5970*/  LDL.LU R37, [R1+0x1a44] ;  /* 0x001a440001257983 */ /* 0x000ee80000300800 */
[----:B------:R-:W2:Y:S04]  /*e5980*/  LDL.LU R32, [R1+0x860] ;  /* 0x0008600001207983 */ /* 0x000ea80000300800 */
[----:B------:R-:W2:Y:S04]  /*e5990*/  LDL.LU R33, [R1+0x864] ;  /* 0x0008640001217983 */ /* 0x000ea80000300800 */
[----:B------:R-:W2:Y:S04]  /*e59a0*/  LDL.LU R34, [R1+0x868] ;  /* 0x0008680001227983 */ /* 0x000ea80000300800 */
[----:B------:R-:W2:Y:S01]  /*e59b0*/  LDL.LU R35, [R1+0x86c] ;  /* 0x00086c0001237983 */ /* 0x000ea20000300800 */
[----:B----4-:R-:W-:Y:S01]  /*e59c0*/  HMMA.16816.F32 R44, R20, R14, R44 ;  /* 0x0000000e142c723c */ /* 0x010fe2000000182c */
[----:B------:R-:W-:-:S02]  /*e59d0*/  F2FP.F16.E5M2.UNPACK_B R10, R38.H1 ;  /* 0x00000026ff0a723e */ /* 0x000fc400030004ff */
[----:B------:R-:W-:-:S15]  /*e59e0*/  F2FP.F16.E5M2.UNPACK_B R11, R39.H1 ;  /* 0x00000027ff0b723e */ /* 0x000fde00030004ff */
[----:B------:R-:W-:-:S05]  /*e59f0*/  NOP ;  /* 0x0000000000007918 */ /* 0x000fca0000000000 */
[----:B------:R-:W-:Y:S04]  /*e5a00*/  STL [R1+0x906c], R44 ;  /* 0x00906c2c01007387 */ /* 0x000fe80000100800 */
[----:B------:R-:W-:Y:S04]  /*e5a10*/  STL [R1+0x9068], R45 ;  /* 0x0090682d01007387 */ /* 0x000fe80000100800 */
[----:B------:R-:W-:Y:S01]  /*e5a20*/  STL [R1+0x9054], R46 ;  /* 0x0090542e01007387 */ /* 0x000fe20000100800 */
[----:B------:R-:W-:Y:S01]  /*e5a30*/  IMAD R26, R8, 0x100, R0 ;  /* 0x00000100081a7824 */ /* 0x000fe200078e0200 */
[----:B------:R-:W-:-:S02]  /*e5a40*/  F2FP.F16.E5M2.UNPACK_B R8, R9.H1 ;  /* 0x00000009ff08723e */ /* 0x000fc400030004ff */
[----:B------:R-:W-:Y:S01]  /*e5a50*/  F2FP.F16.E5M2.UNPACK_B R9, R19.H1 ;  /* 0x00000013ff09723e */ /* 0x000fe200030004ff */
[----:B------:R-:W-:Y:S04]  /*e5a60*/  STL [R1+0x9050], R47 ;  /* 0x0090502f01007387 */ /* 0x000fe80000100800 */
[----:B------:R-:W4:Y:S04]  /*e5a70*/  LDL.LU R38, [R1+0x1a50] ;  /* 0x001a500001267983 */ /* 0x000f280000300800 */
[----:B------:R-:W4:Y:S04]  /*e5a80*/  LDL.LU R39, [R1+0x1a54] ;  /* 0x001a540001277983 */ /* 0x000f280000300800 */
[----:B------:R-:W-:Y:S01]  /*e5a90*/  STL.64 [R1+0x9828], R14 ;  /* 0x0098280e01007387 */ /* 0x000fe20000100a00 */
[----:B------:R-:W-:Y:S06]  /*e5aa0*/  HMMA.16816.F32 R40, R20, R12, R40 ;  /* 0x0000000c1428723c */ /* 0x000fec0000001828 */
[----:B------:R2:W-:Y:S01]  /*e5ab0*/  STL.64 [R1+0x9820], R12 ;  /* 0x0098200c01007387 */ /* 0x0005e20000100a00 */
[----:B------:R-:W-:-:S02]  /*e5ac0*/  IMAD R24, R18, 0x100, R27 ;  /* 0x0000010012187824 */ /* 0x000fc400078e021b */
[----:B------:R-:W-:Y:S02]  /*e5ad0*/  IMAD R25, R7, 0x100, R6 ;  /* 0x0000010007197824 */ /* 0x000fe400078e0206 */
[----:B------:R-:W-:-:S12]  /*e5ae0*/  HMMA.16816.F32 R4, R20, R10, R28 ;  /* 0x0000000a1404723c */ /* 0x000fd8000000181c */
[----:B------:R-:W-:Y:S04]  /*e5af0*/  STL [R1+0x9074], R40 ;  /* 0x0090742801007387 */ /* 0x000fe80000100800 */
[----:B------:R-:W-:Y:S04]  /*e5b00*/  STL [R1+0x9070], R41 ;  /* 0x0090702901007387 */ /* 0x000fe80000100800 */
[----:B------:R-:W-:Y:S04]  /*e5b10*/  STL [R1+0x904c], R42 ;  /* 0x00904c2a01007387 */ /* 0x000fe80000100800 */
[----:B------:R-:W-:Y:S04]  /*e5b20*/  STL [R1+0x9048], R43 ;  /* 0x0090482b01007387 */ /* 0x000fe80000100800 */
[----:B------:R-:W-:Y:S04]  /*e5b30*/  STL.64 [R1+0x9838], R10 ;  /* 0x0098380a01007387 */ /* 0x000fe80000100a00 */
[----:B------:R0:W-:Y:S01]  /*e5b40*/  STL.64 [R1+0x9830], R8 ;  /* 0x0098300801007387 */ /* 0x0001e20000100a00 */
[----:B--2---:R-:W-:-:S15]  /*e5b50*/  HMMA.16816.F32 R12, R20, R8, R32 ;  /* 0x00000008140c723c */ /* 0x004fde0000001820 */
[----:B------:R-:W-:-:S09]  /*e5b60*/  NOP ;  /* 0x0000000000007918 */ /* 0x000fd20000000000 */
[----:B------:R-:W-:Y:S02]  /*e5b70*/  IMAD.MOV.U32 R50, RZ, RZ, R14 ;  /* 0x000000ffff327224 */ /* 0x000fe400078e000e */
[----:B------:R-:W-:Y:S02]  /*e5b80*/  IMAD.MOV.U32 R51, RZ, RZ, R15 ;  /* 0x000000ffff337224 */ /* 0x000fe400078e000f */
[----:B------:R-:W-:Y:S02]  /*e5b90*/  IMAD.MOV.U32 R48, RZ, RZ, R12 ;  /* 0x000000ffff307224 */ /* 0x000fe400078e000c */
[----:B------:R-:W-:Y:S01]  /*e5ba0*/  IMAD.MOV.U32 R49, RZ, RZ, R13 ;  /* 0x000000ffff317224 */ /* 0x000fe200078e000d */
[----:B------:R-:W-:Y:S04]  /*e5bb0*/  STL.64 [R1+0x90a0], R50 ;  /* 0x0090a03201007387 */ /* 0x000fe80000100a00 */
[----:B------:R1:W-:Y:S04]  /*e5bc0*/  STL.64 [R1+0x9098], R48 ;  /* 0x0090983001007387 */ /* 0x0003e80000100a00 */
        /* <DEDUP_REMOVED lines=14> */
[----:B-1----:R-:W2:Y:S04]  /*e5cb0*/  LDL.LU R48, [R1+0x900] ;  /* 0x0009000001307983 */ /* 0x002ea80000300800 */
        /* <DEDUP_REMOVED lines=9> */
[----:B------:R-:W-:Y:S02]  /*e5d50*/  F2FP.F16.E5M2.UNPACK_B R6, R36.H1 ;  /* 0x00000024ff06723e */ /* 0x000fe400030004ff */
[----:B---3--:R-:W-:Y:S01]  /*e5d60*/  F2FP.F16.E5M2.UNPACK_B R7, R37.H1 ;  /* 0x00000025ff07723e */ /* 0x008fe200030004ff */
[----:B------:R-:W3:Y:S01]  /*e5d70*/  LDL.LU R0, [R1+0x2d10] ;  /* 0x002d100001007983 */ /* 0x000ee20000300800 */
[----:B------:R-:W-:Y:S02]  /*e5d80*/  IMAD.MOV.U32 R40, RZ, RZ, R4 ;  /* 0x000000ffff287224 */ /* 0x000fe400078e0004 */
[----:B------:R-:W-:Y:S01]  /*e5d90*/  IMAD.MOV.U32 R41, RZ, RZ, R5 ;  /* 0x000000ffff297224 */ /* 0x000fe200078e0005 */
[----:B------:R-:W3:Y:S01]  /*e5da0*/  LDL.LU R19, [R1+0x2d0c] ;  /* 0x002d0c0001137983 */ /* 0x000ee20000300800 */
[----:B----4-:R-:W-:Y:S02]  /*e5db0*/  F2FP.F16.E5M2.UNPACK_B R4, R38.H1 ;  /* 0x00000026ff04723e */ /* 0x010fe400030004ff */
[----:B------:R-:W-:Y:S01]  /*e5dc0*/  F2FP.F16.E5M2.UNPACK_B R5, R39.H1 ;  /* 0x00000027ff05723e */ /* 0x000fe200030004ff */
[----:B------:R-:W4:Y:S04]  /*e5dd0*/  LDL.LU R32, [R1+0x2d18] ;  /* 0x002d180001207983 */ /* 0x000f280000300800 */
[----:B------:R-:W4:Y:S04]  /*e5de0*/  LDL.LU R33, [R1+0x2d14] ;  /* 0x002d140001217983 */ /* 0x000f280000300800 */
[----:B------:R-:W3:Y:S04]  /*e5df0*/  LDL.LU R28, [R1+0x12f0] ;  /* 0x0012f000011c7983 */ /* 0x000ee80000300800 */
[----:B------:R-:W3:Y:S04]  /*e5e00*/  LDL.LU R29, [R1+0x12f4] ;  /* 0x0012f400011d7983 */ /* 0x000ee80000300800 */
[----:B------:R-:W3:Y:S04]  /*e5e10*/  LDL.LU R30, [R1+0x12f8] ;  /* 0x0012f800011e7983 */ /* 0x000ee80000300800 */
[----:B------:R-:W3:Y:S04]  /*e5e20*/  LDL.LU R31, [R1+0x12fc] ;  /* 0x0012fc00011f7983 */ /* 0x000ee80000300800 */
        /* <DEDUP_REMOVED lines=10> */
[----:B------:R-:W-:-:S15]  /*e5ed0*/  HMMA.16816.F32 R12, R20, R4, R12 ;  /* 0x00000004140c723c */ /* 0x000fde000000180c */
[----:B------:R-:W-:-:S03]  /*e5ee0*/  NOP ;  /* 0x0000000000007918 */ /* 0x000fc60000000000 */
[----:B------:R-:W-:Y:S02]  /*e5ef0*/  IMAD.MOV.U32 R42, RZ, RZ, R10 ;  /* 0x000000ffff2a7224 */ /* 0x000fe400078e000a */
[----:B------:R-:W-:Y:S02]  /*e5f00*/  IMAD.MOV.U32 R43, RZ, RZ, R11 ;  /* 0x000000ffff2b7224 */ /* 0x000fe400078e000b */
[----:B------:R-:W-:Y:S02]  /*e5f10*/  IMAD.MOV.U32 R46, RZ, RZ, R8 ;  /* 0x000000ffff2e7224 */ /* 0x000fe400078e0008 */
[----:B------:R-:W-:Y:S01]  /*e5f20*/  IMAD.MOV.U32 R47, RZ, RZ, R9 ;  /* 0x000000ffff2f7224 */ /* 0x000fe200078e0009 */
[----:B------:R-:W2:Y:S04]  /*e5f30*/  LDL.LU.64 R10, [R1+0x9838] ;  /* 0x00983800010a7983 */ /* 0x000ea80000300a00 */
[----:B------:R-:W3:Y:S04]  /*e5f40*/  LDL.LU.64 R8, [R1+0x9830] ;  /* 0x0098300001087983 */ /* 0x000ee80000300a00 */
[----:B------:R-:W-:Y:S04]  /*e5f50*/  STL.64 [R1+0x90c0], R42 ;  /* 0x0090c02a01007387 */ /* 0x000fe80000100a00 */
[----:B------:R0:W-:Y:S04]  /*e5f60*/  STL.64 [R1+0x90b8], R40 ;  /* 0x0090b82801007387 */ /* 0x0001e80000100a00 */
[----:B0-----:R-:W4:Y:S04]  /*e5f70*/  LDL.LU R40, [R1+0x8e0] ;  /* 0x0008e00001287983 */ /* 0x001f280000300800 */
[----:B------:R-:W4:Y:S04]  /*e5f80*/  LDL.LU R41, [R1+0x8e4] ;  /* 0x0008e40001297983 */ /* 0x000f280000300800 */
[----:B------:R-:W4:Y:S04]  /*e5f90*/  LDL.LU R42, [R1+0x8e8] ;  /* 0x0008e800012a7983 */ /* 0x000f280000300800 */
[----:B------:R-:W4:Y:S04]  /*e5fa0*/  LDL.LU R43, [R1+0x8ec] ;  /* 0x0008ec00012b7983 */ /* 0x000f280000300800 */
[----:B------:R-:W-:Y:S04]  /*e5fb0*/  STL.64 [R1+0x90b0], R46 ;  /* 0x0090b02e01007387 */ /* 0x000fe80000100a00 */
[----:B------:R0:W-:Y:S04]  /*e5fc0*/  STL.64 [R1+0x90a8], R44 ;  /* 0x0090a82c01007387 */ /* 0x0001e80000100a00 */
[----:B0-----:R-:W2:Y:S04]  /*e5fd0*/  LDL.LU R44, [R1+0x890] ;  /* 0x00089000012c7983 */ /* 0x001ea80000300800 */
[----:B------:R-:W2:Y:S04]  /*e5fe0*/  LDL.LU R45, [R1+0x894] ;  /* 0x00089400012d7983 */ /* 0x000ea80000300800 */
[----:B------:R-:W2:Y:S04]  /*e5ff0*/  LDL.LU R46, [R1+0x898] ;  /* 0x00089800012e7983 */ /* 0x000ea80000300800 */
[----:B------:R-:W2:Y:S04]  /*e6000*/  LDL.LU R47, [R1+0x89c] ;  /* 0x00089c00012f7983 */ /* 0x000ea80000300800 */
[----:B------:R-:W-:Y:S04]  /*e6010*/  STL.64 [R1+0xf70], R12 ;  /* 0x000f700c01007387 */ /* 0x000fe80000100a00 */
[----:B------:R0:W-:Y:S04]  /*e6020*/  STL.64 [R1+0xf78], R14 ;  /* 0x000f780e01007387 */ /* 0x0001e80000100a00 */
[----:B0-----:R-:W3:Y:S04]  /*e6030*/  LDL.LU.64 R14, [R1+0x9828] ;  /* 0x00982800010e7983 */ /* 0x001ee80000300a00 */
[----:B------:R-:W3:Y:S01]  /*e6040*/  LDL.LU.64 R12, [R1+0x9820] ;  /* 0x00982000010c7983 */ /* 0x000ee20000300a00 */
[----:B------:R-:W-:-:S02]  /*e6050*/  F2FP.F16.E5M2.UNPACK_B R2, R3.H1 ;  /* 0x00000003ff02723e */ /* 0x000fc400030004ff */
[----:B------:R-:W-:Y:S02]  /*e6060*/  F2FP.F16.E5M2.UNPACK_B R3, R18.H1 ;  /* 0x00000012ff03723e */ /* 0x000fe400030004ff */
[----:B------:R-:W-:Y:S02]  /*e6070*/  F2FP.F16.E5M2.UNPACK_B R24, R24 ;  /* 0x00000018ff18723e */ /* 0x000fe400020004ff */
[----:B------:R-:W-:Y:S02]  /*e6080*/  F2FP.F16.E5M2.UNPACK_B R25, R25 ;  /* 0x00000019ff19723e */ /* 0x000fe400020004ff */
[----:B------:R-:W-:Y:S02]  /*e6090*/  F2FP.F16.E5M2.UNPACK_B R26, R26 ;  /* 0x0000001aff1a723e */ /* 0x000fe400020004ff */
[----:B------:R-:W-:Y:S01]  /*e60a0*/  F2FP.F16.E5M2.UNPACK_B R27, R27 ;  /* 0x0000001bff1b723e */ /* 0x000fe200020004ff */
[----:B--2---:R-:W-:Y:S06]  /*e60b0*/  HMMA.16816.F32 R20, R20, R2, R44 ;  /* 0x000000021414723c */ /* 0x004fec000000182c */
[C---:B----4-:R-:W-:Y:S06]  /*e60c0*/  HMMA.16816.F32 R44, R24.reuse, R16, R40 ;  /* 0x00000010182c723c */ /* 0x050fec0000001828 */
[C---:B---3--:R-:W-:Y:S11]  /*e60d0*/  HMMA.16816.F32 R40, R24.reuse, R14, R48 ;  /* 0x0000000e1828723c */ /* 0x048ff60000001830 */
[----:B------:R-:W-:Y:S04]  /*e60e0*/  STL.64 [R1+0x2b0], R20 ;  /* 0x0002b01401007387 */ /* 0x000fe80000100a00 */
[----:B------:R0:W-:Y:S04]  /*e60f0*/  STL.64 [R1+0x2b8], R22 ;  /* 0x0002b81601007387 */ /* 0x0001e80000100a00 */
[----:B------:R-:W-:Y:S04]  /*e6100*/  STL.64 [R1+0x2a0], R44 ;  /* 0x0002a02c01007387 */ /* 0x000fe80000100a00 */
[----:B------:R-:W-:Y:S04]  /*e6110*/  STL.64 [R1+0x2a8], R46 ;  /* 0x0002a82e01007387 */ /* 0x000fe80000100a00 */
[----:B------:R-:W-:Y:S01]  /*e6120*/  STL.64 [R1+0x97f8], R14 ;  /* 0x0097f80e01007387 */ /* 0x000fe20000100a00 */
[C---:B0-----:R-:W-:Y:S03]  /*e6130*/  HMMA.16816.F32 R20, R24.reuse, R12, R52 ;  /* 0x0000000c1814723c */ /* 0x041fe60000001834 */
[----:B------:R-:W-:Y:S04]  /*e6140*/  STL.64 [R1+0x290], R40 ;  /* 0x0002902801007387 */ /* 0x000fe80000100a00 */
[----:B------:R-:W-:Y:S04]  /*e6150*/  STL.64 [R1+0x298], R42 ;  /* 0x0002982a01007387 */ /* 0x000fe80000100a00 */
[----:B------:R0:W-:Y:S02]  /*e6160*/  STL.64 [R1+0x97f0], R12 ;  /* 0x0097f00c01007387 */ /* 0x0001e40000100a00 */
[C---:B0-----:R-:W-:Y:S10]  /*e6170*/  HMMA.16816.F32 R12, R24.reuse, R10, R56 ;  /* 0x0000000a180c723c */ /* 0x041ff40000001838 */
[----:B------:R-:W-:Y:S04]  /*e6180*/  STL.64 [R1+0x280], R20 ;  /* 0x0002801401007387 */ /* 0x000fe80000100a00 */
[----:B------:R-:W-:Y:S09]  /*e6190*/  STL.64 [R1+0x288], R22 ;  /* 0x0002881601007387 */ /* 0x000ff20000100a00 */
        /* <DEDUP_REMOVED lines=74> */
[----:B------:R-:W-:-:S03]  /*e6640*/  IMAD R20, R19, 0x100, R0 ;  /* 0x0000010013147824 */ /* 0x000fc600078e0200 */
[----:B------:R-:W4:Y:S01]  /*e6650*/  LDL.LU R18, [R1+0x2d34] ;  /* 0x002d340001127983 */ /* 0x000f220000300800 */
[----:B------:R-:W-:-:S03]  /*e6660*/  IMAD R23, R61, 0x100, R60 ;  /* 0x000001003d177824 */ /* 0x000fc600078e023c */
        /* <DEDUP_REMOVED lines=265> */
[----:B------:R-:W-:Y:S01]  /*e7700*/  STL [R1+0x96f8], R7 ;  /* 0x0096f80701007387 */ /* 0x000fe20000100800 */
[----:B------:R-:W-:Y:S07]  /*e7710*/  HMMA.16816.F32 R20, R20, R2, R40 ;  /* 0x000000021414723c */ /* 0x000fee0000001828 */
[----:B------:R-:W-:Y:S04]  /*e7720*/  STL.64 [R1+0x1950], R44 ;  /* 0x0019502c01007387 */ /* 0x000fe80000100a00 */
[----:B------:R2:W-:Y:S02]  /*e7730*/  STL.64 [R1+0x1958], R46 ;  /* 0x0019582e01007387 */ /* 0x0005e40000100a00 */
[C---:B--2---:R-:W-:Y:S10]  /*e7740*/  HMMA.16816.F32 R44, R24.reuse, R16, R48 ;  /* 0x00000010182c723c */ /* 0x044ff40000001830 */
[----:B------:R-:W-:Y:S04]  /*e7750*/  STL.64 [R1+0x130], R20 ;  /* 0x0001301401007387 */ /* 0x000fe80000100a00 */
[----:B------:R0:W-:Y:S02]  /*e7760*/  STL.64 [R1+0x138], R22 ;  /* 0x0001381601007387 */ /* 0x0001e40000100a00 */
[C---:B0-----:R-:W-:Y:S07]  /*e7770*/  HMMA.16816.F32 R20, R24.reuse, R12, R56 ;  /* 0x0000000c1814723c */ /* 0x041fee0000001838 */
[----:B------:R-:W-:Y:S04]  /*e7780*/  STL.64 [R1+0x120], R44 ;  /* 0x0001202c01007387 */ /* 0x000fe80000100a00 */
[----:B------:R-:W-:Y:S04]  /*e7790*/  STL.64 [R1+0x128], R46 ;  /* 0x0001282e01007387 */ /* 0x000fe80000100a00 */
[----:B------:R-:W-:Y:S01]  /*e77a0*/  STL.64 [R1+0x96d0], R14 ;  /* 0x0096d00e01007387 */ /* 0x000fe20000100a00 */
        /* <DEDUP_REMOVED lines=20> */
[----:B------:R-:W3:Y:S01]  /*e78f0*/  LDL.LU R55, [R1+0x103c] ;  /* 0x00103c0001377983 */ /* 0x000ee20000300800 */
[----:B------:R-:W-:-:S03]  /*e7900*/  IMAD R20, R35, 0x100, R34 ;  /* 0x0000010023147824 */ /* 0x000fc600078e0222 */
        /* <DEDUP_REMOVED lines=12> */
[----:B-1----:R-:W3:Y:S04]  /*e79d0*/  LDL.LU R14, [R1+0x1098] ;  /* 0x00109800010e7983 */ /* 0x002ee80000300800 */
        /* <DEDUP_REMOVED lines=39> */
[----:B------:R-:W2:Y:S01]  /*e7c50*/  LDL.LU R7, [R1+0x96f8] ;  /* 0x0096f80001077983 */ /* 0x000ea20000300800 */
[C---:B---3--:R-:W-:Y:S06]  /*e7c60*/  HMMA.16816.F32 R8, R24.reuse, R4, R8 ;  /* 0x000000041808723c */ /* 0x048fec0000001808 */
        /* <DEDUP_REMOVED lines=10> */
[----:B------:R-:W2:Y:S04]  /*e7d10*/  LDL.LU.64 R8, [R1+0x96d8] ;  /* 0x0096d80001087983 */ /* 0x000ea80000300a00 */
[----:B------:R-:W4:Y:S04]  /*e7d20*/  LDL.LU.64 R14, [R1+0x96d0] ;  /* 0x0096d000010e7983 */ /* 0x000f280000300a00 */
        /* <DEDUP_REMOVED lines=18> */
[----:B------:R-:W-:Y:S04]  /*e7e50*/  STL.64 [R1+0xb0], R44 ;  /* 0x0000b02c01007387 */ /* 0x000fe80000100a00 */
[----:B------:R-:W-:Y:S04]  /*e7e60*/  STL.64 [R1+0xb8], R46 ;  /* 0x0000b82e01007387 */ /* 0x000fe80000100a00 */
[----:B---3--:R1:W-:Y:S01]  /*e7e70*/  STL.64 [R1+0x96b8], R12 ;  /* 0x0096b80c01007387 */ /* 0x0083e20000100a00 */
[C---:B0-----:R-:W-:Y:S06]  /*e7e80*/  HMMA.16816.F32 R24, R20.reuse, R12, R40 ;  /* 0x0000000c1418723c */ /* 0x041fec0000001828 */
[----:B-1----:R-:W-:-:S15]  /*e7e90*/  HMMA.16816.F32 R12, R20, R10, R48 ;  /* 0x0000000a140c723c */ /* 0x002fde0000001830 */
[----:B------:R-:W-:-:S02]  /*e7ea0*/  NOP ;  /* 0x0000000000007918 */ /* 0x000fc40000000000 */
[----:B------:R-:W-:Y:S04]  /*e7eb0*/  STL.64 [R1+0xa0], R24 ;  /* 0x0000a01801007387 */ /* 0x000fe80000100a00 */
[----:B------:R0:W-:Y:S04]  /*e7ec0*/  STL.64 [R1+0xa8], R26 ;  /* 0x0000a81a01007387 */ /* 0x0001e80000100a00 */
[----:B------:R-:W-:Y:S04]  /*e7ed0*/  STL.64 [R1+0x90], R12 ;  /* 0x0000900c01007387 */ /* 0x000fe80000100a00 */
[----:B------:R1:W-:Y:S01]  /*e7ee0*/  STL.64 [R1+0x98], R14 ;  /* 0x0000980e01007387 */ /* 0x0003e20000100a00 */
[C---:B0-----:R-:W-:Y:S06]  /*e7ef0*/  HMMA.16816.F32 R24, R20.reuse, R6, R56 ;  /* 0x000000061418723c */ /* 0x041fec0000001838 */
[----:B-1----:R-:W-:Y:S06]  /*e7f00*/  HMMA.16816.F32 R12, R20, R8, R52 ;  /* 0x00000008140c723c */ /* 0x002fec0000001834 */
[----:B------:R-:W-:Y:S04]  /*e7f10*/  STL [R1+0x96a4], R8 ;  /* 0x0096a40801007387 */ /* 0x000fe80000100800 */
[----:B------:R-:W-:-:S13]  /*e7f20*/  STL [R1+0x96a0], R9 ;  /* 0x0096a00901007387 */ /* 0x000fda0000100800 */
        /* <DEDUP_REMOVED lines=27> */
[----:B-1----:R-:W2:Y:S04]  /*e80e0*/  LDL.LU R6, [R1+0xfd8] ;  /* 0x000fd80001067983 */ /* 0x002ea80000300800 */
        /* <DEDUP_REMOVED lines=9> */
[----:B------:R-:W4:Y:S01]  /*e8180*/  LDL.LU R40, [R1+0xf10] ;  /* 0x000f100001287983 */ /* 0x000f220000300800 */
[----:B------:R-:W-:Y:S02]  /*e8190*/  F2FP.F16.E5M2.UNPACK_B R34, R34 ;  /* 0x00000022ff22723e */ /* 0x000fe400020004ff */
[----:B------:R-:W-:Y:S02]  /*e81a0*/  F2FP.F16.E5M2.UNPACK_B R32, R32 ;  /* 0x00000020ff20723e */ /* 0x000fe400020004ff */
[----:B------:R-:W-:-:S02]  /*e81b0*/  F2FP.F16.E5M2.UNPACK_B R33, R33 ;  /* 0x00000021ff21723e */ /* 0x000fc400020004ff */
[----:B------:R-:W-:Y:S01]  /*e81c0*/  F2FP.F16.E5M2.UNPACK_B R35, R35 ;  /* 0x00000023ff23723e */ /* 0x000fe200020004ff */
        /* <DEDUP_REMOVED lines=36> */
[----:B--2---:R-:W-:Y:S01]  /*e8410*/  HMMA.16816.F32 R24, R32, R10, R24 ;  /* 0x0000000a2018723c */ /* 0x004fe20000001818 */
[----:B----4-:R-:W-:-:S02]  /*e8420*/  IMAD R36, R36, 0x100, R8 ;  /* 0x0000010024247824 */ /* 0x010fc400078e0208 */
[----:B------:R-:W-:-:S03]  /*e8430*/  IMAD R37, R37, 0x100, R9 ;  /* 0x0000010025257824 */ /* 0x000fc600078e0209 */
[C---:B---3--:R-:W-:Y:S06]  /*e8440*/  HMMA.16816.F32 R4, R32.reuse, R14, R4 ;  /* 0x0000000e2004723c */ /* 0x048fec0000001804 */
[----:B------:R-:W-:-:S15]  /*e8450*/  HMMA.16816.F32 R20, R32, R12, R20 ;  /* 0x0000000c2014723c */ /* 0x000fde0000001814 */
[----:B------:R-:W-:-:S02]  /*e8460*/  NOP ;  /* 0x0000000000007918 */ /* 0x000fc40000000000 */
[----:B------:R-:W-:Y:S04]  /*e8470*/  STL.64 [R1+0x50], R4 ;  /* 0x0000500401007387 */ /* 0x000fe80000100a00 */
[----:B------:R0:W-:Y:S04]  /*e8480*/  STL.64 [R1+0x58], R6 ;  /* 0x0000580601007387 */ /* 0x0001e80000100a00 */
[----:B0-----:R-:W2:Y:S04]  /*e8490*/  LDL.LU.64 R6, [R1+0x96b0] ;  /* 0x0096b00001067983 */ /* 0x001ea80000300a00 */
[----:B------:R-:W3:Y:S04]  /*e84a0*/  LDL.LU.64 R4, [R1+0x96a8] ;  /* 0x0096a80001047983 */ /* 0x000ee80000300a00 */
[----:B------:R-:W-:Y:S04]  /*e84b0*/  STL.64 [R1+0x8e88], R22 ;  /* 0x008e881601007387 */ /* 0x000fe80000100a00 */
[----:B------:R0:W-:Y:S04]  /*e84c0*/  STL.64 [R1+0x8e80], R20 ;  /* 0x008e801401007387 */ /* 0x0001e80000100a00 */
[----:B0-----:R-:W3:Y:S04]  /*e84d0*/  LDL.LU R20, [R1+0xf30] ;  /* 0x000f300001147983 */ /* 0x001ee80000300800 */
[----:B------:R-:W3:Y:S04]  /*e84e0*/  LDL.LU R21, [R1+0xf34] ;  /* 0x000f340001157983 */ /* 0x000ee80000300800 */
[----:B------:R-:W3:Y:S04]  /*e84f0*/  LDL.LU R22, [R1+0xf38] ;  /* 0x000f380001167983 */ /* 0x000ee80000300800 */
[----:B------:R-:W3:Y:S04]  /*e8500*/  LDL.LU R23, [R1+0xf3c] ;  /* 0x000f3c0001177983 */ /* 0x000ee80000300800 */
[----:B------:R-:W-:Y:S04]  /*e8510*/  STL.64 [R1+0x8e98], R26 ;  /* 0x008e981a01007387 */ /* 0x000fe80000100a00 */
[----:B------:R0:W-:Y:S04]  /*e8520*/  STL.64 [R1+0x8e90], R24 ;  /* 0x008e901801007387 */ /* 0x0001e80000100a00 */
[----:B0-----:R-:W2:Y:S04]  /*e8530*/  LDL.LU R24, [R1+0xf90] ;  /* 0x000f900001187983 */ /* 0x001ea80000300800 */
[----:B------:R-:W2:Y:S04]  /*e8540*/  LDL.LU R25, [R1+0xf94] ;  /* 0x000f940001197983 */ /* 0x000ea80000300800 */
[----:B------:R-:W2:Y:S04]  /*e8550*/  LDL.LU R26, [R1+0xf98] ;  /* 0x000f9800011a7983 */ /* 0x000ea80000300800 */
[----:B------:R-:W2:Y:S04]  /*e8560*/  LDL.LU R27, [R1+0xf9c] ;  /* 0x000f9c00011b7983 */ /* 0x000ea80000300800 */
[----:B------:R-:W4:Y:S04]  /*e8570*/  LDL.LU R8, [R1+0x96a4] ;  /* 0x0096a40001087983 */ /* 0x000f280000300800 */
[----:B------:R-:W4:Y:S02]  /*e8580*/  LDL.LU R9, [R1+0x96a0] ;  /* 0x0096a00001097983 */ /* 0x000f240000300800 */
[----:B----4-:R-:W-:-:S15]  /*e8590*/  HMMA.16816.F32 R28, R32, R8, R28 ;  /* 0x00000008201c723c */ /* 0x010fde000000181c */
[----:B------:R-:W-:-:S08]  /*e85a0*/  NOP ;  /* 0x0000000000007918 */ /* 0x000fd00000000000 */
[----:B------:R0:W-:Y:S04]  /*e85b0*/  STL.64 [R1+0x8ea8], R30 ;  /* 0x008ea81e01007387 */ /* 0x0001e80000100a00 */
[----:B0-----:R-:W4:Y:S01]  /*e85c0*/  LDL.LU R31, [R1+0x2de0] ;  /* 0x002de000011f7983 */ /* 0x001f220000300800 */
[----:B--2---:R-:W-:Y:S03]  /*e85d0*/  HMMA.16816.F32 R24, R32, R6, R24 ;  /* 0x000000062018723c */ /* 0x004fe60000001818 */
[----:B------:R-:W-:Y:S04]  /*e85e0*/  STL.64 [R1+0x8ea0], R28 ;  /* 0x008ea01c01007387 */ /* 0x000fe80000100a00 */
[----:B------:R-:W-:Y:S01]  /*e85f0*/  STL [R1+0x9688], R7 ;  /* 0x0096880701007387 */ /* 0x000fe20000100800 */
[----:B------:R-:W-:Y:S01]  /*e8600*/  IMAD R39, R39, 0x100, R18 ;  /* 0x0000010027277824 */ /* 0x000fe200078e0212 */
[----:B------:R-:W-:-:S02]  /*e8610*/  F2FP.F16.E5M2.UNPACK_B R36, R36 ;  /* 0x00000024ff24723e */ /* 0x000fc400020004ff */
[----:B------:R-:W-:-:S12]  /*e8620*/  F2FP.F16.E5M2.UNPACK_B R37, R37 ;  /* 0x00000025ff25723e */ /* 0x000fd800020004ff */
[----:B------:R-:W-:Y:S04]  /*e8630*/  STL.64 [R1+0x1900], R24 ;  /* 0x0019001801007387 */ /* 0x000fe80000100a00 */
[----:B------:R3:W-:Y:S02]  /*e8640*/  STL.64 [R1+0x1908], R26 ;  /* 0x0019081a01007387 */ /* 0x0007e40000100a00 */
[----:B---3--:R-:W-:Y:S01]  /*e8650*/  HMMA.16816.F32 R24, R32, R4, R20 ;  /* 0x000000042018723c */ /* 0x008fe20000001814 */
[----:B------:R-:W-:-:S05]  /*e8660*/  F2FP.F16.E5M2.UNPACK_B R39, R39 ;  /* 0x00000027ff27723e */ /* 0x000fca00020004ff */
[----:B------:R-:W-:-:S15]  /*e8670*/  HMMA.16816.F32 R20, R32, R2, R44 ;  /* 0x000000022014723c */ /* 0x000fde000000182c */
[----:B------:R-:W-:-:S02]  /*e8680*/  NOP ;  /* 0x0000000000007918 */ /* 0x000fc40000000000 */
[----:B------:R-:W-:Y:S04]  /*e8690*/  STL.64 [R1+0x18f0], R24 ;  /* 0x0018f01801007387 */ /* 0x000fe80000100a00 */
[----:B------:R0:W-:Y:S04]  /*e86a0*/  STL.64 [R1+0x18f8], R26 ;  /* 0x0018f81a01007387 */ /* 0x0001e80000100a00 */
[----:B------:R-:W-:Y:S04]  /*e86b0*/  STL.64 [R1+0x1600], R20 ;  /* 0x0016001401007387 */ /* 0x000fe80000100a00 */
[----:B------:R1:W-:Y:S01]  /*e86c0*/  STL.64 [R1+0x1608], R22 ;  /* 0x0016081601007387 */ /* 0x0003e20000100a00 */
[----:B----4-:R-:W-:-:S05]  /*e86d0*/  IMAD R38, R38, 0x100, R31 ;  /* 0x0000010026267824 */ /* 0x010fca00078e021f */
[----:B------:R-:W-:-:S07]  /*e86e0*/  F2FP.F16.E5M2.UNPACK_B R38, R38 ;  /* 0x00000026ff26723e */ /* 0x000fce00020004ff */
[C---:B------:R-:W-:Y:S06]  /*e86f0*/  HMMA.16816.F32 R28, R36.reuse, R16, R40 ;  /* 0x00000010241c723c */ /* 0x040fec0000001828 */
[C---:B0-----:R-:W-:Y:S06]  /*e8700*/  HMMA.16816.F32 R24, R36.reuse, R14, R48 ;  /* 0x0000000e2418723c */ /* 0x041fec0000001830 */
[C---:B-1----:R-:W-:Y:S11]  /*e8710*/  HMMA.16816.F32 R20, R36.reuse, R12, R52 ;  /* 0x0000000c2414723c */ /* 0x042ff60000001834 */
[----:B------:R-:W-:Y:S04]  /*e8720*/  STL.64 [R1+0x15f0], R28 ;  /* 0x0015f01c01007387 */ /* 0x000fe80000100a00 */
[----:B------:R-:W-:Y:S04]  /*e8730*/  STL.64 [R1+0x15f8], R30 ;  /* 0x0015f81e01007387 */ /* 0x000fe80000100a00 */
[----:B------:R-:W-:Y:S04]  /*e8740*/  STL.64 [R1+0x9650], R14 ;  /* 0x0096500e01007387 */ /* 0x000fe80000100a00 */
[----:B------:R-:W-:Y:S04]  /*e8750*/  STL.64 [R1+0x15e0], R24 ;  /* 0x0015e01801007387 */ /* 0x000fe80000100a00 */
        /* <DEDUP_REMOVED lines=31> */
[----:B--2---:R-:W-:Y:S04]  /*e8950*/  STL.64 [R1+0x9678], R28 ;  /* 0x0096781c01007387 */ /* 0x004fe80000100a00 */
        /* <DEDUP_REMOVED lines=60> */
[----:B---3--:R-:W-:Y:S01]  /*e8d20*/  IMAD R35, R24, 0x100, R35 ;  /* 0x0000010018237824 */ /* 0x008fe200078e0223 */
        /* <DEDUP_REMOVED lines=28> */
[----:B------:R-:W3:Y:S01]  /*e8ef0*/  LDL.LU.64 R12, [R1+0x9648] ;  /* 0x00964800010c7983 */ /* 0x000ee20000300a00 */
[----:B--2---:R-:W-:-:S15]  /*e8f00*/  HMMA.16816.F32 R52, R32, R14, R52 ;  /* 0x0000000e2034723c */ /* 0x004fde0000001834 */
[----:B------:R-:W-:-:S08]  /*e8f10*/  NOP ;  /* 0x0000000000007918 */ /* 0x000fd00000000000 */
[----:B------:R-:W-:Y:S04]  /*e8f20*/  STL.64 [R1+0x1580], R52 ;  /* 0x0015803401007387 */ /* 0x000fe80000100a00 */
[----:B------:R0:W-:Y:S04]  /*e8f30*/  STL.64 [R1+0x1588], R54 ;  /* 0x0015883601007387 */ /* 0x0001e80000100a00 */
[----:B0-----:R-:W2:Y:S04]  /*e8f40*/  LDL.LU.64 R54, [R1+0x9640] ;  /* 0x0096400001367983 */ /* 0x001ea80000300a00 */
[----:B------:R-:W2:Y:S01]  /*e8f50*/  LDL.LU.64 R52, [R1+0x9638] ;  /* 0x0096380001347983 */ /* 0x000ea20000300a00 */
[C---:B---3--:R-:W-:Y:S06]  /*e8f60*/  HMMA.16816.F32 R36, R32.reuse, R12, R36 ;  /* 0x0000000c2024723c */ /* 0x048fec0000001824 */
[C---:B------:R-:W-:Y:S06]  /*e8f70*/  HMMA.16816.F32 R28, R32.reuse, R10, R28 ;  /* 0x0000000a201c723c */ /* 0x040fec000000181c */
[C---:B----4-:R-:W-:Y:S11]  /*e8f80*/  HMMA.16816.F32 R20, R32.reuse, R8, R20 ;  /* 0x000000082014723c */ /* 0x050ff60000001814 */
[----:B------:R-:W-:Y:S04]  /*e8f90*/  STL.64 [R1+0x1570], R36 ;  /* 0x0015702401007387 */ /* 0x000fe80000100a00 */
[----:B------:R-:W-:Y:S04]  /*e8fa0*/  STL.64 [R1+0x1578], R38 ;  /* 0x0015782601007387 */ /* 0x000fe80000100a00 */
[----:B------:R-:W-:Y:S04]  /*e8fb0*/  STL.64 [R1+0x1560], R28 ;  /* 0x0015601c01007387 */ /* 0x000fe80000100a00 */
[----:B------:R-:W-:Y:S04]  /*e8fc0*/  STL.64 [R1+0x1568], R30 ;  /* 0x0015681e01007387 */ /* 0x000fe80000100a00 */
[----:B------:R-:W-:Y:S04]  /*e8fd0*/  STL [R1+0x9614], R8 ;  /* 0x0096140801007387 */ /* 0x000fe80000100800 */
[----:B------:R-:W-:Y:S04]  /*e8fe0*/  STL [R1+0x9610], R9 ;  /* 0x0096100901007387 */ /* 0x000fe80000100800 */
        /* <DEDUP_REMOVED lines=19> */
[----:B------:R-:W-:Y:S04]  /*e9120*/  STL.64 [R1+0x1540], R28 ;  /* 0x0015401c01007387 */ /* 0x000fe80000100a00 */
[----:B------:R-:W-:Y:S04]  /*e9130*/  STL.64 [R1+0x1548], R30 ;  /* 0x0015481e01007387 */ /* 0x000fe80000100a00 */
[----:B------:R-:W3:Y:S01]  /*e9140*/  LDL.LU R40, [R1+0xd60] ;  /* 0x000d600001287983 */ /* 0x000ee20000300800 */
[----:B--2---:R-:W-:-:S15]  /*e9150*/  HMMA.16816.F32 R24, R36, R16, R52 ;  /* 0x000000102418723c */ /* 0x004fde0000001834 */
[----:B------:R-:W-:-:S08]  /*e9160*/  NOP ;  /* 0x0000000000007918 */ /* 0x000fd00000000000 */
[----:B------:R-:W-:Y:S04]  /*e9170*/  STL.64 [R1+0x1530], R24 ;  /* 0x0015301801007387 */ /* 0x000fe80000100a00 */
[----:B------:R-:W-:Y:S04]  /*e9180*/  STL.64 [R1+0x1538], R26 ;  /* 0x0015381a01007387 */ /* 0x000fe80000100a00 */
[----:B------:R0:W-:Y:S04]  /*e9190*/  STL.64 [R1+0x1520], R20 ;  /* 0x0015201401007387 */ /* 0x0001e80000100a00 */
[----:B------:R1:W-:Y:S04]  /*e91a0*/  STL.64 [R1+0x1528], R22 ;  /* 0x0015281601007387 */ /* 0x0003e80000100a00 */
[----:B------:R-:W3:Y:S04]  /*e91b0*/  LDL.LU R41, [R1+0xd64] ;  /* 0x000d640001297983 */ /* 0x000ee80000300800 */
[----:B------:R-:W2:Y:S04]  /*e91c0*/  LDL.LU R42, [R1+0xd68] ;  /* 0x000d6800012a7983 */ /* 0x000ea80000300800 */
[----:B------:R-:W2:Y:S04]  /*e91d0*/  LDL.LU R43, [R1+0xd6c] ;  /* 0x000d6c00012b7983 */ /* 0x000ea80000300800 */
[----:B--2---:R-:W-:Y:S04]  /*e91e0*/  STL.64 [R1+0x95e0], R42 ;  /* 0x0095e02a01007387 */ /* 0x004fe80000100a00 */
[----:B---3--:R2:W-:Y:S04]  /*e91f0*/  STL.64 [R1+0x95d8], R40 ;  /* 0x0095d82801007387 */ /* 0x0085e80000100a00 */
        /* <DEDUP_REMOVED lines=92> */
[----:B------:R-:W-:Y:S01]  /*e97c0*/  IMAD R35, R48, 0x100, R35 ;  /* 0x0000010030237824 */ /* 0x000fe200078e0223 */
[----:B------:R-:W-:-:S02]  /*e97d0*/  F2FP.F16.E5M2.UNPACK_B R32, R32 ;  /* 0x00000020ff20723e */ /* 0x000fc400020004ff */
[----:B------:R-:W-:Y:S02]  /*e97e0*/  F2FP.F16.E5M2.UNPACK_B R33, R33 ;  /* 0x00000021ff21723e */ /* 0x000fe400020004ff */
[----:B------:R-:W-:Y:S01]  /*e97f0*/  F2FP.F16.E5M2.UNPACK_B R34, R34 ;  /* 0x00000022ff22723e */ /* 0x000fe200020004ff */
        /* <DEDUP_REMOVED lines=12> */
[C---:B------:R-:W-:Y:S06]  /*e98c0*/  HMMA.16816.F32 R28, R32.reuse, R16, R24 ;  /* 0x00000010201c723c */ /* 0x040fec0000001818 */
[C---:B----4-:R-:W-:Y:S11]  /*e98d0*/  HMMA.16816.F32 R24, R32.reuse, R14, R20 ;  /* 0x0000000e2018723c */ /* 0x050ff60000001814 */
        /* <DEDUP_REMOVED lines=9> */
[----:B---3--:R-:W-:-:S15]  /*e9970*/  HMMA.16816.F32 R12, R32, R10, R40 ;  /* 0x0000000a200c723c */ /* 0x008fde0000001828 */
[----:B------:R-:W-:-:S02]  /*e9980*/  NOP ;  /* 0x0000000000007918 */ /* 0x000fc40000000000 */
[----:B------:R-:W-:Y:S04]  /*e9990*/  STL.64 [R1+0x14b0], R20 ;  /* 0x0014b01401007387 */ /* 0x000fe80000100a00 */
[----:B------:R-:W-:Y:S04]  /*e99a0*/  STL.64 [R1+0x14b8], R22 ;  /* 0x0014b81601007387 */ /* 0x000fe80000100a00 */
        /* <DEDUP_REMOVED lines=57> */
[----:B---3--:R-:W3:Y:S04]  /*e9d40*/  LDL.LU R28, [R1+0xd00] ;  /* 0x000d0000011c7983 */ /* 0x008ee80000300800 */
        /* <DEDUP_REMOVED lines=93> */
[----:B------:R-:W-:Y:S01]  /*ea320*/  HMMA.16816.F32 R28, R36, R4, R28 ;  /* 0x00000004241c723c */ /* 0x000fe2000000181c */
[----:B------:R-:W-:Y:S01]  /*ea330*/  IMAD R35, R52, 0x100, R35 ;  /* 0x0000010034237824 */ /* 0x000fe200078e0223 */
[----:B------:R-:W-:-:S02]  /*ea340*/  F2FP.F16.E5M2.UNPACK_B R32, R32 ;  /* 0x00000020ff20723e */ /* 0x000fc400020004ff */
[----:B------:R-:W-:Y:S02]  /*ea350*/  F2FP.F16.E5M2.UNPACK_B R33, R33 ;  /* 0x00000021ff21723e */ /* 0x000fe400020004ff */
[----:B------:R-:W-:Y:S02]  /*ea360*/  F2FP.F16.E5M2.UNPACK_B R34, R34 ;  /* 0x00000022ff22723e */ /* 0x000fe400020004ff */
[----:B------:R-:W-:Y:S01]  /*ea370*/  F2FP.F16.E5M2.UNPACK_B R35, R35 ;  /* 0x00000023ff23723e */ /* 0x000fe200020004ff */
[----:B---3--:R-:W-:-:S15]  /*ea380*/  HMMA.16816.F32 R56, R36, R6, R56 ;  /* 0x000000062438723c */ /* 0x008fde0000001838 */
[----:B------:R-:W-:-:S08]  /*ea390*/  NOP ;  /* 0x0000000000007918 */ /* 0x000fd00000000000 */
[----:B------:R-:W-:Y:S04]  /*ea3a0*/  STL.64 [R1+0x1860], R56 ;  /* 0x0018603801007387 */ /* 0x000fe80000100a00 */
[----:B------:R0:W-:Y:S04]  /*ea3b0*/  STL.64 [R1+0x1868], R58 ;  /* 0x0018683a01007387 */ /* 0x0001e80000100a00 */
[----:B0-----:R-:W3:Y:S04]  /*ea3c0*/  LDL.LU.64 R58, [R1+0x9550] ;  /* 0x00955000013a7983 */ /* 0x001ee80000300a00 */
[----:B------:R-:W3:Y:S01]  /*ea3d0*/  LDL.LU.64 R56, [R1+0x9548] ;  /* 0x0095480001387983 */ /* 0x000ee20000300a00 */
[----:B------:R-:W-:Y:S03]  /*ea3e0*/  HMMA.16816.F32 R36, R36, R2, R24 ;  /* 0x000000022424723c */ /* 0x000fe60000001818 */
[----:B------:R-:W-:Y:S04]  /*ea3f0*/  STL.64 [R1+0x1850], R28 ;  /* 0x0018501c01007387 */ /* 0x000fe80000100a00 */
[----:B------:R0:W-:Y:S01]  /*ea400*/  STL.64 [R1+0x1858], R30 ;  /* 0x0018581e01007387 */ /* 0x0001e20000100a00 */
[C---:B----4-:R-:W-:Y:S06]  /*ea410*/  HMMA.16816.F32 R24, R32.reuse, R14, R44 ;  /* 0x0000000e2018723c */ /* 0x050fec000000182c */
[C---:B0-----:R-:W-:Y:S06]  /*ea420*/  HMMA.16816.F32 R28, R32.reuse, R16, R20 ;  /* 0x00000010201c723c */ /* 0x041fec0000001814 */
[C---:B--2---:R-:W-:Y:S03]  /*ea430*/  HMMA.16816.F32 R20, R32.reuse, R12, R40 ;  /* 0x0000000c2014723c */ /* 0x044fe60000001828 */
[----:B------:R-:W-:Y:S04]  /*ea440*/  STL.64 [R1+0x1430], R36 ;  /* 0x0014302401007387 */ /* 0x000fe80000100a00 */
[----:B------:R-:W-:Y:S10]  /*ea450*/  STL.64 [R1+0x1438], R38 ;  /* 0x0014382601007387 */ /* 0x000ff40000100a00 */
        /* <DEDUP_REMOVED lines=153> */
[----:B------:R-:W-:Y:S04]  /*eadf0*/  STL [R1+0x94b0], R7 ;  /* 0x0094b00701007387 */ /* 0x000fe80000100800 */
[----:B------:R-:W-:Y:S04]  /*eae00*/  STL.64 [R1+0x1820], R24 ;  /* 0x0018201801007387 */ /* 0x000fe80000100a00 */
[----:B------:R0:W-:Y:S01]  /*eae10*/  STL.64 [R1+0x1828], R26 ;  /* 0x0018281a01007387 */ /* 0x0001e20000100a00 */
[----:B------:R-:W-:-:S02]  /*eae20*/  IMAD R32, R34, 0x100, R33 ;  /* 0x0000010022207824 */ /* 0x000fc400078e0221 */
[----:B------:R-:W-:Y:S01]  /*eae30*/  IMAD R33, R28, 0x100, R35 ;  /* 0x000001001c217824 */ /* 0x000fe200078e0223 */
[C---:B0-----:R-:W-:Y:S01]  /*eae40*/  HMMA.16816.F32 R24, R36.reuse, R4, R20 ;  /* 0x000000042418723c */ /* 0x041fe20000001814 */
[----:B------:R-:W-:Y:S02]  /*eae50*/  IMAD R34, R30, 0x100, R29 ;  /* 0x000001001e227824 */ /* 0x000fe400078e021d */
[----:B------:R-:W-:Y:S01]  /*eae60*/  IMAD R35, R18, 0x100, R31 ;  /* 0x0000010012237824 */ /* 0x000fe200078e021f */
[----:B------:R-:W-:Y:S02]  /*eae70*/  F2FP.F16.E5M2.UNPACK_B R32, R32 ;  /* 0x00000020ff20723e */ /* 0x000fe400020004ff */
[----:B------:R-:W-:Y:S02]  /*eae80*/  F2FP.F16.E5M2.UNPACK_B R33, R33 ;  /* 0x00000021ff21723e */ /* 0x000fe400020004ff */
[----:B------:R-:W-:Y:S02]  /*eae90*/  F2FP.F16.E5M2.UNPACK_B R34, R34 ;  /* 0x00000022ff22723e */ /* 0x000fe400020004ff */
[----:B------:R-:W-:Y:S01]  /*eaea0*/  F2FP.F16.E5M2.UNPACK_B R35, R35 ;  /* 0x00000023ff23723e */ /* 0x000fe200020004ff */
[----:B------:R-:W-:Y:S06]  /*eaeb0*/  HMMA.16816.F32 R20, R36, R2, R44 ;  /* 0x000000022414723c */ /* 0x000fec000000182c */
[C---:B--2---:R-:W-:Y:S06]  /*eaec0*/  HMMA.16816.F32 R28, R32.reuse, R16, R40 ;  /* 0x00000010201c723c */ /* 0x044fec0000001828 */
[----:B------:R-:W-:Y:S04]  /*eaed0*/  STL.64 [R1+0x1810], R24 ;  /* 0x0018101801007387 */ /* 0x000fe80000100a00 */
[----:B------:R-:W-:Y:S07]  /*eaee0*/  STL.64 [R1+0x1818], R26 ;  /* 0x0018181a01007387 */ /* 0x000fee0000100a00 */
[----:B------:R-:W-:Y:S04]  /*eaef0*/  STL.64 [R1+0x1390], R20 ;  /* 0x0013901401007387 */ /* 0x000fe80000100a00 */
[----:B------:R0:W-:Y:S04]  /*eaf00*/  STL.64 [R1+0x1398], R22 ;  /* 0x0013981601007387 */ /* 0x0001e80000100a00 */
[----:B------:R-:W-:Y:S04]  /*eaf10*/  STL.64 [R1+0x1380], R28 ;  /* 0x0013801c01007387 */ /* 0x000fe80000100a00 */
[----:B------:R-:W-:Y:S04]  /*eaf20*/  STL.64 [R1+0x1388], R30 ;  /* 0x0013881e01007387 */ /* 0x000fe80000100a00 */
[----:B------:R-:W-:Y:S01]  /*eaf30*/  STL.64 [R1+0x9478], R14 ;  /* 0x0094780e01007387 */ /* 0x000fe20000100a00 */
[C---:B0-----:R-:W-:Y:S06]  /*eaf40*/  HMMA.16816.F32 R20, R32.reuse, R12, R52 ;  /* 0x0000000c2014723c */ /* 0x041fec0000001834 */
[----:B---3--:R-:W-:-:S15]  /*eaf50*/  HMMA.16816.F32 R24, R32, R14, R48 ;  /* 0x0000000e2018723c */ /* 0x008fde0000001830 */
[----:B------:R-:W-:-:S08]  /*eaf60*/  NOP ;  /* 0x0000000000007918 */ /* 0x000fd00000000000 */
[----:B------:R-:W-:Y:S04]  /*eaf70*/  STL.64 [R1+0x1370], R24 ;  /* 0x0013701801007387 */ /* 0x000fe80000100a00 */
[----:B------:R-:W-:Y:S04]  /*eaf80*/  STL.64 [R1+0x1378], R26 ;  /* 0x0013781a01007387 */ /* 0x000fe80000100a00 */
[----:B------:R4:W-:Y:S02]  /*eaf90*/  STL.64 [R1+0x9470], R12 ;  /* 0x0094700c01007387 */ /* 0x0009e40000100a00 */
[----:B----4-:R-:W-:Y:S02]  /*eafa0*/  HMMA.16816.F32 R12, R32, R10, R56 ;  /* 0x0000000a200c723c */ /* 0x010fe40000001838 */
        /* <DEDUP_REMOVED lines=919> */
[----:B----4-:R-:W-:Y:S11]  /*ee920*/  HMMA.16816.F32 R24, R32, R14, R20 ;  /* 0x0000000e2018723c */ /* 0x010ff60000001814 */
[----:B------:R0:W-:Y:S04]  /*ee930*/  STL.64 [R1+0x10c0], R36 ;  /* 0x0010c02401007387 */ /* 0x0001e80000100a00 */
[----:B------:R-:W-:Y:S04]  /*ee940*/  STL.64 [R1+0x10c8], R38 ;  /* 0x0010c82601007387 */ /* 0x000fe80000100a00 */
[----:B------:R-:W-:Y:S04]  /*ee950*/  STL.64 [R1+0x10b0], R28 ;  /* 0x0010b01c01007387 */ /* 0x000fe80000100a00 */
[----:B------:R-:W-:Y:S04]  /*ee960*/  STL.64 [R1+0x10b8], R30 ;  /* 0x0010b81e01007387 */ /* 0x000fe80000100a00 */
[----:B------:R-:W-:Y:S04]  /*ee970*/  STL.64 [R1+0x9200], R14 ;  /* 0x0092000e01007387 */ /* 0x000fe80000100a00 */
[----:B------:R-:W-:Y:S04]  /*ee980*/  STL.64 [R1+0x10a0], R24 ;  /* 0x0010a01801007387 */ /* 0x000fe80000100a00 */
[----:B------:R-:W-:Y:S04]  /*ee990*/  STL.64 [R1+0x10a8], R26 ;  /* 0x0010a81a01007387 */ /* 0x000fe80000100a00 */
[----:B------:R2:W-:Y:S01]  /*ee9a0*/  STL.64 [R1+0x91f8], R12 ;  /* 0x0091f80c01007387 */ /* 0x0005e20000100a00 */
[----:B0-----:R-:W-:-:S02]  /*ee9b0*/  IMAD R36, R49, 0x100, R48 ;  /* 0x0000010031247824 */ /* 0x001fc400078e0230 */
[----:B------:R-:W-:Y:S01]  /*ee9c0*/  IMAD R37, R51, 0x100, R50 ;  /* 0x0000010033257824 */ /* 0x000fe200078e0232 */
        /* <DEDUP_REMOVED lines=68> */
[----:B------:R-:W2:Y:S04]  /*eee10*/  LDL.LU R0, [R1+0x3080] ;  /* 0x0030800001007983 */ /* 0x000ea80000300800 */
[----:B------:R-:W2:Y:S04]  /*eee20*/  LDL.LU R19, [R1+0x3088] ;  /* 0x0030880001137983 */ /* 0x000ea80000300800 */
[----:B------:R-:W2:Y:S04]  /*eee30*/  LDL.LU R60, [R1+0x3090] ;  /* 0x00309000013c7983 */ /* 0x000ea80000300800 */
[----:B------:R-:W2:Y:S04]  /*eee40*/  LDL.LU R61, [R1+0x3098] ;  /* 0x00309800013d7983 */ /* 0x000ea80000300800 */
[----:B------:R-:W2:Y:S04]  /*eee50*/  LDL.LU R28, [R1+0x540] ;  /* 0x00054000011c7983 */ /* 0x000ea80000300800 */
[----:B------:R-:W2:Y:S01]  /*eee60*/  LDL.LU R29, [R1+0x544] ;  /* 0x00054400011d7983 */ /* 0x000ea20000300800 */
[----:B------:R-:W-:-:S02]  /*eee70*/  F2FP.F16.E5M2.UNPACK_B R36, R36 ;  /* 0x00000024ff24723e */ /* 0x000fc400020004ff */
[----:B------:R-:W-:Y:S02]  /*eee80*/  F2FP.F16.E5M2.UNPACK_B R37, R37 ;  /* 0x00000025ff25723e */ /* 0x000fe400020004ff */
[----:B------:R-:W-:Y:S01]  /*eee90*/  F2FP.F16.E5M2.UNPACK_B R38, R38 ;  /* 0x00000026ff26723e */ /* 0x000fe200020004ff */
[----:B------:R-:W2:Y:S01]  /*eeea0*/  LDL.LU R30, [R1+0x548] ;  /* 0x00054800011e7983 */ /* 0x000ea20000300800 */
[----:B------:R-:W-:-:S03]  /*eeeb0*/  F2FP.F16.E5M2.UNPACK_B R39, R39 ;  /* 0x00000027ff27723e */ /* 0x000fc600020004ff */
        /* <DEDUP_REMOVED lines=48> */
[----:B------:R-:W-:Y:S02]  /*ef1c0*/  IMAD R33, R33, 0x100, R19 ;  /* 0x0000010021217824 */ /* 0x000fe400078e0213 */
[----:B---3--:R-:W-:Y:S02]  /*ef1d0*/  IMAD R34, R34, 0x100, R60 ;  /* 0x0000010022227824 */ /* 0x008fe400078e023c */
[----:B------:R-:W-:Y:S01]  /*ef1e0*/  IMAD R35, R35, 0x100, R61 ;  /* 0x0000010023237824 */ /* 0x000fe200078e023d */
        /* <DEDUP_REMOVED lines=13> */
[----:B------:R-:W3:Y:S04]  /*ef2c0*/  LDL.LU R60, [R1+0x91ac] ;  /* 0x0091ac00013c7983 */ /* 0x000ee80000300800 */
[----:B------:R-:W3:Y:S01]  /*ef2d0*/  LDL.LU R61, [R1+0x91a8] ;  /* 0x0091a800013d7983 */ /* 0x000ee20000300800 */
[----:B------:R-:W-:Y:S01]  /*ef2e0*/  HMMA.16816.F32 R28, R36, R6, R28 ;  /* 0x00000006241c723c */ /* 0x000fe2000000181c */
[----:B------:R-:W-:-:S02]  /*ef2f0*/  F2FP.F16.E5M2.UNPACK_B R32, R32 ;  /* 0x00000020ff20723e */ /* 0x000fc400020004ff */
[----:B------:R-:W-:Y:S02]  /*ef300*/  F2FP.F16.E5M2.UNPACK_B R33, R33 ;  /* 0x00000021ff21723e */ /* 0x000fe400020004ff */
[----:B------:R-:W-:Y:S02]  /*ef310*/  F2FP.F16.E5M2.UNPACK_B R34, R34 ;  /* 0x00000022ff22723e */ /* 0x000fe400020004ff */
[----:B------:R-:W-:Y:S01]  /*ef320*/  F2FP.F16.E5M2.UNPACK_B R35, R35 ;  /* 0x00000023ff23723e */ /* 0x000fe200020004ff */
[C---:B------:R-:W-:Y:S06]  /*ef330*/  HMMA.16816.F32 R24, R36.reuse, R4, R24 ;  /* 0x000000042418723c */ /* 0x040fec0000001818 */
[----:B------:R-:W-:Y:S09]  /*ef340*/  HMMA.16816.F32 R20, R36, R2, R20 ;  /* 0x000000022414723c */ /* 0x000ff20000001814 */
[----:B------:R-:W-:Y:S04]  /*ef350*/  STL.64 [R1+0x16a0], R28 ;  /* 0x0016a01c01007387 */ /* 0x000fe80000100a00 */
[----:B------:R-:W-:Y:S04]  /*ef360*/  STL.64 [R1+0x16a8], R30 ;  /* 0x0016a81e01007387 */ /* 0x000fe80000100a00 */
[----:B------:R-:W-:Y:S04]  /*ef370*/  STL.64 [R1+0x9198], R6 ;  /* 0x0091980601007387 */ /* 0x000fe80000100a00 */
[----:B------:R2:W-:Y:S04]  /*ef380*/  STL.64 [R1+0x9190], R4 ;  /* 0x0091900401007387 */ /* 0x0005e80000100a00 */
[----:B------:R-:W-:Y:S04]  /*ef390*/  STL.64 [R1+0x1690], R24 ;  /* 0x0016901801007387 */ /* 0x000fe80000100a00 */
[----:B------:R-:W-:Y:S01]  /*ef3a0*/  STL.64 [R1+0x1698], R26 ;  /* 0x0016981a01007387 */ /* 0x000fe20000100a00 */
[C---:B--2---:R-:W-:Y:S03]  /*ef3b0*/  HMMA.16816.F32 R4, R32.reuse, R16, R44 ;  /* 0x000000102004723c */ /* 0x044fe6000000182c */
[----:B----4-:R-:W-:Y:S04]  /*ef3c0*/  STL.64 [R1+0x9178], R18 ;  /* 0x0091781201007387 */ /* 0x010fe80000100a00 */
[----:B------:R-:W-:Y:S04]  /*ef3d0*/  STL.64 [R1+0x1040], R20 ;  /* 0x0010401401007387 */ /* 0x000fe80000100a00 */
[----:B------:R-:W-:Y:S04]  /*ef3e0*/  STL.64 [R1+0x1048], R22 ;  /* 0x0010481601007387 */ /* 0x000fe80000100a00 */
[----:B------:R0:W-:Y:S02]  /*ef3f0*/  STL.64 [R1+0x9170], R16 ;  /* 0x0091701001007387 */ /* 0x0001e40000100a00 */
[C---:B0-----:R-:W-:Y:S06]  /*ef400*/  HMMA.16816.F32 R16, R32.reuse, R14, R40 ;  /* 0x0000000e2010723c */ /* 0x041fec0000001828 */
[----:B------:R-:W-:Y:S04]  /*ef410*/  STL.64 [R1+0x1030], R4 ;  /* 0x0010300401007387 */ /* 0x000fe80000100a00 */
[----:B------:R3:W-:Y:S02]  /*ef420*/  STL.64 [R1+0x1038], R6 ;  /* 0x0010380601007387 */ /* 0x0007e40000100a00 */
[C---:B---3--:R-:W-:Y:S02]  /*ef430*/  HMMA.16816.F32 R4, R32.reuse, R12, R48 ;  /* 0x0000000c2004723c */ /* 0x048fe40000001830 */
[----:B------:R-:W-:Y:S09]  /*ef440*/  STL.64 [R1+0x9188], R14 ;  /* 0x0091880e01007387 */ /* 0x000ff20000100a00 */
[----:B------:R-:W-:Y:S04]  /*ef450*/  STL.64 [R1+0x1020], R16 ;  /* 0x0010201001007387 */ /* 0x000fe80000100a00 */
[----:B------:R-:W-:Y:S04]  /*ef460*/  STL.64 [R1+0x1028], R18 ;  /* 0x0010281201007387 */ /* 0x000fe80000100a00 */
[----:B------:R-:W-:Y:S04]  /*ef470*/  STL.64 [R1+0x9180], R12 ;  /* 0x0091800c01007387 */ /* 0x000fe80000100a00 */
[----:B------:R-:W-:Y:S04]  /*ef480*/  STL.64 [R1+0x1010], R4 ;  /* 0x0010100401007387 */ /* 0x000fe80000100a00 */
[----:B------:R0:W-:Y:S02]  /*ef490*/  STL.64 [R1+0x1018], R6 ;  /* 0x0010180601007387 */ /* 0x0001e40000100a00 */
[----:B0-----:R-:W-:Y:S01]  /*ef4a0*/  HMMA.16816.F32 R4, R32, R10, R52 ;  /* 0x0000000a2004723c */ /* 0x001fe20000001834 */
[----:B------:R-:W-:-:S02]  /*ef4b0*/  IMAD.MOV.U32 R27, RZ, RZ, R60 ;  /* 0x000000ffff1b7224 */ /* 0x000fc400078e003c */
[----:B------:R-:W-:-:S15]  /*ef4c0*/  IMAD.MOV.U32 R28, RZ, RZ, R61 ;  /* 0x000000ffff1c7224 */ /* 0x000fde00078e003d */
[----:B------:R-:W-:-:S05]  /*ef4d0*/  NOP ;  /* 0x0000000000007918 */ /* 0x000fca0000000000 */
[----:B------:R0:W-:Y:S04]  /*ef4e0*/  STL.64 [R1+0x810], R4 ;  /* 0x0008100401007387 */ /* 0x0001e80000100a00 */
[----:B------:R1:W-:Y:S04]  /*ef4f0*/  STL.64 [R1+0x818], R6 ;  /* 0x0008180601007387 */ /* 0x0003e80000100a00 */
[----:B------:R-:W2:Y:S04]  /*ef500*/  LDL.LU R24, [R1+0x470] ;  /* 0x0004700001187983 */ /* 0x000ea80000300800 */
[----:B------:R-:W2:Y:S04]  /*ef510*/  LDL.LU R25, [R1+0x474] ;  /* 0x0004740001197983 */ /* 0x000ea80000300800 */
[----:B------:R-:W2:Y:S04]  /*ef520*/  LDL.LU R26, [R1+0x478] ;  /* 0x00047800011a7983 */ /* 0x000ea80000300800 */
[----:B------:R-:W1:Y:S04]  /*ef530*/  LDL.LU R60, [R1+0x91a4] ;  /* 0x0091a400013c7983 */ /* 0x000e680000300800 */
[----:B------:R-:W3:Y:S04]  /*ef540*/  LDL.LU R61, [R1+0x91a0] ;  /* 0x0091a000013d7983 */ /* 0x000ee80000300800 */
[----:B------:R-:W4:Y:S04]  /*ef550*/  LDL.LU R29, [R1+0x484] ;  /* 0x00048400011d7983 */ /* 0x000f280000300800 */
[----:B------:R-:W4:Y:S04]  /*ef560*/  LDL.LU R30, [R1+0x488] ;  /* 0x00048800011e7983 */ /* 0x000f280000300800 */
[----:B------:R-:W4:Y:S04]  /*ef570*/  LDL.LU R31, [R1+0x48c] ;  /* 0x00048c00011f7983 */ /* 0x000f280000300800 */
[----:B0-----:R-:W2:Y:S04]  /*ef580*/  LDL.LU R4, [R1+0x4c0] ;  /* 0x0004c00001047983 */ /* 0x001ea80000300800 */
[----:B------:R-:W2:Y:S01]  /*ef590*/  LDL.LU R5, [R1+0x4c4] ;  /* 0x0004c40001057983 */ /* 0x000ea20000300800 */
[----:B------:R-:W-:-:S03]  /*ef5a0*/  IMAD R37, R59, 0x100, R58 ;  /* 0x000001003b257824 */ /* 0x000fc600078e023a */
[----:B------:R-:W4:Y:S04]  /*ef5b0*/  LDL.LU R58, [R1+0x30b0] ;  /* 0x0030b000013a7983 */ /* 0x000f280000300800 */
[----:B------:R-:W4:Y:S01]  /*ef5c0*/  LDL.LU R59, [R1+0x30ac] ;  /* 0x0030ac00013b7983 */ /* 0x000f220000300800 */
[----:B------:R-:W-:Y:S02]  /*ef5d0*/  IMAD R36, R57, 0x100, R56 ;  /* 0x0000010039247824 */ /* 0x000fe400078e0238 */
[----:B-1----:R-:W-:Y:S02]  /*ef5e0*/  IMAD.MOV.U32 R7, RZ, RZ, R60 ;  /* 0x000000ffff077224 */ /* 0x002fe400078e003c */
        /* <DEDUP_REMOVED lines=9> */
[----:B--2---:R-:W-:Y:S03]  /*ef680*/  HMMA.16816.F32 R4, R32, R8, R4 ;  /* 0x000000082004723c */ /* 0x004fe60000001804 */
        /* <DEDUP_REMOVED lines=24> */
[----:B0-----:R-:W3:Y:S04]  /*ef810*/  LDL.LU.64 R6, [R1+0x9198] ;  /* 0x0091980001067983 */ /* 0x001ee80000300a00 */
[----:B------:R-:W2:Y:S01]  /*ef820*/  LDL.LU.64 R4, [R1+0x9190] ;  /* 0x0091900001047983 */ /* 0x000ea20000300a00 */
[----:B----4-:R-:W-:-:S03]  /*ef830*/  IMAD R38, R59, 0x100, R58 ;  /* 0x000001003b267824 */ /* 0x010fc600078e023a */
[----:B------:R-:W4:Y:S04]  /*ef840*/  LDL.LU R58, [R1+0x7848] ;  /* 0x00784800013a7983 */ /* 0x000f280000300800 */
[----:B------:R-:W4:Y:S01]  /*ef850*/  LDL.LU R59, [R1+0x7844] ;  /* 0x00784400013b7983 */ /* 0x000f220000300800 */
[C---:B---3--:R-:W-:Y:S06]  /*ef860*/  HMMA.16816.F32 R12, R32.reuse, R6, R12 ;  /* 0x00000006200c723c */ /* 0x048fec000000180c */
[----:B--2---:R-:W-:-:S15]  /*ef870*/  HMMA.16816.F32 R16, R32, R4, R16 ;  /* 0x000000042010723c */ /* 0x004fde0000001810 */
[----:B------:R-:W-:-:S02]  /*ef880*/  NOP ;  /* 0x0000000000007918 */ /* 0x000fc40000000000 */
[----:B------:R-:W-:Y:S04]  /*ef890*/  STL.64 [R1+0x1680], R12 ;  /* 0x0016800c01007387 */ /* 0x000fe80000100a00 */
[----:B------:R0:W-:Y:S04]  /*ef8a0*/  STL.64 [R1+0x1688], R14 ;  /* 0x0016880e01007387 */ /* 0x0001e80000100a00 */
[----:B0-----:R-:W2:Y:S04]  /*ef8b0*/  LDL.LU.64 R14, [R1+0x9188] ;  /* 0x00918800010e7983 */ /* 0x001ea80000300a00 */
[----:B------:R-:W3:Y:S04]  /*ef8c0*/  LDL.LU.64 R12, [R1+0x9180] ;  /* 0x00918000010c7983 */ /* 0x000ee80000300a00 */
[----:B------:R-:W-:Y:S04]  /*ef8d0*/  STL.64 [R1+0x1670], R16 ;  /* 0x0016701001007387 */ /* 0x000fe80000100a00 */
[----:B------:R0:W-:Y:S04]  /*ef8e0*/  STL.64 [R1+0x1678], R18 ;  /* 0x0016781201007387 */ /* 0x0001e80000100a00 */
[----:B0-----:R-:W4:Y:S04]  /*ef8f0*/  LDL.LU.64 R18, [R1+0x9178] ;  /* 0x0091780001127983 */ /* 0x001f280000300a00 */
[----:B------:R-:W3:Y:S01]  /*ef900*/  LDL.LU.64 R16, [R1+0x9170] ;  /* 0x0091700001107983 */ /* 0x000ee20000300a00 */
[----:B------:R-:W-:Y:S01]  /*ef910*/  HMMA.16816.F32 R28, R32, R2, R28 ;  /* 0x00000002201c723c */ /* 0x000fe2000000181c */
[----:B------:R-:W-:Y:S01]  /*ef920*/  IMAD R39, R60, 0x100, R61 ;  /* 0x000001003c277824 */ /* 0x000fe200078e023d */
[----:B------:R-:W-:-:S02]  /*ef930*/  F2FP.F16.E5M2.UNPACK_B R36, R36 ;  /* 0x00000024ff24723e */ /* 0x000fc400020004ff */
[----:B------:R-:W-:Y:S02]  /*ef940*/  F2FP.F16.E5M2.UNPACK_B R37, R37 ;  /* 0x00000025ff25723e */ /* 0x000fe400020004ff */
[----:B------:R-:W-:Y:S02]  /*ef950*/  F2FP.F16.E5M2.UNPACK_B R38, R38 ;  /* 0x00000026ff26723e */ /* 0x000fe400020004ff */
[----:B------:R-:W-:-:S07]  /*ef960*/  F2FP.F16.E5M2.UNPACK_B R39, R39 ;  /* 0x00000027ff27723e */ /* 0x000fce00020004ff */
[C---:B--2---:R-:W-:Y:S06]  /*ef970*/  HMMA.16816.F32 R20, R36.reuse, R14, R20 ;  /* 0x0000000e2414723c */ /* 0x044fec0000001814 */
[C---:B---3--:R-:W-:Y:S01]  /*ef980*/  HMMA.16816.F32 R24, R36.reuse, R16, R24 ;  /* 0x000000102418723c */ /* 0x048fe20000001818 */
[----:B----4-:R-:W-:Y:S04]  /*ef990*/  STL.64 [R1+0x9148], R18 ;  /* 0x0091481201007387 */ /* 0x010fe80000100a00 */
[----:B------:R-:W-:Y:S04]  /*ef9a0*/  STL.64 [R1+0x1000], R28 ;  /* 0x0010001c01007387 */ /* 0x000fe80000100a00 */
[----:B------:R-:W-:Y:S04]  /*ef9b0*/  STL.64 [R1+0x1008], R30 ;  /* 0x0010081e01007387 */ /* 0x000fe80000100a00 */
[----:B------:R0:W-:Y:S02]  /*ef9c0*/  STL.64 [R1+0x9140], R16 ;  /* 0x0091401001007387 */ /* 0x0001e40000100a00 */
[----:B0-----:R-:W-:Y:S03]  /*ef9d0*/  HMMA.16816.F32 R16, R36, R12, R44 ;  /* 0x0000000c2410723c */ /* 0x001fe6000000182c */
[----:B------:R-:W-:-:S02]  /*ef9e0*/  IMAD.MOV.U32 R60, RZ, RZ, R23 ;  /* 0x000000ffff3c7224 */ /* 0x000fc400078e0017 */
[----:B------:R-:W-:-:S03]  /*ef9f0*/  IMAD.MOV.U32 R61, RZ, RZ, R22 ;  /* 0x000000ffff3d7224 */ /* 0x000fc600078e0016 */
[----:B------:R-:W-:Y:S04]  /*efa00*/  STL.64 [R1+0xc70], R24 ;  /* 0x000c701801007387 */ /* 0x000fe80000100a00 */
[----:B------:R-:W-:Y:S04]  /*efa10*/  STL.64 [R1+0xc78], R26 ;  /* 0x000c781a01007387 */ /* 0x000fe80000100a00 */
[----:B------:R-:W-:Y:S04]  /*efa20*/  STL.64 [R1+0xc60], R20 ;  /* 0x000c601401007387 */ /* 0x000fe80000100a00 */
        /* <DEDUP_REMOVED lines=8> */
[----:B------:R-:W-:-:S09]  /*efab0*/  NOP ;  /* 0x0000000000007918 */ /* 0x000fd20000000000 */
[----:B------:R-:W-:Y:S02]  /*efac0*/  IMAD.MOV.U32 R60, RZ, RZ, R18 ;  /* 0x000000ffff3c7224 */ /* 0x000fe400078e0012 */
[----:B------:R-:W-:Y:S01]  /*efad0*/  IMAD.MOV.U32 R61, RZ, RZ, R19 ;  /* 0x000000ffff3d7224 */ /* 0x000fe200078e0013 */
[----:B------:R-:W-:Y:S04]  /*efae0*/  STL.64 [R1+0xb20], R16 ;  /* 0x000b201001007387 */ /* 0x000fe80000100a00 */
[----:B------:R0:W-:Y:S04]  /*efaf0*/  STL [R1+0x89c4], R60 ;  /* 0x0089c43c01007387 */ /* 0x0001e80000100800 */
[----:B------:R1:W-:Y:S04]  /*efb00*/  STL [R1+0x89c0], R61 ;  /* 0x0089c03d01007387 */ /* 0x0003e80000100800 */
[----:B------:R-:W-:Y:S04]  /*efb10*/  STL.64 [R1+0xb18], R14 ;  /* 0x000b180e01007387 */ /* 0x000fe80000100a00 */
[----:B------:R-:W-:Y:S04]  /*efb20*/  STL.64 [R1+0x9118], R10 ;  /* 0x0091180a01007387 */ /* 0x000fe80000100a00 */
[----:B------:R-:W-:Y:S01]  /*efb30*/  STL.64 [R1+0x9110], R8 ;  /* 0x0091100801007387 */ /* 0x000fe20000100a00 */
[----:B0-----:R-:W-:-:S02]  /*efb40*/  IMAD.MOV.U32 R60, RZ, RZ, R12 ;  /* 0x000000ffff3c7224 */ /* 0x001fc400078e000c */
[----:B-1----:R-:W-:-:S03]  /*efb50*/  IMAD.MOV.U32 R61, RZ, RZ, R13 ;  /* 0x000000ffff3d7224 */ /* 0x002fc600078e000d */
[----:B------:R-:W-:Y:S04]  /*efb60*/  STL [R1+0x8a40], R60 ;  /* 0x008a403c01007387 */ /* 0x000fe80000100800 */
[----:B------:R-:W-:Y:S04]  /*efb70*/  STL [R1+0x89c8], R61 ;  /* 0x0089c83d01007387 */ /* 0x000fe80000100800 */
[----:B------:R-:W2:Y:S04]  /*efb80*/  LDL.LU R52, [R1+0x350] ;  /* 0x0003500001347983 */ /* 0x000ea80000300800 */
[----:B------:R-:W2:Y:S04]  /*efb90*/  LDL.LU R53, [R1+0x354] ;  /* 0x0003540001357983 */ /* 0x000ea80000300800 */
[----:B------:R-:W3:Y:S04]  /*efba0*/  LDL.LU R54, [R1+0x358] ;  /* 0x0003580001367983 */ /* 0x000ee80000300800 */
[----:B------:R-:W3:Y:S01]  /*efbb0*/  LDL.LU R55, [R1+0x35c] ;  /* 0x00035c0001377983 */ /* 0x000ee20000300800 */
[----:B------:R-:W-:-:S03]  /*efbc0*/  IMAD R32, R51, 0x100, R50 ;  /* 0x0000010033207824 */ /* 0x000fc600078e0232 */
        /* <DEDUP_REMOVED lines=68> */
[----:B------:R-:W4:Y:S01]  /*f0010*/  LDL.LU R59, [R1+0x34c] ;  /* 0x00034c00013b7983 */ /* 0x000f220000300800 */
        /* <DEDUP_REMOVED lines=12> */
[----:B------:R-:W2:Y:S01]  /*f00e0*/  LDL.LU.64 R16, [R1+0x9140] ;  /* 0x0091400001107983 */ /* 0x000ea20000300a00 */
[----:B----4-:R-:W-:Y:S01]  /*f00f0*/  IMAD R35, R35, 0x100, R61 ;  /* 0x0000010023237824 */ /* 0x010fe200078e023d */
[----:B------:R-:W-:-:S02]  /*f0100*/  F2FP.F16.E5M2.UNPACK_B R32, R32 ;  /* 0x00000020ff20723e */ /* 0x000fc400020004ff */
[----:B------:R-:W-:Y:S02]  /*f0110*/  F2FP.F16.E5M2.UNPACK_B R33, R33 ;  /* 0x00000021ff21723e */ /* 0x000fe400020004ff */
[----:B------:R-:W-:Y:S02]  /*f0120*/  F2FP.F16.E5M2.UNPACK_B R34, R34 ;  /* 0x00000022ff22723e */ /* 0x000fe400020004ff */
[----:B------:R-:W-:Y:S01]  /*f0130*/  F2FP.F16.E5M2.UNPACK_B R35, R35 ;  /* 0x00000023ff23723e */ /* 0x000fe200020004ff */
[----:B------:R0:W-:Y:S04]  /*f0140*/  STL.64 [R1+0xaf0], R36 ;  /* 0x000af02401007387 */ /* 0x0001e80000100a00 */
[----:B------:R1:W-:Y:S04]  /*f0150*/  STL.64 [R1+0xaf8], R38 ;  /* 0x000af82601007387 */ /* 0x0003e80000100a00 */
[----:B0-----:R-:W4:Y:S04]  /*f0160*/  LDL.LU R37, [R1+0x7858] ;  /* 0x0078580001257983 */ /* 0x001f280000300800 */
[----:B-1----:R-:W4:Y:S04]  /*f0170*/  LDL.LU R38, [R1+0x7854] ;  /* 0x0078540001267983 */ /* 0x002f280000300800 */
[----:B------:R-:W3:Y:S01]  /*f0180*/  LDL.LU R39, [R1+0x7860] ;  /* 0x0078600001277983 */ /* 0x000ee20000300800 */
[----:B--2---:R-:W-:-:S15]  /*f0190*/  HMMA.16816.F32 R12, R32, R16, R12 ;  /* 0x00000010200c723c */ /* 0x004fde000000180c */
        /* <DEDUP_REMOVED lines=8> */
[----:B------:R-:W-:Y:S01]  /*f0220*/  STL [R1+0xad4], R49 ;  /* 0x000ad43101007387 */ /* 0x000fe20000100800 */
[----:B------:R-:W-:-:S03]  /*f0230*/  IMAD.MOV.U32 R61, RZ, RZ, R48 ;  /* 0x000000ffff3d7224 */ /* 0x000fc600078e0030 */
[----:B------:R0:W-:Y:S04]  /*f0240*/  STL.64 [R1+0xad8], R50 ;  /* 0x000ad83201007387 */ /* 0x0001e80000100a00 */
[----:B0-----:R-:W2:Y:S04]  /*f0250*/  LDL.LU.64 R50, [R1+0x9128] ;  /* 0x0091280001327983 */ /* 0x001ea80000300a00 */
[----:B------:R-:W2:Y:S04]  /*f0260*/  LDL.LU.64 R48, [R1+0x9120] ;  /* 0x0091200001307983 */ /* 0x000ea80000300a00 */
[----:B------:R-:W-:Y:S04]  /*f0270*/  STL [R1+0x8a44], R61 ;  /* 0x008a443d01007387 */ /* 0x000fe80000100800 */
        /* <DEDUP_REMOVED lines=9> */
[----:B----4-:R-:W-:-:S15]  /*f0310*/  HMMA.16816.F32 R52, R32, R10, R52 ;  /* 0x0000000a2034723c */ /* 0x010fde0000001834 */
[----:B------:R-:W-:-:S08]  /*f0320*/  NOP ;  /* 0x0000000000007918 */ /* 0x000fd00000000000 */
[----:B------:R-:W-:Y:S04]  /*f0330*/  STL.64 [R1+0xab0], R52 ;  /* 0x000ab03401007387 */ /* 0x000fe80000100a00 */
[----:B------:R0:W-:Y:S04]  /*f0340*/  STL.64 [R1+0xab8], R54 ;  /* 0x000ab83601007387 */ /* 0x0001e80000100a00 */
[----:B0-----:R-:W3:Y:S04]  /*f0350*/  LDL.LU.64 R54, [R1+0x9108] ;  /* 0x0091080001367983 */ /* 0x001ee80000300a00 */
[----:B------:R-:W3:Y:S01]  /*f0360*/  LDL.LU.64 R52, [R1+0x9100] ;  /* 0x0091000001347983 */ /* 0x000ee20000300a00 */
[C---:B--2---:R-:W-:Y:S06]  /*f0370*/  HMMA.16816.F32 R28, R32.reuse, R8, R28 ;  /* 0x00000008201c723c */ /* 0x044fec000000181c */
[----:B------:R-:W-:Y:S01]  /*f0380*/  HMMA.16816.F32 R20, R32, R4, R44 ;  /* 0x000000042014723c */ /* 0x000fe2000000182c */
[----:B------:R-:W-:-:S02]  /*f0390*/  F2FP.F16.E5M2.UNPACK_B R36, R36 ;  /* 0x00000024ff24723e */ /* 0x000fc400020004ff */
[----:B------:R-:W-:Y:S02]  /*f03a0*/  F2FP.F16.E5M2.UNPACK_B R37, R37 ;  /* 0x00000025ff25723e */ /* 0x000fe400020004ff */
[----:B------:R-:W-:Y:S02]  /*f03b0*/  F2FP.F16.E5M2.UNPACK_B R38, R38 ;  /* 0x00000026ff26723e */ /* 0x000fe400020004ff */
[----:B------:R-:W-:-:S10]  /*f03c0*/  F2FP.F16.E5M2.UNPACK_B R39, R39 ;  /* 0x00000027ff27723e */ /* 0x000fd400020004ff */
        /* <DEDUP_REMOVED lines=8> */
[----:B------:R-:W-:Y:S04]  /*f0450*/  STL.64 [R1+0x1630], R20 ;  /* 0x0016301401007387 */ /* 0x000fe80000100a00 */
[----:B------:R-:W-:-:S12]  /*f0460*/  STL.64 [R1+0x1638], R22 ;  /* 0x0016381601007387 */ /* 0x000fd80000100a00 */
[----:B------:R-:W-:Y:S04]  /*f0470*/  STL.64 [R1+0xbb0], R4 ;  /* 0x000bb00401007387 */ /* 0x000fe80000100a00 */
[----:B------:R0:W-:Y:S02]  /*f0480*/  STL.64 [R1+0xbb8], R6 ;  /* 0x000bb80601007387 */ /* 0x0001e40000100a00 */
[C---:B0-----:R-:W-:Y:S02]  /*f0490*/  HMMA.16816.F32 R4, R36.reuse, R12, R56 ;  /* 0x0000000c2404723c */ /* 0x041fe40000001838 */
[----:B------:R-:W-:Y:S04]  /*f04a0*/  STL.64 [R1+0xba0], R24 ;  /* 0x000ba01801007387 */ /* 0x000fe80000100a00 */
[----:B------:R-:W-:Y:S04]  /*f04b0*/  STL.64 [R1+0xba8], R26 ;  /* 0x000ba81a01007387 */ /* 0x000fe80000100a00 */
[----:B------:R-:W-:Y:S01]  /*f04c0*/  STL.64 [R1+0x90d0], R14 ;  /* 0x0090d00e01007387 */ /* 0x000fe20000100a00 */
[----:B---3--:R-:W-:-:S15]  /*f04d0*/  HMMA.16816.F32 R20, R36, R14, R52 ;  /* 0x0000000e2414723c */ /* 0x008fde0000001834 */
[----:B------:R-:W-:-:S08]  /*f04e0*/  NOP ;  /* 0x0000000000007918 */ /* 0x000fd00000000000 */
[----:B------:R-:W-:Y:S04]  /*f04f0*/  STL.64 [R1+0xb90], R20 ;  /* 0x000b901401007387 */ /* 0x000fe80000100a00 */
[----:B------:R-:W-:Y:S04]  /*f0500*/  STL.64 [R1+0xb98], R22 ;  /* 0x000b981601007387 */ /* 0x000fe80000100a00 */
[----:B------:R-:W-:Y:S04]  /*f0510*/  STL.64 [R1+0x90c8], R12 ;  /* 0x0090c80c01007387 */ /* 0x000fe80000100a00 */
[----:B------:R0:W-:Y:S04]  /*f0520*/  STL.64 [R1+0xb80], R4 ;  /* 0x000b800401007387 */ /* 0x0001e80000100a00 */
[----:B------:R1:W-:Y:S04]  /*f0530*/  STL.64 [R1+0xb88], R6 ;  /* 0x000b880601007387 */ /* 0x0003e80000100a00 */
[----:B------:R-:W2:Y:S04]  /*f0540*/  LDL.LU R28, [R1] ;  /* 0x00000000011c7983 */ /* 0x000ea80000300800 */
[----:B------:R-:W2:Y:S04]  /*f0550*/  LDL.LU R29, [R1+0x4] ;  /* 0x00000400011d7983 */ /* 0x000ea80000300800 */
[----:B------:R-:W3:Y:S01]  /*f0560*/  LDL.LU R30, [R1+0x8] ;  /* 0x00000800011e7983 */ /* 0x000ee20000300800 */
[----:B------:R-:W-:-:S03]  /*f0570*/  IMAD.MOV.U32 R31, RZ, RZ, R18 ;  /* 0x000000ffff1f7224 */ /* 0x000fc600078e0012 */
[----:B------:R-:W4:Y:S01]  /*f0580*/  LDL.LU R18, [R1+0x90fc] ;  /* 0x0090fc0001127983 */ /* 0x000f220000300800 */
[----:B------:R-:W-:-:S03]  /*f0590*/  IMAD.MOV.U32 R56, RZ, RZ, R19 ;  /* 0x000000ffff387224 */ /* 0x000fc600078e0013 */
[----:B---3--:R-:W-:Y:S04]  /*f05a0*/  STL.64 [R1+0x90f0], R30 ;  /* 0x0090f01e01007387 */ /* 0x008fe80000100a00 */
[----:B--2---:R2:W-:Y:S04]  /*f05b0*/  STL.64 [R1+0x90e8], R28 ;  /* 0x0090e81c01007387 */ /* 0x0045e80000100a00 */
[----:B------:R-:W3:Y:S04]  /*f05c0*/  LDL.LU R19, [R1+0x90f8] ;  /* 0x0090f80001137983 */ /* 0x000ee80000300800 */
[----:B------:R-:W3:Y:S04]  /*f05d0*/  LDL.LU R57, [R1+0x2c4] ;  /* 0x0002c40001397983 */ /* 0x000ee80000300800 */
        /* <DEDUP_REMOVED lines=16> */
[----:B----4-:R-:W-:-:S02]  /*f06e0*/  IMAD.MOV.U32 R43, RZ, RZ, R18 ;  /* 0x000000ffff2b7224 */ /* 0x010fc400078e0012 */
[----:B---3--:R-:W-:Y:S02]  /*f06f0*/  IMAD.MOV.U32 R42, RZ, RZ, R19 ;  /* 0x000000ffff2a7224 */ /* 0x008fe400078e0013 */
        /* <DEDUP_REMOVED lines=10> */
[C---:B------:R-:W-:Y:S06]  /*f07a0*/  HMMA.16816.F32 R4, R36.reuse, R8, R4 ;  /* 0x000000082404723c */ /* 0x040fec0000001804 */
[----:B--2---:R-:W-:Y:S01]  /*f07b0*/  HMMA.16816.F32 R28, R36, R10, R28 ;  /* 0x0000000a241c723c */ /* 0x004fe2000000181c */
        /* <DEDUP_REMOVED lines=29> */
[----:B------:R-:W3:Y:S04]  /*f0990*/  LDL R19, [R1+0x19f8] ;  /* 0x0019f80001137983 */ /* 0x000ee80000100800 */
[----:B------:R-:W3:Y:S01]  /*f09a0*/  LDL R18, [R1+0x19fc] ;  /* 0x0019fc0001127983 */ /* 0x000ee20000100800 */
[----:B----4-:R-:W-:-:S15]  /*f09b0*/  HMMA.16816.F32 R12, R36, R6, R12 ;  /* 0x00000006240c723c */ /* 0x010fde000000180c */
[----:B------:R-:W-:-:S08]  /*f09c0*/  NOP ;  /* 0x0000000000007918 */ /* 0x000fd00000000000 */
[----:B------:R-:W-:Y:S04]  /*f09d0*/  STL.64 [R1+0x1620], R12 ;  /* 0x0016200c01007387 */ /* 0x000fe80000100a00 */
[----:B------:R0:W-:Y:S04]  /*f09e0*/  STL.64 [R1+0x1628], R14 ;  /* 0x0016280e01007387 */ /* 0x0001e80000100a00 */
[----:B0-----:R-:W4:Y:S04]  /*f09f0*/  LDL.LU.64 R14, [R1+0x90d0] ;  /* 0x0090d000010e7983 */ /* 0x001f280000300a00 */
[----:B------:R-:W3:Y:S01]  /*f0a00*/  LDL.LU.64 R12, [R1+0x90c8] ;  /* 0x0090c800010c7983 */ /* 0x000ee20000300a00 */
[----:B------:R-:W-:Y:S01]  /*f0a10*/  IMAD R35, R60, 0x100, R61 ;  /* 0x000001003c237824 */ /* 0x000fe200078e023d */
[----:B--2---:R-:W-:Y:S01]  /*f0a20*/  HMMA.16816.F32 R40, R36, R4, R40 ;  /* 0x000000042428723c */ /* 0x004fe20000001828 */
[----:B------:R-:W-:-:S02]  /*f0a30*/  F2FP.F16.E5M2.UNPACK_B R32, R32 ;  /* 0x00000020ff20723e */ /* 0x000fc400020004ff */
[----:B------:R-:W-:Y:S02]  /*f0a40*/  F2FP.F16.E5M2.UNPACK_B R33, R33 ;  /* 0x00000021ff21723e */ /* 0x000fe400020004ff */
[----:B------:R-:W-:Y:S02]  /*f0a50*/  F2FP.F16.E5M2.UNPACK_B R34, R34 ;  /* 0x00000022ff22723e */ /* 0x000fe400020004ff */
[----:B------:R-:W-:Y:S01]  /*f0a60*/  F2FP.F16.E5M2.UNPACK_B R35, R35 ;  /* 0x00000023ff23723e */ /* 0x000fe200020004ff */
[----:B------:R-:W-:Y:S06]  /*f0a70*/  HMMA.16816.F32 R36, R36, R2, R44 ;  /* 0x000000022424723c */ /* 0x000fec000000182c */
[----:B------:R-:W-:Y:S09]  /*f0a80*/  HMMA.16816.F32 R48, R32, R16, R48 ;  /* 0x000000102030723c */ /* 0x000ff20000001830 */
[----:B------:R-:W-:Y:S04]  /*f0a90*/  STL.64 [R1+0x1610], R40 ;  /* 0x0016102801007387 */ /* 0x000fe80000100a00 */
[----:B------:R0:W-:Y:S04]  /*f0aa0*/  STL.64 [R1+0x1618], R42 ;  /* 0x0016182a01007387 */ /* 0x0001e80000100a00 */
[----:B0-----:R-:W2:Y:S04]  /*f0ab0*/  LDL.LU.64 R42, [R1+0x90c0] ;  /* 0x0090c000012a7983 */ /* 0x001ea80000300a00 */
[----:B------:R-:W2:Y:S04]  /*f0ac0*/  LDL.LU.64 R40, [R1+0x90b8] ;  /* 0x0090b80001287983 */ /* 0x000ea80000300a00 */
[----:B------:R-:W2:Y:S04]  /*f0ad0*/  LDL.LU.64 R46, [R1+0x90b0] ;  /* 0x0090b000012e7983 */ /* 0x000ea80000300a00 */
[----:B------:R-:W2:Y:S04]  /*f0ae0*/  LDL.LU.64 R44, [R1+0x90a8] ;  /* 0x0090a800012c7983 */ /* 0x000ea80000300a00 */
[----:B------:R0:W-:Y:S04]  /*f0af0*/  STL.64 [R1+0xc40], R36 ;  /* 0x000c402401007387 */ /* 0x0001e80000100a00 */
[----:B------:R1:W-:Y:S04]  /*f0b00*/  STL.64 [R1+0xc48], R38 ;  /* 0x000c482601007387 */ /* 0x0003e80000100a00 */
[----:B0-----:R-:W2:Y:S04]  /*f0b10*/  LDL.LU R36, [R1+0x20] ;  /* 0x0000200001247983 */ /* 0x001ea80000300800 */
[----:B------:R-:W2:Y:S01]  /*f0b20*/  LDL.LU R37, [R1+0x24] ;  /* 0x0000240001257983 */ /* 0x000ea20000300800 */
[----:B-1----:R-:W-:-:S03]  /*f0b30*/  IMAD.MOV.U32 R39, RZ, RZ, R0 ;  /* 0x000000ffff277224 */ /* 0x002fc600078e0000 */
[----:B------:R-:W2:Y:S01]  /*f0b40*/  LDL.LU R38, [R1+0x28] ;  /* 0x0000280001267983 */ /* 0x000ea20000300800 */
[----:B------:R-:W-:-:S03]  /*f0b50*/  IMAD.MOV.U32 R0, RZ, RZ, R51 ;  /* 0x000000ffff007224 */ /* 0x000fc600078e0033 */
[----:B------:R-:W-:Y:S04]  /*f0b60*/  STL.64 [R1+0xff0], R48 ;  /* 0x000ff03001007387 */ /* 0x000fe80000100a00 */
[----:B------:R0:W-:Y:S04]  /*f0b70*/  STL [R1+0xff8], R50 ;  /* 0x000ff83201007387 */ /* 0x0001e80000100800 */
[----:B0-----:R-:W2:Y:S04]  /*f0b80*/  LDL.LU.64 R50, [R1+0x90a0] ;  /* 0x0090a00001327983 */ /* 0x001ea80000300a00 */
[----:B------:R-:W2:Y:S04]  /*f0b90*/  LDL.LU.64 R48, [R1+0x9098] ;  /* 0x0090980001307983 */ /* 0x000ea80000300a00 */
[----:B------:R0:W-:Y:S01]  /*f0ba0*/  STL [R1+0x8960], R0 ;  /* 0x0089600001007387 */ /* 0x0001e20000100800 */
[C---:B----4-:R-:W-:Y:S06]  /*f0bb0*/  HMMA.16816.F32 R52, R32.reuse, R14, R52 ;  /* 0x0000000e2034723c */ /* 0x050fec0000001834 */
[----:B---3--:R-:W-:-:S15]  /*f0bc0*/  HMMA.16816.F32 R12, R32, R12, R56 ;  /* 0x0000000c200c723c */ /* 0x008fde0000001838 */
[----:B------:R-:W-:-:S02]  /*f0bd0*/  NOP ;  /* 0x0000000000007918 */ /* 0x000fc40000000000 */
[----:B------:R-:W-:Y:S04]  /*f0be0*/  STL.64 [R1+0xfe0], R52 ;  /* 0x000fe03401007387 */ /* 0x000fe80000100a00 */
[----:B------:R1:W-:Y:S03]  /*f0bf0*/  STL.64 [R1+0xfe8], R54 ;  /* 0x000fe83601007387 */ /* 0x0003e60000100a00 */
[----:B0-----:R-:W-:Y:S01]  /*f0c00*/  IMAD.MOV.U32 R0, RZ, RZ, R15 ;  /* 0x000000ffff007224 */ /* 0x001fe200078e000f */
[----:B-1----:R-:W3:Y:S04]  /*f0c10*/  LDL.LU.64 R54, [R1+0x9090] ;  /* 0x0090900001367983 */ /* 0x002ee80000300a00 */
[----:B------:R-:W3:Y:S04]  /*f0c20*/  LDL.LU.64 R52, [R1+0x9088] ;  /* 0x0090880001347983 */ /* 0x000ee80000300a00 */
[----:B------:R-:W4:Y:S04]  /*f0c30*/  LDL.LU.64 R58, [R1+0x9080] ;  /* 0x00908000013a7983 */ /* 0x000f280000300a00 */
[----:B------:R-:W4:Y:S04]  /*f0c40*/  LDL.LU.64 R56, [R1+0x9078] ;  /* 0x0090780001387983 */ /* 0x000f280000300a00 */
[----:B------:R0:W-:Y:S04]  /*f0c50*/  STL.64 [R1+0xfd0], R12 ;  /* 0x000fd00c01007387 */ /* 0x0001e80000100a00 */
[----:B------:R1:W-:Y:S04]  /*f0c60*/  STL [R1+0xfd8], R14 ;  /* 0x000fd80e01007387 */ /* 0x0003e80000100800 */
[----:B0-----:R-:W2:Y:S04]  /*f0c70*/  LDL.LU R12, [R1+0x40] ;  /* 0x00004000010c7983 */ /* 0x001ea80000300800 */
[----:B------:R-:W2:Y:S04]  /*f0c80*/  LDL.LU R13, [R1+0x44] ;  /* 0x00004400010d7983 */ /* 0x000ea80000300800 */
[----:B-1----:R-:W2:Y:S04]  /*f0c90*/  LDL.LU R14, [R1+0x48] ;  /* 0x00004800010e7983 */ /* 0x002ea80000300800 */
[----:B------:R-:W2:Y:S04]  /*f0ca0*/  LDL.LU R15, [R1+0x4c] ;  /* 0x00004c00010f7983 */ /* 0x000ea80000300800 */
[----:B------:R-:W-:Y:S01]  /*f0cb0*/  STL [R1+0x8964], R0 ;  /* 0x0089640001007387 */ /* 0x000fe20000100800 */
[C---:B--2---:R-:W-:Y:S06]  /*f0cc0*/  HMMA.16816.F32 R12, R32.reuse, R10, R12 ;  /* 0x0000000a200c723c */ /* 0x044fec000000180c */
[----:B------:R-:W-:-:S15]  /*f0cd0*/  HMMA.16816.F32 R8, R32, R8, R36 ;  /* 0x000000082008723c */ /* 0x000fde0000001824 */
[----:B------:R-:W-:-:S02]  /*f0ce0*/  NOP ;  /* 0x0000000000007918 */ /* 0x000fc40000000000 */
[----:B------:R-:W-:Y:S04]  /*f0cf0*/  STL.64 [R1+0xfa0], R12 ;  /* 0x000fa00c01007387 */ /* 0x000fe80000100a00 */
[----:B------:R0:W-:Y:S02]  /*f0d00*/  STL.64 [R1+0xfa8], R14 ;  /* 0x000fa80e01007387 */ /* 0x0001e40000100a00 */
[C---:B0-----:R-:W-:Y:S06]  /*f0d10*/  HMMA.16816.F32 R12, R32.reuse, R6, R28 ;  /* 0x00000006200c723c */ /* 0x041fec000000181c */
[----:B----4-:R-:W-:-:S15]  /*f0d20*/  HMMA.16816.F32 R4, R32, R4, R56 ;  /* 0x000000042004723c */ /* 0x010fde0000001838 */
[----:B------:R-:W-:-:S02]  /*f0d30*/  NOP ;  /* 0x0000000000007918 */ /* 0x000fc40000000000 */
[----:B------:R-:W-:Y:S04]  /*f0d40*/  STL.64 [R1+0xf60], R12 ;  /* 0x000f600c01007387 */ /* 0x000fe80000100a00 */
[----:B------:R-:W-:Y:S04]  /*f0d50*/  STL.64 [R1+0xf90], R8 ;  /* 0x000f900801007387 */ /* 0x000fe80000100a00 */
[----:B------:R3:W-:Y:S02]  /*f0d60*/  STL.64 [R1+0xf98], R10 ;  /* 0x000f980a01007387 */ /* 0x0007e40000100a00 */
[----:B---3--:R-:W-:Y:S01]  /*f0d70*/  HMMA.16816.F32 R8, R32, R2, R52 ;  /* 0x000000022008723c */ /* 0x008fe20000001834 */
[----:B------:R-:W-:Y:S01]  /*f0d80*/  IMAD.MOV.U32 R0, RZ, RZ, R15 ;  /* 0x000000ffff007224 */ /* 0x000fe200078e000f */
[----:B------:R-:W-:Y:S04]  /*f0d90*/  STL [R1+0xf68], R14 ;  /* 0x000f680e01007387 */ /* 0x000fe80000100800 */
[----:B------:R-:W-:Y:S04]  /*f0da0*/  STL [R1+0x8ac8], R0 ;  /* 0x008ac80001007387 */ /* 0x000fe80000100800 */
[----:B------:R0:W-:Y:S04]  /*f0db0*/  STL.64 [R1+0xf50], R4 ;  /* 0x000f500401007387 */ /* 0x0001e80000100a00 */
[----:B------:R1:W-:Y:S04]  /*f0dc0*/  STL.64 [R1+0xf58], R6 ;  /* 0x000f580601007387 */ /* 0x0003e80000100a00 */
[----:B------:R-:W2:Y:S04]  /*f0dd0*/  LDL R55, [R1+0x1a08] ;  /* 0x001a080001377983 */ /* 0x000ea80000100800 */
[----:B0-----:R-:W3:Y:S01]  /*f0de0*/  LDL R4, [R1+0x1a0c] ;  /* 0x001a0c0001047983 */ /* 0x001ee20000100800 */
[----:B-1----:R-:W-:-:S02]  /*f0df0*/  F2FP.F16.E5M2.UNPACK_B R6, R19 ;  /* 0x00000013ff06723e */ /* 0x002fc400020004ff */
[----:B------:R-:W-:Y:S01]  /*f0e00*/  F2FP.F16.E5M2.UNPACK_B R7, R18 ;  /* 0x00000012ff07723e */ /* 0x000fe200020004ff */
[----:B------:R0:W-:Y:S04]  /*f0e10*/  STL.64 [R1+0xef0], R8 ;  /* 0x000ef00801007387 */ /* 0x0001e80000100a00 */
[----:B------:R1:W-:Y:S04]  /*f0e20*/  STL.64 [R1+0xef8], R10 ;  /* 0x000ef80a01007387 */ /* 0x0003e80000100a00 */
[----:B------:R-:W4:Y:S04]  /*f0e30*/  LDL R16, [R1+0x1a18] ;  /* 0x001a180001107983 */ /* 0x000f280000100800 */
[----:B------:R-:W4:Y:S04]  /*f0e40*/  LDL R17, [R1+0x1a1c] ;  /* 0x001a1c0001117983 */ /* 0x000f280000100800 */
[----:B------:R-:W4:Y:S04]  /*f0e50*/  LDL R18, [R1+0x1a28] ;  /* 0x001a280001127983 */ /* 0x000f280000100800 */
[----:B------:R-:W4:Y:S04]  /*f0e60*/  LDL R19, [R1+0x1a2c] ;  /* 0x001a2c0001137983 */ /* 0x000f280000100800 */
[----:B------:R-:W4:Y:S04]  /*f0e70*/  LDL.LU R5, [R1+0x78b8] ;  /* 0x0078b80001057983 */ /* 0x000f280000300800 */
[----:B------:R-:W4:Y:S04]  /*f0e80*/  LDL.LU R36, [R1+0x78b4] ;  /* 0x0078b40001247983 */ /* 0x000f280000300800 */
[----:B------:R-:W4:Y:S04]  /*f0e90*/  LDL.LU R0, [R1+0x78c0] ;  /* 0x0078c00001007983 */ /* 0x000f280000300800 */
[----:B------:R-:W4:Y:S04]  /*f0ea0*/  LDL.LU R37, [R1+0x78bc] ;  /* 0x0078bc0001257983 */ /* 0x000f280000300800 */
[----:B0-----:R-:W4:Y:S04]  /*f0eb0*/  LDL.LU R8, [R1+0x78c8] ;  /* 0x0078c80001087983 */ /* 0x001f280000300800 */
[----:B------:R-:W4:Y:S04]  /*f0ec0*/  LDL.LU R38, [R1+0x78c4] ;  /* 0x0078c40001267983 */ /* 0x000f280000300800 */
[----:B------:R-:W4:Y:S04]  /*f0ed0*/  LDL R9, [R1+0x1a38] ;  /* 0x001a380001097983 */ /* 0x000f280000100800 */
[----:B-1----:R-:W4:Y:S01]  /*f0ee0*/  LDL R10, [R1+0x1a3c] ;  /* 0x001a3c00010a7983 */ /* 0x002f220000100800 */
[----:B------:R-:W-:-:S03]  /*f0ef0*/  IMAD.MOV.U32 R56, RZ, RZ, R40 ;  /* 0x000000ffff387224 */ /* 0x000fc600078e0028 */
[----:B------:R-:W4:Y:S01]  /*f0f00*/  LDL.LU R40, [R1+0x9074] ;  /* 0x0090740001287983 */ /* 0x000f220000300800 */
[----:B------:R-:W-:Y:S02]  /*f0f10*/  IMAD.MOV.U32 R57, RZ, RZ, R41 ;  /* 0x000000ffff397224 */ /* 0x000fe400078e0029 */
[----:B------:R-:W-:Y:S01]  /*f0f20*/  IMAD.MOV.U32 R58, RZ, RZ, R44 ;  /* 0x000000ffff3a7224 */ /* 0x000fe200078e002c */
[----:B------:R-:W4:Y:S04]  /*f0f30*/  LDL.LU R41, [R1+0x9070] ;  /* 0x0090700001297983 */ /* 0x000f280000300800 */
[----:B------:R-:W4:Y:S01]  /*f0f40*/  LDL.LU R44, [R1+0x906c] ;  /* 0x00906c00012c7983 */ /* 0x000f220000300800 */
[----:B------:R-:W-:-:S03]  /*f0f50*/  IMAD.MOV.U32 R59, RZ, RZ, R45 ;  /* 0x000000ffff3b7224 */ /* 0x000fc600078e002d */
[----:B------:R-:W4:Y:S04]  /*f0f60*/  LDL.LU R45, [R1+0x9068] ;  /* 0x00906800012d7983 */ /* 0x000f280000300800 */
[----:B------:R-:W4:Y:S04]  /*f0f70*/  LDL.LU R11, [R1+0x78d0] ;  /* 0x0078d000010b7983 */ /* 0x000f280000300800 */
[----:B------:R-:W4:Y:S04]  /*f0f80*/  LDL.LU R39, [R1+0x78cc] ;  /* 0x0078cc0001277983 */ /* 0x000f280000300800 */
[----:B------:R-:W4:Y:S04]  /*f0f90*/  LDL R61, [R1+0x1a48] ;  /* 0x001a4800013d7983 */ /* 0x000f280000100800 */
[----:B------:R-:W4:Y:S01]  /*f0fa0*/  LDL R60, [R1+0x1a4c] ;  /* 0x001a4c00013c7983 */ /* 0x000f220000100800 */
[----:B------:R-:W-:-:S03]  /*f0fb0*/  IMAD.MOV.U32 R28, RZ, RZ, R48 ;  /* 0x000000ffff1c7224 */ /* 0x000fc600078e0030 */
[----:B------:R-:W4:Y:S01]  /*f0fc0*/  LDL.LU R48, [R1+0x9064] ;  /* 0x0090640001307983 */ /* 0x000f220000300800 */
[----:B------:R-:W-:Y:S02]  /*f0fd0*/  IMAD.MOV.U32 R29, RZ, RZ, R49 ;  /* 0x000000ffff1d7224 */ /* 0x000fe400078e0031 */
[----:B------:R-:W-:Y:S01]  /*f0fe0*/  IMAD.MOV.U32 R30, RZ, RZ, R50 ;  /* 0x000000ffff1e7224 */ /* 0x000fe200078e0032 */
[----:B------:R-:W4:Y:S04]  /*f0ff0*/  LDL.LU R49, [R1+0x9060] ;  /* 0x0090600001317983 */ /* 0x000f280000300800 */
[----:B------:R-:W4:Y:S01]  /*f1000*/  LDL.LU R50, [R1+0x905c] ;  /* 0x00905c0001327983 */ /* 0x000f220000300800 */
[----:B------:R-:W-:-:S03]  /*f1010*/  IMAD.MOV.U32 R31, RZ, RZ, R51 ;  /* 0x000000ffff1f7224 */ /* 0x000fc600078e0033 */
[----:B------:R-:W4:Y:S01]  /*f1020*/  LDL.LU R51, [R1+0x9058] ;  /* 0x0090580001337983 */ /* 0x000f220000300800 */
[----:B------:R-:W-:Y:S02]  /*f1030*/  IMAD R12, R25, 0x100, R24 ;  /* 0x00000100190c7824 */ /* 0x000fe400078e0218 */
[----:B------:R-:W-:Y:S02]  /*f1040*/  IMAD R13, R27, 0x100, R26 ;  /* 0x000001001b0d7824 */ /* 0x000fe400078e021a */
[----:B------:R-:W-:Y:S01]  /*f1050*/  IMAD R14, R21, 0x100, R20 ;  /* 0x00000100150e7824 */ /* 0x000fe200078e0214 */
[----:B------:R-:W4:Y:S04]  /*f1060*/  LDL R24, [R1+0x1a58] ;  /* 0x001a580001187983 */ /* 0x000f280000100800 */
[----:B------:R-:W4:Y:S04]  /*f1070*/  LDL R25, [R1+0x1a5c] ;  /* 0x001a5c0001197983 */ /* 0x000f280000100800 */
[----:B------:R-:W4:Y:S04]  /*f1080*/  LDL R26, [R1+0x1a68] ;  /* 0x001a6800011a7983 */ /* 0x000f280000100800 */
[----:B------:R-:W4:Y:S01]  /*f1090*/  LDL R27, [R1+0x1a6c] ;  /* 0x001a6c00011b7983 */ /* 0x000f220000100800 */
[----:B------:R-:W-:-:S03]  /*f10a0*/  IMAD.MOV.U32 R20, RZ, RZ, R46 ;  /* 0x000000ffff147224 */ /* 0x000fc600078e002e */
[----:B------:R-:W4:Y:S01]  /*f10b0*/  LDL.LU R46, [R1+0x9054] ;  /* 0x00905400012e7983 */ /* 0x000f220000300800 */
[----:B------:R-:W-:-:S03]  /*f10c0*/  IMAD.MOV.U32 R21, RZ, RZ, R47 ;  /* 0x000000ffff157224 */ /* 0x000fc600078e002f */
[----:B------:R-:W4:Y:S01]  /*f10d0*/  LDL.LU R47, [R1+0x9050] ;  /* 0x00905000012f7983 */ /* 0x000f220000300800 */
[----:B------:R-:W-:Y:S02]  /*f10e0*/  IMAD R15, R23, 0x100, R22 ;  /* 0x00000100170f7824 */ /* 0x000fe400078e0216 */
[----:B------:R-:W-:Y:S02]  /*f10f0*/  IMAD.MOV.U32 R22, RZ, RZ, R42 ;  /* 0x000000ffff167224 */ /* 0x000fe400078e002a */
[----:B------:R-:W-:Y:S01]  /*f1100*/  IMAD.MOV.U32 R23, RZ, RZ, R43 ;  /* 0x000000ffff177224 */ /* 0x000fe200078e002b */
[----:B------:R-:W4:Y:S04]  /*f1110*/  LDL.LU R42, [R1+0x904c] ;  /* 0x00904c00012a7983 */ /* 0x000f280000300800 */
[----:B------:R-:W4:Y:S01]  /*f1120*/  LDL.LU R43, [R1+0x9048] ;  /* 0x00904800012b7983 */ /* 0x000f220000300800 */
[----:B------:R-:W-:-:S02]  /*f1130*/  F2FP.F16.E5M2.UNPACK_B R12, R12 ;  /* 0x0000000cff0c723e */ /* 0x000fc400020004ff */
[----:B------:R-:W-:Y:S02]  /*f1140*/  F2FP.F16.E5M2.UNPACK_B R13, R13 ;  /* 0x0000000dff0d723e */ /* 0x000fe400020004ff */
[----:B------:R-:W-:Y:S02]  /*f1150*/  F2FP.F16.E5M2.UNPACK_B R14, R14 ;  /* 0x0000000eff0e723e */ /* 0x000fe400020004ff */
[----:B------:R-:W-:Y:S02]  /*f1160*/  F2FP.F16.E5M2.UNPACK_B R15, R15 ;  /* 0x0000000fff0f723e */ /* 0x000fe400020004ff */
[----:B--2---:R-:W-:Y:S02]  /*f1170*/  F2FP.F16.E5M2.UNPACK_B R2, R55 ;  /* 0x00000037ff02723e */ /* 0x004fe400020004ff */
[----:B---3--:R-:W-:-:S03]  /*f1180*/  F2FP.F16.E5M2.UNPACK_B R3, R4 ;  /* 0x00000004ff03723e */ /* 0x008fc600020004ff */
[----:B----4-:R-:W-:Y:S01]  /*f1190*/  HMMA.16816.F32 R32, R12, R6, R48 ;  /* 0x000000060c20723c */ /* 0x010fe20000001830 */
[----:B------:R-:W-:Y:S02]  /*f11a0*/  F2FP.F16.E5M2.UNPACK_B R16, R16 ;  /* 0x00000010ff10723e */ /* 0x000fe400020004ff */
[----:B------:R-:W-:-:S15]  /*f11b0*/  F2FP.F16.E5M2.UNPACK_B R17, R17 ;  /* 0x00000011ff11723e */ /* 0x000fde00020004ff */
[----:B------:R-:W-:-:S05]  /*f11c0*/  NOP ;  /* 0x0000000000007918 */ /* 0x000fca0000000000 */
[----:B------:R-:W-:Y:S04]  /*f11d0*/  STL.64 [R1+0xf40], R32 ;  /* 0x000f402001007387 */ /* 0x000fe80000100a00 */
[----:B------:R0:W-:Y:S02]  /*f11e0*/  STL.64 [R1+0xf48], R34 ;  /* 0x000f482201007387 */ /* 0x0001e40000100a00 */
[----:B0-----:R-:W-:-:S15]  /*f11f0*/  HMMA.16816.F32 R32, R12, R2, R44 ;  /* 0x000000020c20723c */ /* 0x001fde000000182c */
[----:B------:R-:W-:-:S08]  /*f1200*/  NOP ;  /* 0x0000000000007918 */ /* 0x000fd00000000000 */
[----:B------:R-:W-:Y:S04]  /*f1210*/  STL.64 [R1+0xf30], R32 ;  /* 0x000f302001007387 */ /* 0x000fe80000100a00 */
[----:B------:R0:W-:Y:S02]  /*f1220*/  STL.64 [R1+0xf38], R34 ;  /* 0x000f382201007387 */ /* 0x0001e40000100a00 */
[----:B0-----:R-:W-:Y:S01]  /*f1230*/  HMMA.16816.F32 R32, R12, R16, R40 ;  /* 0x000000100c20723c */ /* 0x001fe20000001828 */
[----:B------:R-:W-:Y:S02]  /*f1240*/  F2FP.F16.E5M2.UNPACK_B R18, R18 ;  /* 0x00000012ff12723e */ /* 0x000fe400020004ff */
[----:B------:R-:W-:-:S07]  /*f1250*/  F2FP.F16.E5M2.UNPACK_B R19, R19 ;  /* 0x00000013ff13723e */ /* 0x000fce00020004ff */
[----:B------:R-:W-:-:S13]  /*f1260*/  HMMA.16816.F32 R40, R12, R18, R56 ;  /* 0x000000120c28723c */ /* 0x000fda0000001838 */
[----:B------:R0:W-:Y:S04]  /*f1270*/  STL.64 [R1+0xf20], R32 ;  /* 0x000f202001007387 */ /* 0x0001e80000100a00 */
[----:B------:R-:W-:Y:S04]  /*f1280*/  STL.64 [R1+0xf28], R34 ;  /* 0x000f282201007387 */ /* 0x000fe80000100a00 */
[----:B------:R-:W-:Y:S04]  /*f1290*/  STL.64 [R1+0x9010], R18 ;  /* 0x0090101201007387 */ /* 0x000fe80000100a00 */
[----:B------:R1:W-:Y:S01]  /*f12a0*/  STL.64 [R1+0x9008], R16 ;  /* 0x0090081001007387 */ /* 0x0003e20000100a00 */
[----:B0-----:R-:W-:-:S02]  /*f12b0*/  F2FP.F16.E5M2.UNPACK_B R32, R9 ;  /* 0x00000009ff20723e */ /* 0x001fc400020004ff */
[----:B------:R-:W-:-:S07]  /*f12c0*/  F2FP.F16.E5M2.UNPACK_B R33, R10 ;  /* 0x0000000aff21723e */ /* 0x000fce00020004ff */
[----:B-1----:R-:W-:Y:S01]  /*f12d0*/  HMMA.16816.F32 R16, R12, R32, R28 ;  /* 0x000000200c10723c */ /* 0x002fe2000000181c */
[----:B------:R-:W-:Y:S02]  /*f12e0*/  IMAD R39, R39, 0x100, R11 ;  /* 0x0000010027277824 */ /* 0x000fe400078e020b */
[----:B------:R-:W-:Y:S01]  /*f12f0*/  IMAD R36, R36, 0x100, R5 ;  /* 0x0000010024247824 */ /* 0x000fe200078e0205 */
[----:B------:R-:W-:Y:S02]  /*f1300*/  F2FP.F16.E5M2.UNPACK_B R10, R61 ;  /* 0x0000003dff0a723e */ /* 0x000fe400020004ff */
[----:B------:R-:W-:Y:S01]  /*f1310*/  F2FP.F16.E5M2.UNPACK_B R11, R60 ;  /* 0x0000003cff0b723e */ /* 0x000fe200020004ff */
[----:B------:R-:W-:Y:S01]  /*f1320*/  STL.64 [R1+0xf10], R40 ;  /* 0x000f102801007387 */ /* 0x000fe20000100a00 */
[----:B------:R-:W-:Y:S02]  /*f1330*/  F2FP.F16.E5M2.UNPACK_B R4, R26 ;  /* 0x0000001aff04723e */ /* 0x000fe400020004ff */
[----:B------:R-:W-:Y:S01]  /*f1340*/  F2FP.F16.E5M2.UNPACK_B R5, R27 ;  /* 0x0000001bff05723e */ /* 0x000fe200020004ff */
[----:B------:R-:W-:-:S12]  /*f1350*/  STL.64 [R1+0xf18], R42 ;  /* 0x000f182a01007387 */ /* 0x000fd80000100a00 */
        /* <DEDUP_REMOVED lines=59> */
[----:B------:R-:W2:Y:S01]  /*f1710*/  LDL.LU R7, [R1+0xf7c] ;  /* 0x000f7c0001077983 */ /* 0x000ea20000300800 */
[----:B------:R-:W-:Y:S01]  /*f1720*/  IMAD R38, R38, 0x100, R8 ;  /* 0x0000010026267824 */ /* 0x000fe200078e0208 */
[----:B------:R-:W-:-:S02]  /*f1730*/  F2FP.F16.E5M2.UNPACK_B R8, R24 ;  /* 0x00000018ff08723e */ /* 0x000fc400020004ff */
[----:B------:R-:W-:Y:S01]  /*f1740*/  F2FP.F16.E5M2.UNPACK_B R9, R25 ;  /* 0x00000019ff09723e */ /* 0x000fe200020004ff */
        /* <DEDUP_REMOVED lines=40> */
[----:B---3--:R-:W-:Y:S06]  /*f19d0*/  HMMA.16816.F32 R16, R36, R2, R16 ;  /* 0x000000022410723c */ /* 0x008fec0000001810 */
[----:B----4-:R-:W-:Y:S06]  /*f19e0*/  HMMA.16816.F32 R12, R12, R4, R48 ;  /* 0x000000040c0c723c */ /* 0x010fec0000001830 */
[----:B--2---:R-:W-:Y:S01]  /*f19f0*/  HMMA.16816.F32 R56, R36, R6, R56 ;  /* 0x000000062438723c */ /* 0x004fe20000001838 */
[----:B------:R-:W2:Y:S04]  /*f1a00*/  LDL.LU.64 R50, [R1+0x9030] ;  /* 0x0090300001327983 */ /* 0x000ea80000300a00 */
[----:B------:R-:W2:-:S12]  /*f1a10*/  LDL.LU.64 R48, [R1+0x9028] ;  /* 0x0090280001307983 */ /* 0x000e980000300a00 */
[----:B------:R0:W-:Y:S04]  /*f1a20*/  STL.64 [R1+0xf70], R12 ;  /* 0x000f700c01007387 */ /* 0x0001e80000100a00 */
[----:B------:R1:W-:Y:S04]  /*f1a30*/  STL.64 [R1+0xf78], R14 ;  /* 0x000f780e01007387 */ /* 0x0003e80000100a00 */
[----:B0-----:R-:W3:Y:S04]  /*f1a40*/  LDL.LU R13, [R1+0x78e0] ;  /* 0x0078e000010d7983 */ /* 0x001ee80000300800 */
[----:B-1----:R-:W3:Y:S04]  /*f1a50*/  LDL.LU R14, [R1+0x78dc] ;  /* 0x0078dc00010e7983 */ /* 0x002ee80000300800 */
[----:B------:R-:W4:Y:S04]  /*f1a60*/  LDL.LU R15, [R1+0x78e8] ;  /* 0x0078e800010f7983 */ /* 0x000f280000300800 */
        /* <DEDUP_REMOVED lines=9> */
[C---:B----4-:R-:W-:Y:S06]  /*f1b00*/  HMMA.16816.F32 R44, R36.reuse, R16, R44 ;  /* 0x00000010242c723c */ /* 0x050fec000000182c */
[C---:B--2---:R-:W-:Y:S06]  /*f1b10*/  HMMA.16816.F32 R48, R36.reuse, R18, R48 ;  /* 0x000000122430723c */ /* 0x044fec0000001830 */
[C---:B---3--:R-:W-:Y:S11]  /*f1b20*/  HMMA.16816.F32 R56, R36.reuse, R32, R56 ;  /* 0x000000202438723c */ /* 0x048ff60000001838 */
        /* <DEDUP_REMOVED lines=21> */
[----:B------:R-:W-:Y:S01]  /*f1c80*/  STL [R1+0x8fc0], R11 ;  /* 0x008fc00b01007387 */ /* 0x000fe20000100800 */
[----:B------:R-:W-:Y:S02]  /*f1c90*/  F2FP.F16.E5M2.UNPACK_B R12, R12 ;  /* 0x0000000cff0c723e */ /* 0x000fe400020004ff */
[----:B------:R-:W-:Y:S02]  /*f1ca0*/  F2FP.F16.E5M2.UNPACK_B R13, R13 ;  /* 0x0000000dff0d723e */ /* 0x000fe400020004ff */
[----:B------:R-:W-:-:S02]  /*f1cb0*/  F2FP.F16.E5M2.UNPACK_B R14, R14 ;  /* 0x0000000eff0e723e */ /* 0x000fc400020004ff */
[----:B------:R-:W-:-:S08]  /*f1cc0*/  F2FP.F16.E5M2.UNPACK_B R15, R15 ;  /* 0x0000000fff0f723e */ /* 0x000fd000020004ff */
[----:B------:R-:W-:Y:S04]  /*f1cd0*/  STL.64 [R1+0xea0], R40 ;  /* 0x000ea02801007387 */ /* 0x000fe80000100a00 */
[----:B------:R2:W-:Y:S04]  /*f1ce0*/  STL.64 [R1+0xea8], R42 ;  /* 0x000ea82a01007387 */ /* 0x0005e80000100a00 */
[----:B------:R-:W-:Y:S01]  /*f1cf0*/  STL.64 [R1+0x8fa8], R6 ;  /* 0x008fa80601007387 */ /* 0x000fe20000100a00 */
[----:B--2---:R-:W-:Y:S06]  /*f1d00*/  HMMA.16816.F32 R40, R36, R4, R44 ;  /* 0x000000042428723c */ /* 0x004fec000000182c */
[----:B---3--:R-:W-:-:S15]  /*f1d10*/  HMMA.16816.F32 R36, R12, R6, R48 ;  /* 0x000000060c24723c */ /* 0x008fde0000001830 */
[----:B------:R-:W-:-:S02]  /*f1d20*/  NOP ;  /* 0x0000000000007918 */ /* 0x000fc40000000000 */
[----:B------:R-:W-:Y:S04]  /*f1d30*/  STL.64 [R1+0xe80], R40 ;  /* 0x000e802801007387 */ /* 0x000fe80000100a00 */
[----:B------:R0:W-:Y:S04]  /*f1d40*/  STL.64 [R1+0xe88], R42 ;  /* 0x000e882a01007387 */ /* 0x0001e80000100a00 */
[----:B------:R4:W-:Y:S01]  /*f1d50*/  STL.64 [R1+0x8fa0], R4 ;  /* 0x008fa00401007387 */ /* 0x0009e20000100a00 */
[C---:B0-----:R-:W-:Y:S03]  /*f1d60*/  HMMA.16816.F32 R40, R12.reuse, R2, R52 ;  /* 0x000000020c28723c */ /* 0x041fe60000001834 */
[----:B------:R-:W-:Y:S04]  /*f1d70*/  STL.64 [R1+0xe70], R36 ;  /* 0x000e702401007387 */ /* 0x000fe80000100a00 */
[----:B------:R0:W-:Y:S01]  /*f1d80*/  STL.64 [R1+0xe78], R38 ;  /* 0x000e782601007387 */ /* 0x0001e20000100a00 */
[C---:B----4-:R-:W-:Y:S06]  /*f1d90*/  HMMA.16816.F32 R4, R12.reuse, R18, R28 ;  /* 0x000000120c04723c */ /* 0x050fec000000181c */
[C---:B0-----:R-:W-:Y:S09]  /*f1da0*/  HMMA.16816.F32 R36, R12.reuse, R16, R56 ;  /* 0x000000100c24723c */ /* 0x041ff20000001838 */
[----:B------:R-:W-:Y:S04]  /*f1db0*/  STL.64 [R1+0xe60], R40 ;  /* 0x000e602801007387 */ /* 0x000fe80000100a00 */
[----:B------:R-:W-:Y:S04]  /*f1dc0*/  STL.64 [R1+0xe68], R42 ;  /* 0x000e682a01007387 */ /* 0x000fe80000100a00 */
[----:B------:R-:W-:Y:S06]  /*f1dd0*/  STL.64 [R1+0x8f78], R18 ;  /* 0x008f781201007387 */ /* 0x000fec0000100a00 */
[----:B------:R-:W-:Y:S04]  /*f1de0*/  STL.64 [R1+0xe50], R36 ;  /* 0x000e502401007387 */ /* 0x000fe80000100a00 */
[----:B------:R-:W-:Y:S04]  /*f1df0*/  STL.64 [R1+0xe58], R38 ;  /* 0x000e582601007387 */ /* 0x000fe80000100a00 */
[----:B------:R-:W-:Y:S04]  /*f1e00*/  STL.64 [R1+0x8f70], R16 ;  /* 0x008f701001007387 */ /* 0x000fe80000100a00 */
[----:B------:R-:W-:Y:S04]  /*f1e10*/  STL.64 [R1+0xe40], R4 ;  /* 0x000e400401007387 */ /* 0x000fe80000100a00 */
[----:B------:R0:W-:Y:S02]  /*f1e20*/  STL.64 [R1+0xe48], R6 ;  /* 0x000e480601007387 */ /* 0x0001e40000100a00 */
[----:B0-----:R-:W-:Y:S01]  /*f1e30*/  HMMA.16816.F32 R4, R12, R32, R20 ;  /* 0x000000200c04723c */ /* 0x001fe20000001814 */
[----:B------:R-:W-:-:S02]  /*f1e40*/  IMAD R36, R25, 0x100, R24 ;  /* 0x0000010019247824 */ /* 0x000fc400078e0218 */
        /* <DEDUP_REMOVED lines=70> */
[----:B---3--:R-:W-:-:S03]  /*f22b0*/  IMAD R38, R38, 0x100, R11 ;  /* 0x0000010026267824 */ /* 0x008fc600078e020b */
[----:B------:R-:W2:Y:S01]  /*f22c0*/  LDL.LU R11, [R1+0x8fc0] ;  /* 0x008fc000010b7983 */ /* 0x000ea20000300800 */
        /* <DEDUP_REMOVED lines=11> */
[----:B------:R-:W-:Y:S01]  /*f2380*/  IMAD R39, R44, 0x100, R39 ;  /* 0x000001002c277824 */ /* 0x000fe200078e0227 */
[----:B------:R-:W-:-:S02]  /*f2390*/  F2FP.F16.E5M2.UNPACK_B R36, R36 ;  /* 0x00000024ff24723e */ /* 0x000fc400020004ff */
[----:B------:R-:W-:Y:S02]  /*f23a0*/  F2FP.F16.E5M2.UNPACK_B R37, R37 ;  /* 0x00000025ff25723e */ /* 0x000fe400020004ff */
[----:B------:R-:W-:Y:S02]  /*f23b0*/  F2FP.F16.E5M2.UNPACK_B R38, R38 ;  /* 0x00000026ff26723e */ /* 0x000fe400020004ff */
[----:B------:R-:W-:-:S07]  /*f23c0*/  F2FP.F16.E5M2.UNPACK_B R39, R39 ;  /* 0x00000027ff27723e */ /* 0x000fce00020004ff */
[----:B------:R-:W-:Y:S06]  /*f23d0*/  HMMA.16816.F32 R16, R36, R2, R16 ;  /* 0x000000022410723c */ /* 0x000fec0000001810 */
[----:B----4-:R-:W-:Y:S06]  /*f23e0*/  HMMA.16816.F32 R12, R12, R4, R48 ;  /* 0x000000040c0c723c */ /* 0x010fec0000001830 */
[----:B---3--:R-:W-:Y:S01]  /*f23f0*/  HMMA.16816.F32 R24, R36, R6, R24 ;  /* 0x000000062418723c */ /* 0x008fe20000001818 */
[----:B------:R-:W3:Y:S04]  /*f2400*/  LDL.LU.64 R50, [R1+0x8f98] ;  /* 0x008f980001327983 */ /* 0x000ee80000300a00 */
[----:B------:R-:W3:-:S12]  /*f2410*/  LDL.LU.64 R48, [R1+0x8f90] ;  /* 0x008f900001307983 */ /* 0x000ed80000300a00 */
        /* <DEDUP_REMOVED lines=16> */
[----:B--2---:R-:W-:-:S15]  /*f2520*/  HMMA.16816.F32 R40, R36, R18, R40 ;  /* 0x000000122428723c */ /* 0x004fde0000001828 */
[----:B------:R-:W-:-:S02]  /*f2530*/  NOP ;  /* 0x0000000000007918 */ /* 0x000fc40000000000 */
[----:B------:R-:W-:Y:S04]  /*f2540*/  STL.64 [R1+0xdd0], R12 ;  /* 0x000dd00c01007387 */ /* 0x000fe80000100a00 */
[----:B------:R-:W-:Y:S04]  /*f2550*/  STL.64 [R1+0xdd8], R14 ;  /* 0x000dd80e01007387 */ /* 0x000fe80000100a00 */
[----:B------:R-:W-:Y:S04]  /*f2560*/  STL.64 [R1+0xdc0], R40 ;  /* 0x000dc02801007387 */ /* 0x000fe80000100a00 */
[----:B------:R3:W-:Y:S02]  /*f2570*/  STL.64 [R1+0xdc8], R42 ;  /* 0x000dc82a01007387 */ /* 0x0007e40000100a00 */
[----:B---3--:R-:W-:Y:S01]  /*f2580*/  HMMA.16816.F32 R40, R36, R32, R48 ;  /* 0x000000202428723c */ /* 0x008fe20000001830 */
[----:B------:R-:W-:-:S02]  /*f2590*/  IMAD R12, R46, 0x100, R45 ;  /* 0x000001002e0c7824 */ /* 0x000fc400078e022d */
[----:B------:R-:W-:-:S03]  /*f25a0*/  IMAD R13, R34, 0x100, R47 ;  /* 0x00000100220d7824 */ /* 0x000fc600078e022f */
[----:B------:R-:W-:Y:S01]  /*f25b0*/  HMMA.16816.F32 R44, R36, R10, R52 ;  /* 0x0000000a242c723c */ /* 0x000fe20000001834 */
[----:B------:R-:W-:Y:S02]  /*f25c0*/  IMAD R14, R0, 0x100, R35 ;  /* 0x00000100000e7824 */ /* 0x000fe400078e0223 */
[----:B------:R-:W-:-:S14]  /*f25d0*/  IMAD R15, R60, 0x100, R61 ;  /* 0x000001003c0f7824 */ /* 0x000fdc00078e023d */
[----:B------:R-:W-:Y:S04]  /*f25e0*/  STL.64 [R1+0xd90], R40 ;  /* 0x000d902801007387 */ /* 0x000fe80000100a00 */
[----:B------:R0:W-:Y:S02]  /*f25f0*/  STL.64 [R1+0xd98], R42 ;  /* 0x000d982a01007387 */ /* 0x0001e40000100a00 */
[----:B0-----:R-:W-:Y:S01]  /*f2600*/  HMMA.16816.F32 R40, R36, R8, R56 ;  /* 0x000000082428723c */ /* 0x001fe20000001838 */
[----:B------:R-:W-:Y:S02]  /*f2610*/  F2FP.F16.E5M2.UNPACK_B R12, R12 ;  /* 0x0000000cff0c723e */ /* 0x000fe400020004ff */
[----:B------:R-:W-:Y:S02]  /*f2620*/  F2FP.F16.E5M2.UNPACK_B R13, R13 ;  /* 0x0000000dff0d723e */ /* 0x000fe400020004ff */
[----:B------:R-:W-:-:S02]  /*f2630*/  F2FP.F16.E5M2.UNPACK_B R14, R14 ;  /* 0x0000000eff0e723e */ /* 0x000fc400020004ff */
[----:B------:R-:W-:Y:S01]  /*f2640*/  F2FP.F16.E5M2.UNPACK_B R15, R15 ;  /* 0x0000000fff0f723e */ /* 0x000fe200020004ff */
[----:B------:R-:W-:Y:S04]  /*f2650*/  STL.64 [R1+0xdb0], R44 ;  /* 0x000db02c01007387 */ /* 0x000fe80000100a00 */
[----:B------:R-:W-:Y:S04]  /*f2660*/  STL.64 [R1+0xdb8], R46 ;  /* 0x000db82e01007387 */ /* 0x000fe80000100a00 */
[----:B------:R-:W-:Y:S04]  /*f2670*/  STL.64 [R1+0x8f48], R10 ;  /* 0x008f480a01007387 */ /* 0x000fe80000100a00 */
[----:B------:R0:W-:Y:S02]  /*f2680*/  STL.64 [R1+0x8f40], R8 ;  /* 0x008f400801007387 */ /* 0x0001e40000100a00 */
[C---:B0-----:R-:W-:Y:S02]  /*f2690*/  HMMA.16816.F32 R8, R12.reuse, R6, R24 ;  /* 0x000000060c08723c */ /* 0x041fe40000001818 */
        /* <DEDUP_REMOVED lines=118> */
[----:B---3--:R-:W-:Y:S01]  /*f2e00*/  HMMA.16816.F32 R12, R12, R4, R28 ;  /* 0x000000040c0c723c */ /* 0x008fe2000000181c */
[----:B------:R-:W3:Y:S04]  /*f2e10*/  LDL.LU.64 R30, [R1+0x8f18] ;  /* 0x008f1800011e7983 */ /* 0x000ee80000300a00 */
[----:B------:R-:W3:-:S15]  /*f2e20*/  LDL.LU.64 R28, [R1+0x8f10] ;  /* 0x008f1000011c7983 */ /* 0x000ede0000300a00 */
[----:B------:R-:W-:-:S03]  /*f2e30*/  NOP ;  /* 0x0000000000007918 */ /* 0x000fc60000000000 */
[----:B------:R-:W-:Y:S04]  /*f2e40*/  STL.64 [R1+0xd00], R12 ;  /* 0x000d000c01007387 */ /* 0x000fe80000100a00 */
[----:B------:R4:W-:Y:S02]  /*f2e50*/  STL.64 [R1+0xd08], R14 ;  /* 0x000d080e01007387 */ /* 0x0009e40000100a00 */
[C---:B----4-:R-:W-:Y:S06]  /*f2e60*/  HMMA.16816.F32 R12, R36.reuse, R6, R40 ;  /* 0x00000006240c723c */ /* 0x050fec0000001828 */
[----:B------:R-:W-:Y:S04]  /*f2e70*/  STL.64 [R1+0x8f08], R6 ;  /* 0x008f080601007387 */ /* 0x000fe80000100a00 */
[----:B------:R2:W-:Y:S01]  /*f2e80*/  STL.64 [R1+0x8f00], R4 ;  /* 0x008f000401007387 */ /* 0x0005e20000100a00 */
[C---:B------:R-:W-:Y:S06]  /*f2e90*/  HMMA.16816.F32 R40, R36.reuse, R2, R44 ;  /* 0x000000022428723c */ /* 0x040fec000000182c */
[C---:B--2---:R-:W-:Y:S06]  /*f2ea0*/  HMMA.16816.F32 R4, R36.reuse, R18, R52 ;  /* 0x000000122404723c */ /* 0x044fec0000001834 */
[----:B------:R-:W-:Y:S04]  /*f2eb0*/  STL.64 [R1+0xcf0], R12 ;  /* 0x000cf00c01007387 */ /* 0x000fe80000100a00 */
[----:B------:R0:W-:Y:S02]  /*f2ec0*/  STL.64 [R1+0xcf8], R14 ;  /* 0x000cf80e01007387 */ /* 0x0001e40000100a00 */
[C---:B0-----:R-:W-:Y:S05]  /*f2ed0*/  HMMA.16816.F32 R12, R36.reuse, R16, R48 ;  /* 0x00000010240c723c */ /* 0x041fea0000001830 */
[----:B------:R-:W-:Y:S04]  /*f2ee0*/  STL.64 [R1+0xce0], R40 ;  /* 0x000ce02801007387 */ /* 0x000fe80000100a00 */
[----:B------:R-:W-:Y:S04]  /*f2ef0*/  STL.64 [R1+0xce8], R42 ;  /* 0x000ce82a01007387 */ /* 0x000fe80000100a00 */
[----:B------:R-:W-:Y:S10]  /*f2f00*/  STL.64 [R1+0x8ed8], R18 ;  /* 0x008ed81201007387 */ /* 0x000ff40000100a00 */
        /* <DEDUP_REMOVED lines=113> */
[----:B------:R-:W4:Y:S02]  /*f3620*/  LDL.LU.64 R16, [R1+0x8ed0] ;  /* 0x008ed00001107983 */ /* 0x000f240000300a00 */
[----:B----4-:R-:W-:-:S15]  /*f3630*/  HMMA.16816.F32 R20, R12, R16, R20 ;  /* 0x000000100c14723c */ /* 0x010fde0000001814 */
[----:B------:R-:W-:-:S08]  /*f3640*/  NOP ;  /* 0x0000000000007918 */ /* 0x000fd00000000000 */
[----:B------:R-:W-:Y:S04]  /*f3650*/  STL.64 [R1+0xc20], R20 ;  /* 0x000c201401007387 */ /* 0x000fe80000100a00 */
[----:B------:R0:W-:Y:S04]  /*f3660*/  STL.64 [R1+0xc28], R22 ;  /* 0x000c281601007387 */ /* 0x0001e80000100a00 */
[----:B0-----:R-:W4:Y:S04]  /*f3670*/  LDL.LU.64 R22, [R1+0x8ec8] ;  /* 0x008ec80001167983 */ /* 0x001f280000300a00 */
[----:B------:R-:W4:Y:S01]  /*f3680*/  LDL.LU.64 R20, [R1+0x8ec0] ;  /* 0x008ec00001147983 */ /* 0x000f220000300a00 */
[C---:B--2---:R-:W-:Y:S06]  /*f3690*/  HMMA.16816.F32 R44, R12.reuse, R18, R44 ;  /* 0x000000120c2c723c */ /* 0x044fec000000182c */
[C---:B---3--:R-:W-:Y:S06]  /*f36a0*/  HMMA.16816.F32 R28, R12.reuse, R32, R28 ;  /* 0x000000200c1c723c */ /* 0x048fec000000181c */
[C---:B------:R-:W-:Y:S11]  /*f36b0*/  HMMA.16816.F32 R24, R12.reuse, R10, R24 ;  /* 0x0000000a0c18723c */ /* 0x040ff60000001818 */
        /* <DEDUP_REMOVED lines=28> */
[----:B------:R-:W-:Y:S11]  /*f3880*/  STL.64 [R1+0x8e78], R6 ;  /* 0x008e780601007387 */ /* 0x000ff60000100a00 */
[----:B------:R-:W-:Y:S04]  /*f3890*/  STL.64 [R1+0xb50], R40 ;  /* 0x000b502801007387 */ /* 0x000fe80000100a00 */
[----:B------:R0:W-:Y:S04]  /*f38a0*/  STL.64 [R1+0xb58], R42 ;  /* 0x000b582a01007387 */ /* 0x0001e80000100a00 */
[----:B------:R3:W-:Y:S04]  /*f38b0*/  STL.64 [R1+0x8e70], R4 ;  /* 0x008e700401007387 */ /* 0x0007e80000100a00 */
[----:B------:R-:W-:Y:S04]  /*f38c0*/  STL.64 [R1+0xb40], R12 ;  /* 0x000b400c01007387 */ /* 0x000fe80000100a00 */
[----:B------:R4:W-:Y:S01]  /*f38d0*/  STL.64 [R1+0xb48], R14 ;  /* 0x000b480e01007387 */ /* 0x0009e20000100a00 */
[C---:B0-----:R-:W-:Y:S06]  /*f38e0*/  HMMA.16816.F32 R40, R36.reuse, R2, R48 ;  /* 0x000000022428723c */ /* 0x041fec0000001830 */
[----:B---3--:R-:W-:-:S15]  /*f38f0*/  HMMA.16816.F32 R4, R36, R18, R24 ;  /* 0x000000122404723c */ /* 0x008fde0000001818 */
[----:B------:R-:W-:-:S02]  /*f3900*/  NOP ;  /* 0x0000000000007918 */ /* 0x000fc40000000000 */
[----:B------:R-:W-:Y:S04]  /*f3910*/  STL.64 [R1+0xb30], R40 ;  /* 0x000b302801007387 */ /* 0x000fe80000100a00 */
[----:B------:R-:W-:Y:S04]  /*f3920*/  STL.64 [R1+0xb38], R42 ;  /* 0x000b382a01007387 */ /* 0x000fe80000100a00 */
[----:B------:R-:W-:Y:S01]  /*f3930*/  STL.64 [R1+0x8e68], R18 ;  /* 0x008e681201007387 */ /* 0x000fe20000100a00 */
[----:B----4-:R-:W-:-:S15]  /*f3940*/  HMMA.16816.F32 R12, R36, R16, R20 ;  /* 0x00000010240c723c */ /* 0x010fde0000001814 */
[----:B------:R-:W-:-:S08]  /*f3950*/  NOP ;  /* 0x0000000000007918 */ /* 0x000fd00000000000 */
[----:B------:R-:W-:Y:S04]  /*f3960*/  STL.64 [R1+0xb00], R12 ;  /* 0x000b000c01007387 */ /* 0x000fe80000100a00 */
[----:B------:R-:W-:Y:S04]  /*f3970*/  STL.64 [R1+0xb08], R14 ;  /* 0x000b080e01007387 */ /* 0x000fe80000100a00 */
[----:B------:R-:W-:Y:S04]  /*f3980*/  STL.64 [R1+0x8e60], R16 ;  /* 0x008e601001007387 */ /* 0x000fe80000100a00 */
[----:B------:R-:W-:Y:S04]  /*f3990*/  STL.64 [R1+0xaa0], R4 ;  /* 0x000aa00401007387 */ /* 0x000fe80000100a00 */
[----:B------:R0:W-:Y:S02]  /*f39a0*/  STL.64 [R1+0xaa8], R6 ;  /* 0x000aa80601007387 */ /* 0x0001e40000100a00 */
[----:B0-----:R-:W-:Y:S01]  /*f39b0*/  HMMA.16816.F32 R4, R36, R32, R28 ;  /* 0x000000202404723c */ /* 0x001fe2000000181c */
[----:B------:R-:W-:-:S02]  /*f39c0*/  IMAD R12, R56, 0x100, R55 ;  /* 0x00000100380c7824 */ /* 0x000fc400078e0237 */
[----:B------:R-:W-:Y:S02]  /*f39d0*/  IMAD R13, R58, 0x100, R57 ;  /* 0x000001003a0d7824 */ /* 0x000fe400078e0239 */
[----:B------:R-:W-:-:S15]  /*f39e0*/  IMAD R14, R0, 0x100, R59 ;  /* 0x00000100000e7824 */ /* 0x000fde00078e023b */
[----:B------:R-:W-:-:S03]  /*f39f0*/  NOP ;  /* 0x0000000000007918 */ /* 0x000fc60000000000 */
        /* <DEDUP_REMOVED lines=36> */
[----:B------:R-:W-:Y:S01]  /*f3c40*/  IMAD R15, R60, 0x100, R61 ;  /* 0x000001003c0f7824 */ /* 0x000fe200078e023d */
[C---:B--2---:R-:W-:Y:S06]  /*f3c50*/  HMMA.16816.F32 R24, R36.reuse, R10, R52 ;  /* 0x0000000a2418723c */ /* 0x044fec0000001834 */
[----:B----4-:R-:W-:-:S15]  /*f3c60*/  HMMA.16816.F32 R4, R36, R8, R4 ;  /* 0x000000082404723c */ /* 0x010fde0000001804 */
[----:B------:R-:W-:-:S02]  /*f3c70*/  NOP ;  /* 0x0000000000007918 */ /* 0x000fc40000000000 */
[----:B------:R0:W-:Y:S04]  /*f3c80*/  STL.64 [R1+0xa90], R24 ;  /* 0x000a901801007387 */ /* 0x0001e80000100a00 */
[----:B------:R1:W-:Y:S04]  /*f3c90*/  STL.64 [R1+0xa98], R26 ;  /* 0x000a981a01007387 */ /* 0x0003e80000100a00 */
[----:B------:R-:W2:Y:S04]  /*f3ca0*/  LDL.LU R61, [R1+0x79d8] ;  /* 0x0079d800013d7983 */ /* 0x000ea80000300800 */
[----:B------:R-:W2:Y:S04]  /*f3cb0*/  LDL.LU R60, [R1+0x79d4] ;  /* 0x0079d400013c7983 */ /* 0x000ea80000300800 */
[----:B0-----:R-:W4:Y:S04]  /*f3cc0*/  LDL.LU R24, [R1+0x18e0] ;  /* 0x0018e00001187983 */ /* 0x001f280000300800 */
[----:B------:R-:W4:Y:S04]  /*f3cd0*/  LDL.LU R25, [R1+0x18e4] ;  /* 0x0018e40001197983 */ /* 0x000f280000300800 */
[----:B-1----:R-:W4:Y:S04]  /*f3ce0*/  LDL.LU R26, [R1+0x18e8] ;  /* 0x0018e800011a7983 */ /* 0x002f280000300800 */
        /* <DEDUP_REMOVED lines=12> */
[----:B------:R-:W3:Y:S02]  /*f3db0*/  LDL.LU.64 R4, [R1+0x8e70] ;  /* 0x008e700001047983 */ /* 0x000ee40000300a00 */
[----:B---3--:R-:W-:Y:S02]  /*f3dc0*/  HMMA.16816.F32 R36, R36, R4, R16 ;  /* 0x000000042424723c */ /* 0x008fe40000001810 */
[----:B------:R-:W3:Y:S04]  /*f3dd0*/  LDL.LU.64 R18, [R1+0x8e68] ;  /* 0x008e680001127983 */ /* 0x000ee80000300a00 */
[----:B------:R-:W2:-:S15]  /*f3de0*/  LDL.LU.64 R16, [R1+0x8e60] ;  /* 0x008e600001107983 */ /* 0x000e9e0000300a00 */
[----:B------:R-:W-:-:S02]  /*f3df0*/  NOP ;  /* 0x0000000000007918 */ /* 0x000fc40000000000 */
[----:B------:R0:W-:Y:S04]  /*f3e00*/  STL.64 [R1+0x7e0], R36 ;  /* 0x0007e02401007387 */ /* 0x0001e80000100a00 */
[----:B------:R1:W-:Y:S04]  /*f3e10*/  STL.64 [R1+0x7e8], R38 ;  /* 0x0007e82601007387 */ /* 0x0003e80000100a00 */
[----:B0-----:R-:W4:Y:S04]  /*f3e20*/  LDL.LU R36, [R1+0x15f0] ;  /* 0x0015f00001247983 */ /* 0x001f280000300800 */
[----:B------:R-:W4:Y:S04]  /*f3e30*/  LDL.LU R37, [R1+0x15f4] ;  /* 0x0015f40001257983 */ /* 0x000f280000300800 */
[----:B-1----:R-:W4:Y:S04]  /*f3e40*/  LDL.LU R38, [R1+0x15f8] ;  /* 0x0015f80001267983 */ /* 0x002f280000300800 */
[----:B------:R-:W4:Y:S01]  /*f3e50*/  LDL.LU R39, [R1+0x15fc] ;  /* 0x0015fc0001277983 */ /* 0x000f220000300800 */
[----:B------:R-:W-:-:S02]  /*f3e60*/  F2FP.F16.E5M2.UNPACK_B R12, R12 ;  /* 0x0000000cff0c723e */ /* 0x000fc400020004ff */
[----:B------:R-:W-:Y:S02]  /*f3e70*/  F2FP.F16.E5M2.UNPACK_B R13, R13 ;  /* 0x0000000dff0d723e */ /* 0x000fe400020004ff */
[----:B------:R-:W-:Y:S02]  /*f3e80*/  F2FP.F16.E5M2.UNPACK_B R14, R14 ;  /* 0x0000000eff0e723e */ /* 0x000fe400020004ff */
[----:B------:R-:W-:-:S07]  /*f3e90*/  F2FP.F16.E5M2.UNPACK_B R15, R15 ;  /* 0x0000000fff0f723e */ /* 0x000fce00020004ff */
[C---:B------:R-:W-:Y:S06]  /*f3ea0*/  HMMA.16816.F32 R28, R12.reuse, R2, R28 ;  /* 0x000000020c1c723c */ /* 0x040fec000000181c */
[C---:B---3--:R-:W-:Y:S06]  /*f3eb0*/  HMMA.16816.F32 R44, R12.reuse, R18, R44 ;  /* 0x000000120c2c723c */ /* 0x048fec000000182c */
[C---:B--2---:R-:W-:Y:S06]  /*f3ec0*/  HMMA.16816.F32 R20, R12.reuse, R16, R20 ;  /* 0x000000100c14723c */ /* 0x044fec0000001814 */
[----:B----4-:R-:W-:-:S15]  /*f3ed0*/  HMMA.16816.F32 R36, R12, R6, R36 ;  /* 0x000000060c24723c */ /* 0x010fde0000001824 */
[----:B------:R-:W-:-:S08]  /*f3ee0*/  NOP ;  /* 0x0000000000007918 */ /* 0x000fd00000000000 */
[----:B------:R-:W-:Y:S04]  /*f3ef0*/  STL.64 [R1+0x7d0], R36 ;  /* 0x0007d02401007387 */ /* 0x000fe80000100a00 */
[----:B------:R-:W-:Y:S04]  /*f3f00*/  STL.64 [R1+0x7d8], R38 ;  /* 0x0007d82601007387 */ /* 0x000fe80000100a00 */
[----:B------:R-:W-:Y:S04]  /*f3f10*/  STL.64 [R1+0x7c0], R28 ;  /* 0x0007c01c01007387 */ /* 0x000fe80000100a00 */
[----:B------:R-:W-:Y:S04]  /*f3f20*/  STL.64 [R1+0x7c8], R30 ;  /* 0x0007c81e01007387 */ /* 0x000fe80000100a00 */
[----:B------:R-:W-:Y:S04]  /*f3f30*/  STL.64 [R1+0x86d8], R46 ;  /* 0x0086d82e01007387 */ /* 0x000fe80000100a00 */
[----:B------:R0:W-:Y:S04]  /*f3f40*/  STL.64 [R1+0x7b0], R20 ;  /* 0x0007b01401007387 */ /* 0x0001e80000100a00 */
[----:B------:R-:W-:Y:S04]  /*f3f50*/  STL.64 [R1+0x7b8], R22 ;  /* 0x0007b81601007387 */ /* 0x000fe80000100a00 */
[----:B------:R-:W-:Y:S01]  /*f3f60*/  STL.64 [R1+0x86d0], R44 ;  /* 0x0086d02c01007387 */ /* 0x000fe20000100a00 */
[----:B0-----:R-:W-:-:S02]  /*f3f70*/  IMAD R20, R42, 0x100, R41 ;  /* 0x000001002a147824 */ /* 0x001fc400078e0229 */
[----:B------:R-:W-:Y:S02]  /*f3f80*/  IMAD R21, R34, 0x100, R43 ;  /* 0x0000010022157824 */ /* 0x000fe400078e022b */
[C---:B------:R-:W-:Y:S01]  /*f3f90*/  HMMA.16816.F32 R40, R12.reuse, R32, R56 ;  /* 0x000000200c28723c */ /* 0x040fe20000001838 */
[----:B------:R-:W2:Y:S04]  /*f3fa0*/  LDL.LU R56, [R1+0x1590] ;  /* 0x0015900001387983 */ /* 0x000ea80000300800 */
[----:B------:R-:W2:Y:S04]  /*f3fb0*/  LDL.LU R57, [R1+0x1594] ;  /* 0x0015940001397983 */ /* 0x000ea80000300800 */
[----:B------:R-:W2:Y:S04]  /*f3fc0*/  LDL.LU R58, [R1+0x1598] ;  /* 0x00159800013a7983 */ /* 0x000ea80000300800 */
[----:B------:R-:W2:Y:S01]  /*f3fd0*/  LDL.LU R59, [R1+0x159c] ;  /* 0x00159c00013b7983 */ /* 0x000ea20000300800 */
[C---:B------:R-:W-:Y:S09]  /*f3fe0*/  HMMA.16816.F32 R24, R12.reuse, R10, R24 ;  /* 0x0000000a0c18723c */ /* 0x040ff20000001818 */
[----:B------:R-:W-:Y:S04]  /*f3ff0*/  STL.64 [R1+0x86e8], R42 ;  /* 0x0086e82a01007387 */ /* 0x000fe80000100a00 */
[----:B------:R-:W-:Y:S04]  /*f4000*/  STL.64 [R1+0x86e0], R40 ;  /* 0x0086e02801007387 */ /* 0x000fe80000100a00 */
[----:B------:R-:W3:Y:S06]  /*f4010*/  LDL.LU R36, [R1+0x1580] ;  /* 0x0015800001247983 */ /* 0x000eec0000300800 */
[----:B------:R-:W-:Y:S04]  /*f4020*/  STL.64 [R1+0xa70], R24 ;  /* 0x000a701801007387 */ /* 0x000fe80000100a00 */
[----:B------:R0:W-:Y:S04]  /*f4030*/  STL.64 [R1+0xa78], R26 ;  /* 0x000a781a01007387 */ /* 0x0001e80000100a00 */
[----:B------:R-:W3:Y:S04]  /*f4040*/  LDL.LU R37, [R1+0x1584] ;  /* 0x0015840001257983 */ /* 0x000ee80000300800 */
[----:B------:R-:W3:Y:S04]  /*f4050*/  LDL.LU R38, [R1+0x1588] ;  /* 0x0015880001267983 */ /* 0x000ee80000300800 */
[----:B------:R-:W3:Y:S04]  /*f4060*/  LDL.LU R39, [R1+0x158c] ;  /* 0x00158c0001277983 */ /* 0x000ee80000300800 */
[----:B------:R-:W4:Y:S01]  /*f4070*/  LDL.LU R28, [R1+0x1570] ;  /* 0x00157000011c7983 */ /* 0x000f220000300800 */
[C---:B0-----:R-:W-:Y:S06]  /*f4080*/  HMMA.16816.F32 R24, R12.reuse, R8, R48 ;  /* 0x000000080c18723c */ /* 0x041fec0000001830 */
[----:B------:R-:W-:Y:S01]  /*f4090*/  HMMA.16816.F32 R12, R12, R4, R52 ;  /* 0x000000040c0c723c */ /* 0x000fe20000001834 */
[----:B------:R-:W-:-:S02]  /*f40a0*/  IMAD R22, R0, 0x100, R35 ;  /* 0x0000010000167824 */ /* 0x000fc400078e0223 */
[----:B------:R-:W-:Y:S01]  /*f40b0*/  IMAD R23, R60, 0x100, R61 ;  /* 0x000001003c177824 */ /* 0x000fe200078e023d */
[----:B------:R-:W-:-:S13]  /*f40c0*/  F2FP.F16.E5M2.UNPACK_B R20, R20 ;  /* 0x00000014ff14723e */ /* 0x000fda00020004ff */
[----:B------:R0:W-:Y:S04]  /*f40d0*/  STL.64 [R1+0xa60], R24 ;  /* 0x000a601801007387 */ /* 0x0001e80000100a00 */
[----:B------:R1:W-:Y:S04]  /*f40e0*/  STL.64 [R1+0xa68], R26 ;  /* 0x000a681a01007387 */ /* 0x0003e80000100a00 */
[----:B------:R-:W-:Y:S04]  /*f40f0*/  STL.64 [R1+0x7a0], R12 ;  /* 0x0007a00c01007387 */ /* 0x000fe80000100a00 */
[----:B------:R2:W-:Y:S04]  /*f4100*/  STL.64 [R1+0x7a8], R14 ;  /* 0x0007a80e01007387 */ /* 0x0005e80000100a00 */
[----:B------:R-:W4:Y:S04]  /*f4110*/  LDL.LU R29, [R1+0x1574] ;  /* 0x00157400011d7983 */ /* 0x000f280000300800 */
[----:B------:R-:W4:Y:S04]  /*f4120*/  LDL.LU R30, [R1+0x1578] ;  /* 0x00157800011e7983 */ /* 0x000f280000300800 */
[----:B------:R-:W4:Y:S01]  /*f4130*/  LDL.LU R31, [R1+0x157c] ;  /* 0x00157c00011f7983 */ /* 0x000f220000300800 */
[----:B------:R-:W-:-:S02]  /*f4140*/  F2FP.F16.E5M2.UNPACK_B R21, R21 ;  /* 0x00000015ff15723e */ /* 0x000fc400020004ff */
[----:B------:R-:W-:Y:S02]  /*f4150*/  F2FP.F16.E5M2.UNPACK_B R22, R22 ;  /* 0x00000016ff16723e */ /* 0x000fe400020004ff */
[----:B------:R-:W-:Y:S01]  /*f4160*/  F2FP.F16.E5M2.UNPACK_B R23, R23 ;  /* 0x00000017ff17723e */ /* 0x000fe200020004ff */
        /* <DEDUP_REMOVED lines=26> */
[C---:B---3--:R-:W-:Y:S06]  /*f4310*/  HMMA.16816.F32 R12, R20.reuse, R2, R36 ;  /* 0x00000002140c723c */ /* 0x048fec0000001824 */
[----:B----4-:R-:W-:-:S15]  /*f4320*/  HMMA.16816.F32 R4, R20, R16, R28 ;  /* 0x000000101404723c */ /* 0x010fde000000181c */
[----:B------:R-:W-:-:S03]  /*f4330*/  NOP ;  /* 0x0000000000007918 */ /* 0x000fc60000000000 */
[----:B------:R-:W-:Y:S02]  /*f4340*/  IMAD.MOV.U32 R43, RZ, RZ, R12 ;  /* 0x000000ffff2b7224 */ /* 0x000fe400078e000c */
[----:B------:R-:W-:Y:S02]  /*f4350*/  IMAD.MOV.U32 R42, RZ, RZ, R13 ;  /* 0x000000ffff2a7224 */ /* 0x000fe400078e000d */
[----:B------:R-:W-:Y:S02]  /*f4360*/  IMAD.MOV.U32 R41, RZ, RZ, R14 ;  /* 0x000000ffff297224 */ /* 0x000fe400078e000e */
[----:B------:R-:W-:Y:S02]  /*f4370*/  IMAD.MOV.U32 R40, RZ, RZ, R15 ;  /* 0x000000ffff287224 */ /* 0x000fe400078e000f */
[----:B------:R-:W-:Y:S02]  /*f4380*/  IMAD.MOV.U32 R47, RZ, RZ, R4 ;  /* 0x000000ffff2f7224 */ /* 0x000fe400078e0004 */
[----:B------:R-:W-:-:S02]  /*f4390*/  IMAD.MOV.U32 R46, RZ, RZ, R5 ;  /* 0x000000ffff2e7224 */ /* 0x000fc400078e0005 */
[----:B------:R-:W-:Y:S02]  /*f43a0*/  IMAD.MOV.U32 R45, RZ, RZ, R6 ;  /* 0x000000ffff2d7224 */ /* 0x000fe400078e0006 */
[----:B------:R-:W-:Y:S02]  /*f43b0*/  IMAD.MOV.U32 R44, RZ, RZ, R7 ;  /* 0x000000ffff2c7224 */ /* 0x000fe400078e0007 */
[C---:B------:R-:W-:Y:S01]  /*f43c0*/  HMMA.16816.F32 R4, R20.reuse, R18, R24 ;  /* 0x000000121404723c */ /* 0x040fe20000001818 */
[----:B------:R-:W-:Y:S04]  /*f43d0*/  STL.64 [R1+0x8738], R42 ;  /* 0x0087382a01007387 */ /* 0x000fe80000100a00 */
[----:B------:R-:W-:Y:S04]  /*f43e0*/  STL.64 [R1+0x8730], R40 ;  /* 0x0087302801007387 */ /* 0x000fe80000100a00 */
[----:B------:R-:W-:Y:S04]  /*f43f0*/  STL.64 [R1+0x8748], R46 ;  /* 0x0087482e01007387 */ /* 0x000fe80000100a00 */
[----:B------:R-:W-:Y:S04]  /*f4400*/  STL.64 [R1+0x8740], R44 ;  /* 0x0087402c01007387 */ /* 0x000fe80000100a00 */
[----:B------:R-:W-:Y:S01]  /*f4410*/  STL.64 [R1+0x8e28], R18 ;  /* 0x008e281201007387 */ /* 0x000fe20000100a00 */
[----:B------:R-:W-:Y:S03]  /*f4420*/  HMMA.16816.F32 R48, R20, R32, R48 ;  /* 0x000000201430723c */ /* 0x000fe60000001830 */
[----:B------:R-:W-:Y:S04]  /*f4430*/  STL.64 [R1+0x8e20], R16 ;  /* 0x008e201001007387 */ /* 0x000fe80000100a00 */
[----:B------:R-:W-:Y:S04]  /*f4440*/  STL.64 [R1+0x760], R4 ;  /* 0x0007600401007387 */ /* 0x000fe80000100a00 */
[----:B------:R2:W-:Y:S04]  /*f4450*/  STL.64 [R1+0x768], R6 ;  /* 0x0007680601007387 */ /* 0x0005e80000100a00 */
[----:B------:R-:W-:Y:S04]  /*f4460*/  STL [R1+0x8dfc], R32 ;  /* 0x008dfc2001007387 */ /* 0x000fe80000100800 */
[----:B------:R-:W-:Y:S01]  /*f4470*/  STL [R1+0x8df8], R33 ;  /* 0x008df82101007387 */ /* 0x000fe20000100800 */
[----:B------:R-:W-:-:S03]  /*f4480*/  IMAD R12, R52, 0x100, R35 ;  /* 0x00000100340c7824 */ /* 0x000fc600078e0223 */
[----:B------:R-:W-:Y:S04]  /*f4490*/  STL.64 [R1+0x86c8], R50 ;  /* 0x0086c83201007387 */ /* 0x000fe80000100a00 */
[----:B------:R0:W-:Y:S04]  /*f44a0*/  STL.64 [R1+0x86c0], R48 ;  /* 0x0086c03001007387 */ /* 0x0001e80000100a00 */
[----:B------:R-:W-:Y:S04]  /*f44b0*/  STL [R1+0x8de0], R11 ;  /* 0x008de00b01007387 */ /* 0x000fe80000100800 */
[----:B------:R-:W3:Y:S01]  /*f44c0*/  LDL.LU R52, [R1+0x6a0] ;  /* 0x0006a00001347983 */ /* 0x000ee20000300800 */
[----:B------:R-:W-:-:S02]  /*f44d0*/  IMAD R13, R54, 0x100, R53 ;  /* 0x00000100360d7824 */ /* 0x000fc400078e0235 */
[----:B------:R-:W-:Y:S01]  /*f44e0*/  IMAD R14, R0, 0x100, R55 ;  /* 0x00000100000e7824 */ /* 0x000fe200078e0237 */
[----:B--2---:R-:W-:-:S15]  /*f44f0*/  HMMA.16816.F32 R4, R20, R10, R56 ;  /* 0x0000000a1404723c */ /* 0x004fde0000001838 */
[----:B------:R-:W-:-:S08]  /*f4500*/  NOP ;  /* 0x0000000000007918 */ /* 0x000fd00000000000 */
[----:B------:R-:W-:Y:S04]  /*f4510*/  STL.64 [R1+0xa50], R4 ;  /* 0x000a500401007387 */ /* 0x000fe80000100a00 */
[----:B------:R-:W-:Y:S04]  /*f4520*/  STL.64 [R1+0xa58], R6 ;  /* 0x000a580601007387 */ /* 0x000fe80000100a00 */
[----:B------:R-:W3:Y:S04]  /*f4530*/  LDL.LU R53, [R1+0x6a4] ;  /* 0x0006a40001357983 */ /* 0x000ee80000300800 */
[----:B------:R-:W2:Y:S04]  /*f4540*/  LDL.LU R54, [R1+0x6a8] ;  /* 0x0006a80001367983 */ /* 0x000ea80000300800 */
[----:B------:R-:W2:Y:S04]  /*f4550*/  LDL.LU R55, [R1+0x6ac] ;  /* 0x0006ac0001377983 */ /* 0x000ea80000300800 */
[----:B--2---:R-:W-:Y:S04]  /*f4560*/  STL.64 [R1+0x8dd8], R54 ;  /* 0x008dd83601007387 */ /* 0x004fe80000100a00 */
[----:B---3--:R-:W-:Y:S04]  /*f4570*/  STL.64 [R1+0x8dd0], R52 ;  /* 0x008dd03401007387 */ /* 0x008fe80000100a00 */
        /* <DEDUP_REMOVED lines=88> */
[----:B------:R-:W-:-:S07]  /*f4b00*/  F2FP.F16.E5M2.UNPACK_B R15, R15 ;  /* 0x0000000fff0f723e */ /* 0x000fce00020004ff */
[----:B----4-:R-:W-:Y:S06]  /*f4b10*/  HMMA.16816.F32 R16, R12, R2, R16 ;  /* 0x000000020c10723c */ /* 0x010fec0000001810 */
[----:B---3--:R-:W-:Y:S06]  /*f4b20*/  HMMA.16816.F32 R20, R20, R4, R24 ;  /* 0x000000041414723c */ /* 0x008fec0000001818 */
[----:B--2---:R-:W-:Y:S01]  /*f4b30*/  HMMA.16816.F32 R48, R12, R6, R48 ;  /* 0x000000060c30723c */ /* 0x004fe20000001830 */
[----:B------:R-:W2:Y:S04]  /*f4b40*/  LDL.LU.64 R26, [R1+0x8e48] ;  /* 0x008e4800011a7983 */ /* 0x000ea80000300a00 */
[----:B------:R-:W2:-:S12]  /*f4b50*/  LDL.LU.64 R24, [R1+0x8e40] ;  /* 0x008e400001187983 */ /* 0x000e980000300a00 */
[----:B------:R0:W-:Y:S04]  /*f4b60*/  STL.64 [R1+0x750], R20 ;  /* 0x0007501401007387 */ /* 0x0001e80000100a00 */
[----:B------:R1:W-:Y:S04]  /*f4b70*/  STL.64 [R1+0x758], R22 ;  /* 0x0007581601007387 */ /* 0x0003e80000100a00 */
[----:B0-----:R-:W3:Y:S04]  /*f4b80*/  LDL.LU R20, [R1+0x79fc] ;  /* 0x0079fc0001147983 */ /* 0x001ee80000300800 */
[----:B------:R-:W4:Y:S04]  /*f4b90*/  LDL.LU R21, [R1+0x7a04] ;  /* 0x007a040001157983 */ /* 0x000f280000300800 */
[----:B-1----:R-:W2:Y:S04]  /*f4ba0*/  LDL.LU R22, [R1+0x7a0c] ;  /* 0x007a0c0001167983 */ /* 0x002ea80000300800 */
[----:B------:R-:W2:Y:S04]  /*f4bb0*/  LDL.LU R23, [R1+0x7a18] ;  /* 0x007a180001177983 */ /* 0x000ea80000300800 */
        /* <DEDUP_REMOVED lines=8> */
[----:B---3--:R-:W-:-:S02]  /*f4c40*/  IMAD R20, R20, 0x100, R32 ;  /* 0x0000010014147824 */ /* 0x008fc400078e0220 */
[----:B----4-:R-:W-:Y:S01]  /*f4c50*/  IMAD R21, R21, 0x100, R33 ;  /* 0x0000010015157824 */ /* 0x010fe200078e0221 */
        /* <DEDUP_REMOVED lines=20> */
[----:B------:R-:W2:Y:S01]  /*f4da0*/  LDL.LU R11, [R1+0x8de0] ;  /* 0x008de000010b7983 */ /* 0x000ea20000300800 */
[----:B------:R-:W-:Y:S01]  /*f4db0*/  IMAD R23, R34, 0x100, R23 ;  /* 0x0000010022177824 */ /* 0x000fe200078e0217 */
[----:B------:R-:W-:-:S02]  /*f4dc0*/  F2FP.F16.E5M2.UNPACK_B R20, R20 ;  /* 0x00000014ff14723e */ /* 0x000fc400020004ff */
[----:B------:R-:W-:Y:S02]  /*f4dd0*/  F2FP.F16.E5M2.UNPACK_B R21, R21 ;  /* 0x00000015ff15723e */ /* 0x000fe400020004ff */
[----:B------:R-:W-:Y:S01]  /*f4de0*/  F2FP.F16.E5M2.UNPACK_B R22, R22 ;  /* 0x00000016ff16723e */ /* 0x000fe200020004ff */
[----:B------:R-:W-:Y:S01]  /*f4df0*/  HMMA.16816.F32 R48, R12, R8, R48 ;  /* 0x000000080c30723c */ /* 0x000fe20000001830 */
[----:B------:R-:W-:-:S05]  /*f4e00*/  F2FP.F16.E5M2.UNPACK_B R23, R23 ;  /* 0x00000017ff17723e */ /* 0x000fca00020004ff */
[C---:B------:R-:W-:Y:S06]  /*f4e10*/  HMMA.16816.F32 R44, R12.reuse, R4, R44 ;  /* 0x000000040c2c723c */ /* 0x040fec000000182c */
[----:B--2---:R-:W-:-:S15]  /*f4e20*/  HMMA.16816.F32 R52, R12, R10, R52 ;  /* 0x0000000a0c34723c */ /* 0x004fde0000001834 */
[----:B------:R-:W-:-:S08]  /*f4e30*/  NOP ;  /* 0x0000000000007918 */ /* 0x000fd00000000000 */
[----:B------:R-:W-:Y:S04]  /*f4e40*/  STL.64 [R1+0xa30], R52 ;  /* 0x000a303401007387 */ /* 0x000fe80000100a00 */
[----:B------:R0:W-:Y:S04]  /*f4e50*/  STL.64 [R1+0xa38], R54 ;  /* 0x000a383601007387 */ /* 0x0001e80000100a00 */
[----:B0-----:R-:W2:Y:S04]  /*f4e60*/  LDL.LU.64 R54, [R1+0x8dd8] ;  /* 0x008dd80001367983 */ /* 0x001ea80000300a00 */
[----:B------:R-:W2:Y:S01]  /*f4e70*/  LDL.LU.64 R52, [R1+0x8dd0] ;  /* 0x008dd00001347983 */ /* 0x000ea20000300a00 */
[C---:B------:R-:W-:Y:S03]  /*f4e80*/  HMMA.16816.F32 R12, R20.reuse, R6, R40 ;  /* 0x00000006140c723c */ /* 0x040fe60000001828 */
[----:B------:R-:W-:Y:S04]  /*f4e90*/  STL.64 [R1+0xa20], R48 ;  /* 0x000a203001007387 */ /* 0x000fe80000100a00 */
[----:B------:R-:W-:Y:S04]  /*f4ea0*/  STL.64 [R1+0xa28], R50 ;  /* 0x000a283201007387 */ /* 0x000fe80000100a00 */
[----:B------:R-:W-:Y:S04]  /*f4eb0*/  STL.64 [R1+0x8db8], R6 ;  /* 0x008db80601007387 */ /* 0x000fe80000100a00 */
[----:B------:R-:W-:Y:S04]  /*f4ec0*/  STL.64 [R1+0x6f0], R44 ;  /* 0x0006f02c01007387 */ /* 0x000fe80000100a00 */
[----:B------:R-:W-:Y:S04]  /*f4ed0*/  STL.64 [R1+0x6f8], R46 ;  /* 0x0006f82e01007387 */ /* 0x000fe80000100a00 */
[----:B------:R4:W-:Y:S01]  /*f4ee0*/  STL.64 [R1+0x8db0], R4 ;  /* 0x008db00401007387 */ /* 0x0009e20000100a00 */
[C---:B------:R-:W-:Y:S06]  /*f4ef0*/  HMMA.16816.F32 R36, R20.reuse, R2, R36 ;  /* 0x000000021424723c */ /* 0x040fec0000001824 */
[C---:B----4-:R-:W-:Y:S01]  /*f4f00*/  HMMA.16816.F32 R4, R20.reuse, R18, R24 ;  /* 0x000000121404723c */ /* 0x050fe20000001818 */
[----:B------:R-:W-:Y:S04]  /*f4f10*/  STL.64 [R1+0x6e0], R12 ;  /* 0x0006e00c01007387 */ /* 0x000fe80000100a00 */
[----:B------:R3:W-:Y:S02]  /*f4f20*/  STL.64 [R1+0x6e8], R14 ;  /* 0x0006e80e01007387 */ /* 0x0007e40000100a00 */
[----:B---3--:R-:W-:Y:S10]  /*f4f30*/  HMMA.16816.F32 R12, R20, R16, R28 ;  /* 0x00000010140c723c */ /* 0x008ff4000000181c */
[----:B------:R-:W-:Y:S04]  /*f4f40*/  STL.64 [R1+0x6d0], R36 ;  /* 0x0006d02401007387 */ /* 0x000fe80000100a00 */
[----:B------:R-:W-:Y:S04]  /*f4f50*/  STL.64 [R1+0x6d8], R38 ;  /* 0x0006d82601007387 */ /* 0x000fe80000100a00 */
[----:B------:R-:W-:Y:S05]  /*f4f60*/  STL.64 [R1+0x8d88], R18 ;  /* 0x008d881201007387 */ /* 0x000fea0000100a00 */
[----:B------:R0:W-:Y:S04]  /*f4f70*/  STL.64 [R1+0x6c0], R12 ;  /* 0x0006c00c01007387 */ /* 0x0001e80000100a00 */
[----:B------:R1:W-:Y:S04]  /*f4f80*/  STL.64 [R1+0x6c8], R14 ;  /* 0x0006c80e01007387 */ /* 0x0003e80000100a00 */
[----:B------:R-:W-:Y:S04]  /*f4f90*/  STL.64 [R1+0x8d80], R16 ;  /* 0x008d801001007387 */ /* 0x000fe80000100a00 */
[----:B------:R-:W-:Y:S04]  /*f4fa0*/  STL.64 [R1+0x6b0], R4 ;  /* 0x0006b00401007387 */ /* 0x000fe80000100a00 */
[----:B------:R2:W-:Y:S01]  /*f4fb0*/  STL.64 [R1+0x6b8], R6 ;  /* 0x0006b80601007387 */ /* 0x0005e20000100a00 */
[----:B0-----:R-:W-:-:S02]  /*f4fc0*/  IMAD R12, R56, 0x100, R35 ;  /* 0x00000100380c7824 */ /* 0x001fc400078e0223 */
[----:B------:R-:W-:Y:S02]  /*f4fd0*/  IMAD R13, R58, 0x100, R57 ;  /* 0x000001003a0d7824 */ /* 0x000fe400078e0239 */
[----:B-1----:R-:W-:Y:S01]  /*f4fe0*/  IMAD R14, R0, 0x100, R59 ;  /* 0x00000100000e7824 */ /* 0x002fe200078e023b */
        /* <DEDUP_REMOVED lines=91> */
[----:B------:R-:W-:-:S02]  /*f55a0*/  F2FP.F16.E5M2.UNPACK_B R12, R12 ;  /* 0x0000000cff0c723e */ /* 0x000fc400020004ff */
[----:B------:R-:W-:Y:S02]  /*f55b0*/  F2FP.F16.E5M2.UNPACK_B R13, R13 ;  /* 0x0000000dff0d723e */ /* 0x000fe400020004ff */
[----:B------:R-:W-:Y:S02]  /*f55c0*/  F2FP.F16.E5M2.UNPACK_B R14, R14 ;  /* 0x0000000eff0e723e */ /* 0x000fe400020004ff */
[----:B------:R-:W-:-:S07]  /*f55d0*/  F2FP.F16.E5M2.UNPACK_B R15, R15 ;  /* 0x0000000fff0f723e */ /* 0x000fce00020004ff */
[----:B------:R-:W-:Y:S06]  /*f55e0*/  HMMA.16816.F32 R16, R12, R2, R16 ;  /* 0x000000020c10723c */ /* 0x000fec0000001810 */
[----:B--2---:R-:W-:Y:S06]  /*f55f0*/  HMMA.16816.F32 R20, R20, R4, R48 ;  /* 0x000000041414723c */ /* 0x004fec0000001830 */
[----:B----4-:R-:W-:Y:S01]  /*f5600*/  HMMA.16816.F32 R36, R12, R6, R36 ;  /* 0x000000060c24723c */ /* 0x010fe20000001824 */
[----:B------:R-:W2:Y:S04]  /*f5610*/  LDL.LU.64 R50, [R1+0x8da8] ;  /* 0x008da80001327983 */ /* 0x000ea80000300a00 */
[----:B------:R-:W2:-:S12]  /*f5620*/  LDL.LU.64 R48, [R1+0x8da0] ;  /* 0x008da00001307983 */ /* 0x000e980000300a00 */
        /* <DEDUP_REMOVED lines=11> */
[----:B0-----:R-:W3:Y:S04]  /*f56e0*/  LDL.LU.64 R18, [R1+0x8d88] ;  /* 0x008d880001127983 */ /* 0x001ee80000300a00 */
[----:B------:R-:W2:Y:S01]  /*f56f0*/  LDL.LU.64 R16, [R1+0x8d80] ;  /* 0x008d800001107983 */ /* 0x000ea20000300a00 */
        /* <DEDUP_REMOVED lines=13> */
[----:B----4-:R-:W-:-:S05]  /*f57d0*/  IMAD R20, R22, 0x100, R21 ;  /* 0x0000010016147824 */ /* 0x010fca00078e0215 */
[----:B------:R-:W-:Y:S01]  /*f57e0*/  STL [R1+0x8d5c], R32 ;  /* 0x008d5c2001007387 */ /* 0x000fe20000100800 */
[----:B------:R-:W-:-:S03]  /*f57f0*/  IMAD R21, R34, 0x100, R23 ;  /* 0x0000010022157824 */ /* 0x000fc600078e0217 */
[----:B------:R0:W-:Y:S01]  /*f5800*/  STL [R1+0x8d58], R33 ;  /* 0x008d582101007387 */ /* 0x0001e20000100800 */
[----:B------:R-:W-:Y:S02]  /*f5810*/  IMAD R22, R0, 0x100, R35 ;  /* 0x0000010000167824 */ /* 0x000fe400078e0223 */
[----:B0-----:R-:W-:Y:S01]  /*f5820*/  HMMA.16816.F32 R32, R12, R10, R44 ;  /* 0x0000000a0c20723c */ /* 0x001fe2000000182c */
[----:B------:R-:W-:Y:S01]  /*f5830*/  IMAD R23, R60, 0x100, R61 ;  /* 0x000001003c177824 */ /* 0x000fe200078e023d */
[----:B------:R-:W-:Y:S02]  /*f5840*/  F2FP.F16.E5M2.UNPACK_B R20, R20 ;  /* 0x00000014ff14723e */ /* 0x000fe400020004ff */
[----:B------:R-:W-:Y:S02]  /*f5850*/  F2FP.F16.E5M2.UNPACK_B R21, R21 ;  /* 0x00000015ff15723e */ /* 0x000fe400020004ff */
[----:B------:R-:W-:Y:S02]  /*f5860*/  F2FP.F16.E5M2.UNPACK_B R22, R22 ;  /* 0x00000016ff16723e */ /* 0x000fe400020004ff */
[----:B------:R-:W-:-:S02]  /*f5870*/  F2FP.F16.E5M2.UNPACK_B R23, R23 ;  /* 0x00000017ff17723e */ /* 0x000fc400020004ff */
[----:B------:R-:W-:Y:S04]  /*f5880*/  STL.64 [R1+0x640], R48 ;  /* 0x0006403001007387 */ /* 0x000fe80000100a00 */
[----:B------:R-:W-:Y:S04]  /*f5890*/  STL.64 [R1+0x648], R50 ;  /* 0x0006483201007387 */ /* 0x000fe80000100a00 */
[----:B------:R-:W-:Y:S05]  /*f58a0*/  STL [R1+0x8d40], R11 ;  /* 0x008d400b01007387 */ /* 0x000fea0000100800 */
[----:B------:R-:W-:Y:S04]  /*f58b0*/  STL.64 [R1+0x9f0], R32 ;  /* 0x0009f02001007387 */ /* 0x000fe80000100a00 */
[----:B------:R0:W-:Y:S02]  /*f58c0*/  STL.64 [R1+0x9f8], R34 ;  /* 0x0009f82201007387 */ /* 0x0001e40000100a00 */
[----:B0-----:R-:W-:Y:S06]  /*f58d0*/  HMMA.16816.F32 R32, R12, R4, R36 ;  /* 0x000000040c20723c */ /* 0x001fec0000001824 */
[C---:B------:R-:W-:Y:S01]  /*f58e0*/  HMMA.16816.F32 R12, R20.reuse, R6, R28 ;  /* 0x00000006140c723c */ /* 0x040fe2000000181c */
[----:B------:R-:W-:Y:S04]  /*f58f0*/  STL.64 [R1+0x9e0], R40 ;  /* 0x0009e02801007387 */ /* 0x000fe80000100a00 */
[----:B------:R-:W-:Y:S04]  /*f5900*/  STL.64 [R1+0x9e8], R42 ;  /* 0x0009e82a01007387 */ /* 0x000fe80000100a00 */
[----:B------:R-:W-:Y:S08]  /*f5910*/  STL.64 [R1+0x8d28], R6 ;  /* 0x008d280601007387 */ /* 0x000ff00000100a00 */
[----:B------:R-:W-:Y:S04]  /*f5920*/  STL.64 [R1+0x630], R32 ;  /* 0x0006302001007387 */ /* 0x000fe80000100a00 */
[----:B------:R-:W-:Y:S04]  /*f5930*/  STL.64 [R1+0x638], R34 ;  /* 0x0006382201007387 */ /* 0x000fe80000100a00 */
[----:B------:R-:W-:Y:S04]  /*f5940*/  STL.64 [R1+0x8d20], R4 ;  /* 0x008d200401007387 */ /* 0x000fe80000100a00 */
[----:B------:R-:W-:Y:S04]  /*f5950*/  STL.64 [R1+0x620], R12 ;  /* 0x0006200c01007387 */ /* 0x000fe80000100a00 */
[----:B------:R0:W-:Y:S02]  /*f5960*/  STL.64 [R1+0x628], R14 ;  /* 0x0006280e01007387 */ /* 0x0001e40000100a00 */
[C---:B0-----:R-:W-:Y:S06]  /*f5970*/  HMMA.16816.F32 R12, R20.reuse, R16, R52 ;  /* 0x00000010140c723c */ /* 0x041fec0000001834 */
[C---:B--2---:R-:W-:Y:S06]  /*f5980*/  HMMA.16816.F32 R24, R20.reuse, R2, R24 ;  /* 0x000000021418723c */ /* 0x044fec0000001818 */
[----:B---3--:R-:W-:-:S15]  /*f5990*/  HMMA.16816.F32 R4, R20, R18, R56 ;  /* 0x000000121404723c */ /* 0x008fde0000001838 */
        /* <DEDUP_REMOVED lines=68> */
[----:B------:R-:W3:Y:S01]  /*f5de0*/  LDL.LU R32, [R1+0x8d5c] ;  /* 0x008d5c0001207983 */ /* 0x000ee20000300800 */
[----:B----4-:R-:W-:-:S03]  /*f5df0*/  IMAD R13, R13, 0x100, R33 ;  /* 0x000001000d0d7824 */ /* 0x010fc600078e0221 */
[----:B------:R-:W3:Y:S01]  /*f5e00*/  LDL.LU R33, [R1+0x8d58] ;  /* 0x008d580001217983 */ /* 0x000ee20000300800 */
[----:B--2---:R-:W-:Y:S01]  /*f5e10*/  IMAD R14, R14, 0x100, R11 ;  /* 0x000001000e0e7824 */ /* 0x004fe200078e020b */
[----:B---3--:R-:W-:-:S15]  /*f5e20*/  HMMA.16816.F32 R28, R20, R32, R28 ;  /* 0x00000020141c723c */ /* 0x008fde000000181c */
[----:B------:R-:W-:-:S08]  /*f5e30*/  NOP ;  /* 0x0000000000007918 */ /* 0x000fd00000000000 */
[----:B------:R-:W-:Y:S04]  /*f5e40*/  STL.64 [R1+0x5e0], R28 ;  /* 0x0005e01c01007387 */ /* 0x000fe80000100a00 */
[----:B------:R0:W-:Y:S04]  /*f5e50*/  STL.64 [R1+0x5e8], R30 ;  /* 0x0005e81e01007387 */ /* 0x0001e80000100a00 */
[----:B0-----:R-:W2:Y:S04]  /*f5e60*/  LDL.LU.64 R30, [R1+0x8d50] ;  /* 0x008d5000011e7983 */ /* 0x001ea80000300a00 */
[----:B------:R-:W2:Y:S04]  /*f5e70*/  LDL.LU.64 R28, [R1+0x8d48] ;  /* 0x008d4800011c7983 */ /* 0x000ea80000300a00 */
[----:B------:R-:W3:Y:S01]  /*f5e80*/  LDL.LU R11, [R1+0x8d40] ;  /* 0x008d4000010b7983 */ /* 0x000ee20000300800 */
[C---:B------:R-:W-:Y:S06]  /*f5e90*/  HMMA.16816.F32 R4, R20.reuse, R8, R4 ;  /* 0x000000081404723c */ /* 0x040fec0000001804 */
        /* <DEDUP_REMOVED lines=8> */
[----:B0-----:R-:W4:Y:S04]  /*f5f20*/  LDL.LU.64 R6, [R1+0x8d28] ;  /* 0x008d280001067983 */ /* 0x001f280000300a00 */
[----:B------:R-:W2:Y:S01]  /*f5f30*/  LDL.LU.64 R4, [R1+0x8d20] ;  /* 0x008d200001047983 */ /* 0x000ea20000300a00 */
[----:B------:R-:W-:Y:S01]  /*f5f40*/  IMAD R15, R34, 0x100, R15 ;  /* 0x00000100220f7824 */ /* 0x000fe200078e020f */
[----:B------:R-:W-:-:S02]  /*f5f50*/  F2FP.F16.E5M2.UNPACK_B R12, R12 ;  /* 0x0000000cff0c723e */ /* 0x000fc400020004ff */
[----:B------:R-:W-:Y:S02]  /*f5f60*/  F2FP.F16.E5M2.UNPACK_B R13, R13 ;  /* 0x0000000dff0d723e */ /* 0x000fe400020004ff */
[----:B------:R-:W-:Y:S02]  /*f5f70*/  F2FP.F16.E5M2.UNPACK_B R14, R14 ;  /* 0x0000000eff0e723e */ /* 0x000fe400020004ff */
[----:B------:R-:W-:-:S07]  /*f5f80*/  F2FP.F16.E5M2.UNPACK_B R15, R15 ;  /* 0x0000000fff0f723e */ /* 0x000fce00020004ff */
[----:B------:R-:W-:Y:S06]  /*f5f90*/  HMMA.16816.F32 R40, R12, R2, R40 ;  /* 0x000000020c28723c */ /* 0x000fec0000001828 */
[----:B--2---:R-:W-:Y:S06]  /*f5fa0*/  HMMA.16816.F32 R48, R20, R4, R48 ;  /* 0x000000041430723c */ /* 0x004fec0000001830 */
[C---:B----4-:R-:W-:Y:S06]  /*f5fb0*/  HMMA.16816.F32 R20, R12.reuse, R6, R44 ;  /* 0x000000060c14723c */ /* 0x050fec000000182c */
[----:B------:R-:W-:Y:S11]  /*f5fc0*/  STL.64 [R1+0x8d18], R6 ;  /* 0x008d180601007387 */ /* 0x000ff60000100a00 */
[----:B------:R-:W-:Y:S04]  /*f5fd0*/  STL.64 [R1+0x5d0], R48 ;  /* 0x0005d03001007387 */ /* 0x000fe80000100a00 */
[----:B------:R-:W-:Y:S04]  /*f5fe0*/  STL.64 [R1+0x5d8], R50 ;  /* 0x0005d83201007387 */ /* 0x000fe80000100a00 */
[----:B------:R-:W-:Y:S04]  /*f5ff0*/  STL.64 [R1+0x8d10], R4 ;  /* 0x008d100401007387 */ /* 0x000fe80000100a00 */
[----:B------:R-:W-:Y:S04]  /*f6000*/  STL.64 [R1+0x5c0], R20 ;  /* 0x0005c01401007387 */ /* 0x000fe80000100a00 */
[----:B------:R3:W-:Y:S02]  /*f6010*/  STL.64 [R1+0x5c8], R22 ;  /* 0x0005c81601007387 */ /* 0x0007e40000100a00 */
[C---:B---3--:R-:W-:Y:S06]  /*f6020*/  HMMA.16816.F32 R20, R12.reuse, R16, R36 ;  /* 0x000000100c14723c */ /* 0x048fec0000001824 */
        /* <DEDUP_REMOVED lines=16> */
[----:B------:R-:W-:Y:S04]  /*f6130*/  STL [R1+0x8ca0], R11 ;  /* 0x008ca00b01007387 */ /* 0x000fe80000100800 */
[----:B------:R-:W2:Y:S01]  /*f6140*/  LDL.LU R52, [R1+0x970] ;  /* 0x0009700001347983 */ /* 0x000ea20000300800 */
[----:B------:R-:W-:Y:S02]  /*f6150*/  IMAD R21, R54, 0x100, R53 ;  /* 0x0000010036157824 */ /* 0x000fe400078e0235 */
[----:B------:R-:W-:-:S10]  /*f6160*/  IMAD R22, R0, 0x100, R55 ;  /* 0x0000010000167824 */ /* 0x000fd400078e0237 */
        /* <DEDUP_REMOVED lines=91> */
[----:B------:R-:W2:Y:S01]  /*f6720*/  LDL.LU.64 R4, [R1+0x8d10] ;  /* 0x008d100001047983 */ /* 0x000ea20000300a00 */
[----:B------:R-:W-:-:S02]  /*f6730*/  F2FP.F16.E5M2.UNPACK_B R20, R20 ;  /* 0x00000014ff14723e */ /* 0x000fc400020004ff */
[----:B------:R-:W-:Y:S02]  /*f6740*/  F2FP.F16.E5M2.UNPACK_B R21, R21 ;  /* 0x00000015ff15723e */ /* 0x000fe400020004ff */
[----:B------:R-:W-:Y:S02]  /*f6750*/  F2FP.F16.E5M2.UNPACK_B R22, R22 ;  /* 0x00000016ff16723e */ /* 0x000fe400020004ff */
[----:B------:R-:W-:-:S07]  /*f6760*/  F2FP.F16.E5M2.UNPACK_B R23, R23 ;  /* 0x00000017ff17723e */ /* 0x000fce00020004ff */
[----:B----4-:R-:W-:Y:S06]  /*f6770*/  HMMA.16816.F32 R16, R20, R2, R16 ;  /* 0x000000021410723c */ /* 0x010fec0000001810 */
[----:B--2---:R-:W-:Y:S06]  /*f6780*/  HMMA.16816.F32 R12, R12, R4, R24 ;  /* 0x000000040c0c723c */ /* 0x004fec0000001818 */
[----:B---3--:R-:W-:Y:S01]  /*f6790*/  HMMA.16816.F32 R48, R20, R6, R48 ;  /* 0x000000061430723c */ /* 0x008fe20000001830 */
        /* <DEDUP_REMOVED lines=63> */
[C---:B---3--:R-:W-:Y:S10]  /*f6b90*/  HMMA.16816.F32 R20, R12.reuse, R16, R28 ;  /* 0x000000100c14723c */ /* 0x048ff4000000181c */
[----:B------:R-:W-:Y:S04]  /*f6ba0*/  STL.64 [R1+0x4f0], R36 ;  /* 0x0004f02401007387 */ /* 0x000fe80000100a00 */
[----:B------:R-:W-:Y:S04]  /*f6bb0*/  STL.64 [R1+0x4f8], R38 ;  /* 0x0004f82601007387 */ /* 0x000fe80000100a00 */
[----:B------:R-:W-:Y:S05]  /*f6bc0*/  STL.64 [R1+0x8c48], R18 ;  /* 0x008c481201007387 */ /* 0x000fea0000100a00 */
        /* <DEDUP_REMOVED lines=92> */
[----:B------:R-:W-:-:S02]  /*f7190*/  F2FP.F16.E5M2.UNPACK_B R20, R20 ;  /* 0x00000014ff14723e */ /* 0x000fc400020004ff */
[----:B------:R-:W-:Y:S02]  /*f71a0*/  F2FP.F16.E5M2.UNPACK_B R21, R21 ;  /* 0x00000015ff15723e */ /* 0x000fe400020004ff */
[----:B------:R-:W-:Y:S02]  /*f71b0*/  F2FP.F16.E5M2.UNPACK_B R22, R22 ;  /* 0x00000016ff16723e */ /* 0x000fe400020004ff */
[----:B------:R-:W-:-:S07]  /*f71c0*/  F2FP.F16.E5M2.UNPACK_B R23, R23 ;  /* 0x00000017ff17723e */ /* 0x000fce00020004ff */
[----:B------:R-:W-:Y:S06]  /*f71d0*/  HMMA.16816.F32 R16, R20, R2, R16 ;  /* 0x000000021410723c */ /* 0x000fec0000001810 */
[----:B---3--:R-:W-:Y:S06]  /*f71e0*/  HMMA.16816.F32 R12, R12, R4, R44 ;  /* 0x000000040c0c723c */ /* 0x008fec000000182c */
[----:B----4-:R-:W-:Y:S01]  /*f71f0*/  HMMA.16816.F32 R28, R20, R6, R28 ;  /* 0x00000006141c723c */ /* 0x010fe2000000181c */
        /* <DEDUP_REMOVED lines=21> */
[----:B------:R-:W2:Y:S01]  /*f7350*/  LDL.LU.64 R52, [R1+0x8c30] ;  /* 0x008c300001347983 */ /* 0x000ea20000300a00 */
[C---:B----4-:R-:W-:Y:S06]  /*f7360*/  HMMA.16816.F32 R12, R20.reuse, R18, R12 ;  /* 0x00000012140c723c */ /* 0x050fec000000180c */
[----:B---3--:R-:W-:-:S15]  /*f7370*/  HMMA.16816.F32 R44, R20, R32, R44 ;  /* 0x00000020142c723c */ /* 0x008fde000000182c */
[----:B------:R-:W-:-:S02]  /*f7380*/  NOP ;  /* 0x0000000000007918 */ /* 0x000fc40000000000 */
[----:B------:R0:W-:Y:S04]  /*f7390*/  STL.64 [R1+0x470], R12 ;  /* 0x0004700c01007387 */ /* 0x0001e80000100a00 */
[----:B------:R1:W-:Y:S04]  /*f73a0*/  STL.64 [R1+0x478], R14 ;  /* 0x0004780e01007387 */ /* 0x0003e80000100a00 */
[----:B------:R-:W-:Y:S04]  /*f73b0*/  STL [R1+0x8c1c], R32 ;  /* 0x008c1c2001007387 */ /* 0x000fe80000100800 */
[----:B------:R3:W-:Y:S01]  /*f73c0*/  STL [R1+0x8c18], R33 ;  /* 0x008c182101007387 */ /* 0x0007e20000100800 */
[----:B0-----:R-:W-:-:S02]  /*f73d0*/  IMAD R13, R34, 0x100, R51 ;  /* 0x00000100220d7824 */ /* 0x001fc400078e0233 */
[----:B-1----:R-:W-:Y:S02]  /*f73e0*/  IMAD R14, R0, 0x100, R35 ;  /* 0x00000100000e7824 */ /* 0x002fe400078e0223 */
[----:B---3--:R-:W-:Y:S01]  /*f73f0*/  HMMA.16816.F32 R32, R20, R10, R40 ;  /* 0x0000000a1420723c */ /* 0x008fe20000001828 */
[----:B------:R-:W-:Y:S02]  /*f7400*/  IMAD R12, R50, 0x100, R49 ;  /* 0x00000100320c7824 */ /* 0x000fe400078e0231 */
[----:B------:R-:W-:Y:S01]  /*f7410*/  IMAD R15, R60, 0x100, R61 ;  /* 0x000001003c0f7824 */ /* 0x000fe200078e023d */
[----:B------:R-:W-:Y:S04]  /*f7420*/  STL.64 [R1+0x460], R44 ;  /* 0x0004602c01007387 */ /* 0x000fe80000100a00 */
[----:B------:R-:W-:Y:S04]  /*f7430*/  STL.64 [R1+0x468], R46 ;  /* 0x0004682e01007387 */ /* 0x000fe80000100a00 */
[----:B------:R-:W-:Y:S01]  /*f7440*/  STL [R1+0x8c00], R11 ;  /* 0x008c000b01007387 */ /* 0x000fe20000100800 */
[----:B------:R-:W-:-:S02]  /*f7450*/  F2FP.F16.E5M2.UNPACK_B R12, R12 ;  /* 0x0000000cff0c723e */ /* 0x000fc400020004ff */
[----:B------:R-:W-:Y:S02]  /*f7460*/  F2FP.F16.E5M2.UNPACK_B R13, R13 ;  /* 0x0000000dff0d723e */ /* 0x000fe400020004ff */
[----:B------:R-:W-:Y:S02]  /*f7470*/  F2FP.F16.E5M2.UNPACK_B R14, R14 ;  /* 0x0000000eff0e723e */ /* 0x000fe400020004ff */
[----:B------:R-:W-:Y:S01]  /*f7480*/  F2FP.F16.E5M2.UNPACK_B R15, R15 ;  /* 0x0000000fff0f723e */ /* 0x000fe200020004ff */
[C---:B------:R-:W-:Y:S03]  /*f7490*/  HMMA.16816.F32 R28, R20.reuse, R4, R28 ;  /* 0x00000004141c723c */ /* 0x040fe6000000181c */
[----:B------:R-:W-:Y:S04]  /*f74a0*/  STL.64 [R1+0x950], R32 ;  /* 0x0009502001007387 */ /* 0x000fe80000100a00 */
[----:B------:R0:W-:Y:S02]  /*f74b0*/  STL.64 [R1+0x958], R34 ;  /* 0x0009582201007387 */ /* 0x0001e40000100a00 */
[----:B0-----:R-:W-:Y:S06]  /*f74c0*/  HMMA.16816.F32 R32, R20, R8, R36 ;  /* 0x000000081420723c */ /* 0x001fec0000001824 */
[----:B------:R-:W-:-:S15]  /*f74d0*/  HMMA.16816.F32 R20, R12, R6, R24 ;  /* 0x000000060c14723c */ /* 0x000fde0000001818 */
[----:B------:R-:W-:-:S02]  /*f74e0*/  NOP ;  /* 0x0000000000007918 */ /* 0x000fc40000000000 */
[----:B------:R-:W-:Y:S04]  /*f74f0*/  STL.64 [R1+0x940], R32 ;  /* 0x0009402001007387 */ /* 0x000fe80000100a00 */
[----:B------:R-:W-:Y:S04]  /*f7500*/  STL.64 [R1+0x948], R34 ;  /* 0x0009482201007387 */ /* 0x000fe80000100a00 */
[----:B------:R-:W-:Y:S04]  /*f7510*/  STL.64 [R1+0x8be8], R6 ;  /* 0x008be80601007387 */ /* 0x000fe80000100a00 */
[----:B------:R-:W-:Y:S04]  /*f7520*/  STL.64 [R1+0x450], R28 ;  /* 0x0004501c01007387 */ /* 0x000fe80000100a00 */
[----:B------:R-:W-:Y:S04]  /*f7530*/  STL.64 [R1+0x458], R30 ;  /* 0x0004581e01007387 */ /* 0x000fe80000100a00 */
[----:B------:R0:W-:Y:S04]  /*f7540*/  STL.64 [R1+0x8be0], R4 ;  /* 0x008be00401007387 */ /* 0x0001e80000100a00 */
[----:B------:R-:W-:Y:S04]  /*f7550*/  STL.64 [R1+0x440], R20 ;  /* 0x0004401401007387 */ /* 0x000fe80000100a00 */
[----:B------:R2:W-:Y:S04]  /*f7560*/  STL.64 [R1+0x448], R22 ;  /* 0x0004481601007387 */ /* 0x0005e80000100a00 */
[----:B------:R-:W3:Y:S01]  /*f7570*/  LDL.LU R24, [R1+0x900] ;  /* 0x0009000001187983 */ /* 0x000ee20000300800 */
[C---:B0-----:R-:W-:Y:S06]  /*f7580*/  HMMA.16816.F32 R4, R12.reuse, R16, R56 ;  /* 0x000000100c04723c */ /* 0x041fec0000001838 */
[----:B--2---:R-:W-:-:S15]  /*f7590*/  HMMA.16816.F32 R20, R12, R2, R52 ;  /* 0x000000020c14723c */ /* 0x004fde0000001834 */
[----:B------:R-:W-:-:S08]  /*f75a0*/  NOP ;  /* 0x0000000000007918 */ /* 0x000fd00000000000 */
[----:B------:R-:W-:Y:S04]  /*f75b0*/  STL.64 [R1+0x430], R20 ;  /* 0x0004301401007387 */ /* 0x000fe80000100a00 */
[----:B------:R-:W-:Y:S04]  /*f75c0*/  STL.64 [R1+0x438], R22 ;  /* 0x0004381601007387 */ /* 0x000fe80000100a00 */
        /* <DEDUP_REMOVED lines=68> */
[----:B--2---:R-:W-:-:S02]  /*f7a10*/  IMAD R20, R20, 0x100, R32 ;  /* 0x0000010014147824 */ /* 0x004fc400078e0220 */
[----:B---3--:R-:W-:-:S15]  /*f7a20*/  IMAD R21, R21, 0x100, R33 ;  /* 0x0000010015157824 */ /* 0x008fde00078e0221 */
[----:B------:R-:W-:-:S05]  /*f7a30*/  NOP ;  /* 0x0000000000007918 */ /* 0x000fca0000000000 */
[----:B------:R-:W-:Y:S04]  /*f7a40*/  STL.64 [R1+0x410], R44 ;  /* 0x0004102c01007387 */ /* 0x000fe80000100a00 */
[----:B------:R0:W-:Y:S04]  /*f7a50*/  STL.64 [R1+0x418], R46 ;  /* 0x0004182e01007387 */ /* 0x0001e80000100a00 */
[----:B0-----:R-:W2:Y:S04]  /*f7a60*/  LDL.LU.64 R46, [R1+0x8c28] ;  /* 0x008c2800012e7983 */ /* 0x001ea80000300a00 */
[----:B------:R-:W2:Y:S04]  /*f7a70*/  LDL.LU.64 R44, [R1+0x8c20] ;  /* 0x008c2000012c7983 */ /* 0x000ea80000300a00 */
        /* <DEDUP_REMOVED lines=9> */
[----:B------:R-:W4:Y:S01]  /*f7b10*/  LDL.LU R11, [R1+0x8c00] ;  /* 0x008c0000010b7983 */ /* 0x000f220000300800 */
[C---:B------:R-:W-:Y:S06]  /*f7b20*/  HMMA.16816.F32 R4, R12.reuse, R8, R4 ;  /* 0x000000080c04723c */ /* 0x040fec0000001804 */
[----:B----4-:R-:W-:-:S15]  /*f7b30*/  HMMA.16816.F32 R24, R12, R10, R24 ;  /* 0x0000000a0c18723c */ /* 0x010fde0000001818 */
[----:B------:R-:W-:-:S08]  /*f7b40*/  NOP ;  /* 0x0000000000007918 */ /* 0x000fd00000000000 */
        /* <DEDUP_REMOVED lines=8> */
[----:B------:R-:W-:Y:S01]  /*f7bd0*/  IMAD R23, R34, 0x100, R23 ;  /* 0x0000010022177824 */ /* 0x000fe200078e0217 */
[----:B------:R-:W-:-:S02]  /*f7be0*/  F2FP.F16.E5M2.UNPACK_B R20, R20 ;  /* 0x00000014ff14723e */ /* 0x000fc400020004ff */
[----:B------:R-:W-:Y:S02]  /*f7bf0*/  F2FP.F16.E5M2.UNPACK_B R21, R21 ;  /* 0x00000015ff15723e */ /* 0x000fe400020004ff */
[----:B------:R-:W-:Y:S02]  /*f7c00*/  F2FP.F16.E5M2.UNPACK_B R22, R22 ;  /* 0x00000016ff16723e */ /* 0x000fe400020004ff */
[----:B------:R-:W-:-:S07]  /*f7c10*/  F2FP.F16.E5M2.UNPACK_B R23, R23 ;  /* 0x00000017ff17723e */ /* 0x000fce00020004ff */
[----:B------:R-:W-:Y:S06]  /*f7c20*/  HMMA.16816.F32 R40, R20, R2, R40 ;  /* 0x000000021428723c */ /* 0x000fec0000001828 */
[----:B---3--:R-:W-:Y:S06]  /*f7c30*/  HMMA.16816.F32 R48, R12, R4, R48 ;  /* 0x000000040c30723c */ /* 0x008fec0000001830 */
[C---:B--2---:R-:W-:Y:S06]  /*f7c40*/  HMMA.16816.F32 R12, R20.reuse, R6, R44 ;  /* 0x00000006140c723c */ /* 0x044fec000000182c */
[----:B------:R-:W-:Y:S11]  /*f7c50*/  STL.64 [R1+0x8bd8], R6 ;  /* 0x008bd80601007387 */ /* 0x000ff60000100a00 */
[----:B------:R-:W-:Y:S04]  /*f7c60*/  STL.64 [R1+0x3f0], R48 ;  /* 0x0003f03001007387 */ /* 0x000fe80000100a00 */
[----:B------:R-:W-:Y:S04]  /*f7c70*/  STL.64 [R1+0x3f8], R50 ;  /* 0x0003f83201007387 */ /* 0x000fe80000100a00 */
[----:B------:R-:W-:Y:S04]  /*f7c80*/  STL.64 [R1+0x8bd0], R4 ;  /* 0x008bd00401007387 */ /* 0x000fe80000100a00 */
[----:B------:R-:W-:Y:S04]  /*f7c90*/  STL.64 [R1+0x3e0], R12 ;  /* 0x0003e00c01007387 */ /* 0x000fe80000100a00 */
[----:B------:R0:W-:Y:S02]  /*f7ca0*/  STL.64 [R1+0x3e8], R14 ;  /* 0x0003e80e01007387 */ /* 0x0001e40000100a00 */
[C---:B0-----:R-:W-:Y:S06]  /*f7cb0*/  HMMA.16816.F32 R12, R20.reuse, R16, R36 ;  /* 0x00000010140c723c */ /* 0x041fec0000001824 */
        /* <DEDUP_REMOVED lines=9> */
[----:B----4-:R-:W-:Y:S06]  /*f7d50*/  HMMA.16816.F32 R4, R20, R32, R24 ;  /* 0x000000201404723c */ /* 0x010fec0000001818 */
[----:B------:R-:W-:-:S15]  /*f7d60*/  STL [R1+0x8b78], R33 ;  /* 0x008b782101007387 */ /* 0x000fde0000100800 */
[----:B------:R-:W-:-:S02]  /*f7d70*/  NOP ;  /* 0x0000000000007918 */ /* 0x000fc40000000000 */
[----:B------:R-:W-:Y:S04]  /*f7d80*/  STL.64 [R1+0x3a0], R4 ;  /* 0x0003a00401007387 */ /* 0x000fe80000100a00 */
[----:B------:R0:W-:Y:S02]  /*f7d90*/  STL.64 [R1+0x3a8], R6 ;  /* 0x0003a80601007387 */ /* 0x0001e40000100a00 */
[----:B0-----:R-:W-:Y:S02]  /*f7da0*/  HMMA.16816.F32 R4, R20, R10, R56 ;  /* 0x0000000a1404723c */ /* 0x001fe40000001838 */
[----:B------:R-:W2:-:S15]  /*f7db0*/  LDL.LU R56, [R1+0x8c0] ;  /* 0x0008c00001387983 */ /* 0x000e9e0000300800 */
[----:B------:R-:W-:-:S06]  /*f7dc0*/  NOP ;  /* 0x0000000000007918 */ /* 0x000fcc0000000000 */
        /* <DEDUP_REMOVED lines=116> */
[----:B---3--:R-:W-:Y:S01]  /*f8510*/  IMAD R20, R20, 0x100, R33 ;  /* 0x0000010014147824 */ /* 0x008fe200078e0221 */
        /* <DEDUP_REMOVED lines=14> */
[----:B------:R-:W-:Y:S02]  /*f8600*/  IMAD R22, R34, 0x100, R23 ;  /* 0x0000010022167824 */ /* 0x000fe400078e0217 */
[----:B------:R-:W-:Y:S01]  /*f8610*/  IMAD R23, R52, 0x100, R35 ;  /* 0x0000010034177824 */ /* 0x000fe200078e0223 */
[----:B------:R-:W-:Y:S01]  /*f8620*/  F2FP.F16.E5M2.UNPACK_B R20, R20 ;  /* 0x00000014ff14723e */ /* 0x000fe200020004ff */
        /* <DEDUP_REMOVED lines=10> */
[----:B------:R-:W-:-:S02]  /*f86d0*/  F2FP.F16.E5M2.UNPACK_B R21, R21 ;  /* 0x00000015ff15723e */ /* 0x000fc400020004ff */
[----:B------:R-:W-:Y:S02]  /*f86e0*/  F2FP.F16.E5M2.UNPACK_B R22, R22 ;  /* 0x00000016ff16723e */ /* 0x000fe400020004ff */
[----:B------:R-:W-:Y:S01]  /*f86f0*/  F2FP.F16.E5M2.UNPACK_B R23, R23 ;  /* 0x00000017ff17723e */ /* 0x000fe200020004ff */
[C---:B------:R-:W-:Y:S06]  /*f8700*/  HMMA.16816.F32 R48, R12.reuse, R8, R48 ;  /* 0x000000080c30723c */ /* 0x040fec0000001830 */
[----:B--2---:R-:W-:Y:S06]  /*f8710*/  HMMA.16816.F32 R44, R12, R4, R44 ;  /* 0x000000040c2c723c */ /* 0x004fec000000182c */
[C---:B---3--:R-:W-:Y:S06]  /*f8720*/  HMMA.16816.F32 R12, R20.reuse, R6, R40 ;  /* 0x00000006140c723c */ /* 0x048fec0000001828 */
[C---:B------:R-:W-:Y:S05]  /*f8730*/  HMMA.16816.F32 R36, R20.reuse, R2, R36 ;  /* 0x000000021424723c */ /* 0x040fea0000001824 */
[----:B------:R-:W-:Y:S04]  /*f8740*/  STL.64 [R1+0x8e0], R48 ;  /* 0x0008e03001007387 */ /* 0x000fe80000100a00 */
[----:B------:R-:W-:Y:S04]  /*f8750*/  STL.64 [R1+0x8e8], R50 ;  /* 0x0008e83201007387 */ /* 0x000fe80000100a00 */
[----:B------:R-:W-:Y:S04]  /*f8760*/  STL.64 [R1+0x8b40], R6 ;  /* 0x008b400601007387 */ /* 0x000fe80000100a00 */
[----:B------:R-:W-:Y:S04]  /*f8770*/  STL.64 [R1+0x330], R44 ;  /* 0x0003302c01007387 */ /* 0x000fe80000100a00 */
[----:B------:R-:W-:Y:S04]  /*f8780*/  STL.64 [R1+0x338], R46 ;  /* 0x0003382e01007387 */ /* 0x000fe80000100a00 */
[----:B------:R0:W-:Y:S04]  /*f8790*/  STL.64 [R1+0x8b38], R4 ;  /* 0x008b380401007387 */ /* 0x0001e80000100a00 */
[----:B------:R-:W-:Y:S04]  /*f87a0*/  STL.64 [R1+0x320], R12 ;  /* 0x0003200c01007387 */ /* 0x000fe80000100a00 */
[----:B------:R4:W-:Y:S01]  /*f87b0*/  STL.64 [R1+0x328], R14 ;  /* 0x0003280e01007387 */ /* 0x0009e20000100a00 */
[C---:B0-----:R-:W-:Y:S03]  /*f87c0*/  HMMA.16816.F32 R4, R20.reuse, R18, R24 ;  /* 0x000000121404723c */ /* 0x041fe60000001818 */
        /* <DEDUP_REMOVED lines=9> */
[----:B------:R0:W-:Y:S04]  /*f8860*/  STL.64 [R1+0x2f8], R6 ;  /* 0x0002f80601007387 */ /* 0x0001e80000100a00 */
[----:B------:R-:W2:Y:S01]  /*f8870*/  LDL.LU R52, [R1+0x1130] ;  /* 0x0011300001347983 */ /* 0x000ea20000300800 */
[----:B0-----:R-:W-:Y:S01]  /*f8880*/  HMMA.16816.F32 R4, R20, R32, R56 ;  /* 0x000000201404723c */ /* 0x001fe20000001838 */
[----:B------:R-:W-:-:S02]  /*f8890*/  IMAD R12, R54, 0x100, R53 ;  /* 0x00000100360c7824 */ /* 0x000fc400078e0235 */
[----:B------:R-:W-:-:S15]  /*f88a0*/  IMAD R13, R0, 0x100, R55 ;  /* 0x00000100000d7824 */ /* 0x000fde00078e0237 */
[----:B------:R-:W-:-:S05]  /*f88b0*/  NOP ;  /* 0x0000000000007918 */ /* 0x000fca0000000000 */
        /* <DEDUP_REMOVED lines=77> */
[----:B---3--:R-:W-:Y:S01]  /*f8d90*/  IMAD R15, R44, 0x100, R15 ;  /* 0x000001002c0f7824 */ /* 0x008fe200078e020f */
        /* <DEDUP_REMOVED lines=21> */
[----:B0-----:R-:W4:Y:S04]  /*f8ef0*/  LDL.LU.64 R18, [R1+0x8b10] ;  /* 0x008b100001127983 */ /* 0x001f280000300a00 */
[----:B------:R-:W3:Y:S01]  /*f8f00*/  LDL.LU.64 R16, [R1+0x8b08] ;  /* 0x008b080001107983 */ /* 0x000ee20000300a00 */
[C---:B------:R-:W-:Y:S06]  /*f8f10*/  HMMA.16816.F32 R40, R12.reuse, R32, R40 ;  /* 0x000000200c28723c */ /* 0x040fec0000001828 */
[C---:B------:R-:W-:Y:S06]  /*f8f20*/  HMMA.16816.F32 R24, R12.reuse, R4, R24 ;  /* 0x000000040c18723c */ /* 0x040fec0000001818 */
[C---:B--2---:R-:W-:Y:S06]  /*f8f30*/  HMMA.16816.F32 R28, R12.reuse, R8, R28 ;  /* 0x000000080c1c723c */ /* 0x044fec000000181c */
[C---:B---3--:R-:W-:Y:S06]  /*f8f40*/  HMMA.16816.F32 R20, R12.reuse, R16, R20 ;  /* 0x000000100c14723c */ /* 0x048fec0000001814 */
[----:B----4-:R-:W-:-:S15]  /*f8f50*/  HMMA.16816.F32 R48, R12, R18, R48 ;  /* 0x000000120c30723c */ /* 0x010fde0000001830 */
[----:B------:R-:W-:-:S02]  /*f8f60*/  NOP ;  /* 0x0000000000007918 */ /* 0x000fc40000000000 */
[----:B------:R0:W-:Y:S04]  /*f8f70*/  STL.64 [R1+0x2a0], R20 ;  /* 0x0002a01401007387 */ /* 0x0001e80000100a00 */
[----:B------:R1:W-:Y:S04]  /*f8f80*/  STL.64 [R1+0x2a8], R22 ;  /* 0x0002a81601007387 */ /* 0x0003e80000100a00 */
[----:B------:R-:W-:Y:S04]  /*f8f90*/  STL.64 [R1+0x290], R48 ;  /* 0x0002903001007387 */ /* 0x000fe80000100a00 */
[----:B------:R-:W-:Y:S04]  /*f8fa0*/  STL.64 [R1+0x298], R50 ;  /* 0x0002983201007387 */ /* 0x000fe80000100a00 */
[----:B------:R-:W-:Y:S04]  /*f8fb0*/  STL [R1+0x8ae4], R32 ;  /* 0x008ae42001007387 */ /* 0x000fe80000100800 */
[----:B------:R2:W-:Y:S01]  /*f8fc0*/  STL [R1+0x8ae0], R33 ;  /* 0x008ae02101007387 */ /* 0x0005e20000100800 */
[----:B0-----:R-:W-:-:S02]  /*f8fd0*/  IMAD R21, R34, 0x100, R47 ;  /* 0x0000010022157824 */ /* 0x001fc400078e022f */
[----:B-1----:R-:W-:Y:S02]  /*f8fe0*/  IMAD R22, R0, 0x100, R35 ;  /* 0x0000010000167824 */ /* 0x002fe400078e0223 */
[----:B--2---:R-:W-:Y:S01]  /*f8ff0*/  HMMA.16816.F32 R32, R12, R10, R36 ;  /* 0x0000000a0c20723c */ /* 0x004fe20000001824 */
[----:B------:R-:W-:Y:S02]  /*f9000*/  IMAD R20, R46, 0x100, R45 ;  /* 0x000001002e147824 */ /* 0x000fe400078e022d */
[----:B------:R-:W-:Y:S01]  /*f9010*/  IMAD R23, R60, 0x100, R61 ;  /* 0x000001003c177824 */ /* 0x000fe200078e023d */
[----:B------:R-:W-:Y:S04]  /*f9020*/  STL.64 [R1+0x280], R40 ;  /* 0x0002802801007387 */ /* 0x000fe80000100a00 */
[----:B------:R-:W-:Y:S01]  /*f9030*/  STL.64 [R1+0x288], R42 ;  /* 0x0002882a01007387 */ /* 0x000fe20000100a00 */
[----:B------:R-:W-:-:S02]  /*f9040*/  F2FP.F16.E5M2.UNPACK_B R21, R21 ;  /* 0x00000015ff15723e */ /* 0x000fc400020004ff */
[----:B------:R-:W-:Y:S02]  /*f9050*/  F2FP.F16.E5M2.UNPACK_B R20, R20 ;  /* 0x00000014ff14723e */ /* 0x000fe400020004ff */
[----:B------:R-:W-:Y:S02]  /*f9060*/  F2FP.F16.E5M2.UNPACK_B R22, R22 ;  /* 0x00000016ff16723e */ /* 0x000fe400020004ff */
[----:B------:R-:W-:Y:S01]  /*f9070*/  F2FP.F16.E5M2.UNPACK_B R23, R23 ;  /* 0x00000017ff17723e */ /* 0x000fe200020004ff */
[----:B------:R-:W-:Y:S06]  /*f9080*/  STL [R1+0x8acc], R11 ;  /* 0x008acc0b01007387 */ /* 0x000fec0000100800 */
[C---:B------:R-:W-:Y:S01]  /*f9090*/  HMMA.16816.F32 R12, R20.reuse, R6, R52 ;  /* 0x00000006140c723c */ /* 0x040fe20000001834 */
        /* <DEDUP_REMOVED lines=87> */
[----:B----4-:R-:W-:-:S02]  /*f9610*/  IMAD R12, R12, 0x100, R32 ;  /* 0x000001000c0c7824 */ /* 0x010fc400078e0220 */
        /* <DEDUP_REMOVED lines=20> */
[----:B------:R-:W-:Y:S01]  /*f9760*/  HMMA.16816.F32 R4, R20, R8, R4 ;  /* 0x000000081404723c */ /* 0x000fe20000001804 */
[----:B------:R-:W-:-:S02]  /*f9770*/  IMAD R15, R15, 0x100, R0 ;  /* 0x000001000f0f7824 */ /* 0x000fc400078e0200 */
[----:B------:R-:W4:Y:S03]  /*f9780*/  LDL.LU R0, [R1+0x8ac8] ;  /* 0x008ac80001007983 */ /* 0x000f260000300800 */
        /* <DEDUP_REMOVED lines=14> */
[----:B---3--:R-:W-:Y:S06]  /*f9870*/  HMMA.16816.F32 R40, R12, R2, R40 ;  /* 0x000000020c28723c */ /* 0x008fec0000001828 */
        /* <DEDUP_REMOVED lines=116> */
[----:B----4-:R-:W-:Y:S01]  /*f9fc0*/  HMMA.16816.F32 R24, R20, R6, R24 ;  /* 0x000000061418723c */ /* 0x010fe20000001818 */
        /* <DEDUP_REMOVED lines=16> */
[C---:B----4-:R-:W-:Y:S06]  /*fa0d0*/  HMMA.16816.F32 R44, R20.reuse, R16, R44 ;  /* 0x00000010142c723c */ /* 0x050fec000000182c */
[C---:B--2---:R-:W-:Y:S06]  /*fa0e0*/  HMMA.16816.F32 R36, R20.reuse, R18, R36 ;  /* 0x000000121424723c */ /* 0x044fec0000001824 */
[----:B---3--:R-:W-:Y:S11]  /*fa0f0*/  HMMA.16816.F32 R24, R20, R32, R24 ;  /* 0x000000201418723c */ /* 0x008ff60000001818 */
        /* <DEDUP_REMOVED lines=8> */
[----:B------:R-:W-:-:S02]  /*fa180*/  IMAD R12, R12, 0x100, R61 ;  /* 0x000001000c0c7824 */ /* 0x000fc400078e023d */
[----:B------:R-:W-:Y:S01]  /*fa190*/  IMAD R13, R13, 0x100, R60 ;  /* 0x000001000d0d7824 */ /* 0x000fe200078e023c */
[----:B------:R-:W4:Y:S04]  /*fa1a0*/  LDL.LU R61, [R1+0x8a44] ;  /* 0x008a4400013d7983 */ /* 0x000f280000300800 */
[----:B------:R-:W4:Y:S04]  /*fa1b0*/  LDL.LU R60, [R1+0x8a40] ;  /* 0x008a4000013c7983 */ /* 0x000f280000300800 */
[----:B------:R-:W-:Y:S04]  /*fa1c0*/  STL.64 [R1+0x160], R24 ;  /* 0x0001601801007387 */ /* 0x000fe80000100a00 */
[----:B------:R0:W-:Y:S04]  /*fa1d0*/  STL.64 [R1+0x168], R26 ;  /* 0x0001681a01007387 */ /* 0x0001e80000100a00 */
[----:B0-----:R-:W4:Y:S04]  /*fa1e0*/  LDL.LU.64 R26, [R1+0x8a38] ;  /* 0x008a3800011a7983 */ /* 0x001f280000300a00 */
[----:B------:R-:W4:Y:S01]  /*fa1f0*/  LDL.LU.64 R24, [R1+0x8a30] ;  /* 0x008a300001187983 */ /* 0x000f220000300a00 */
[----:B------:R-:W-:Y:S01]  /*fa200*/  HMMA.16816.F32 R48, R20, R10, R48 ;  /* 0x0000000a1430723c */ /* 0x000fe20000001830 */
[----:B------:R-:W-:-:S02]  /*fa210*/  IMAD R14, R15, 0x100, R14 ;  /* 0x000001000f0e7824 */ /* 0x000fc400078e020e */
[----:B------:R-:W-:Y:S01]  /*fa220*/  IMAD R15, R35, 0x100, R34 ;  /* 0x00000100230f7824 */ /* 0x000fe200078e0222 */
[----:B------:R-:W-:Y:S02]  /*fa230*/  F2FP.F16.E5M2.UNPACK_B R12, R12 ;  /* 0x0000000cff0c723e */ /* 0x000fe400020004ff */
[----:B------:R-:W-:Y:S02]  /*fa240*/  F2FP.F16.E5M2.UNPACK_B R13, R13 ;  /* 0x0000000dff0d723e */ /* 0x000fe400020004ff */
[----:B------:R-:W-:Y:S02]  /*fa250*/  F2FP.F16.E5M2.UNPACK_B R14, R14 ;  /* 0x0000000eff0e723e */ /* 0x000fe400020004ff */
[----:B------:R-:W-:-:S13]  /*fa260*/  F2FP.F16.E5M2.UNPACK_B R15, R15 ;  /* 0x0000000fff0f723e */ /* 0x000fda00020004ff */
[----:B------:R-:W-:Y:S04]  /*fa270*/  STL.64 [R1+0x850], R48 ;  /* 0x0008503001007387 */ /* 0x000fe80000100a00 */
[----:B------:R-:W-:Y:S04]  /*fa280*/  STL.64 [R1+0x858], R50 ;  /* 0x0008583201007387 */ /* 0x000fe80000100a00 */
[----:B------:R-:W-:Y:S04]  /*fa290*/  STL.64 [R1+0x8a28], R10 ;  /* 0x008a280a01007387 */ /* 0x000fe80000100a00 */
[----:B------:R3:W-:Y:S01]  /*fa2a0*/  STL.64 [R1+0x8a20], R8 ;  /* 0x008a200801007387 */ /* 0x0007e20000100a00 */
[C---:B--2---:R-:W-:Y:S06]  /*fa2b0*/  HMMA.16816.F32 R44, R20.reuse, R8, R44 ;  /* 0x00000008142c723c */ /* 0x044fec000000182c */
[----:B------:R-:W-:Y:S06]  /*fa2c0*/  HMMA.16816.F32 R20, R20, R4, R40 ;  /* 0x000000041414723c */ /* 0x000fec0000001828 */
[C---:B---3--:R-:W-:Y:S11]  /*fa2d0*/  HMMA.16816.F32 R8, R12.reuse, R6, R36 ;  /* 0x000000060c08723c */ /* 0x048ff60000001824 */
[----:B------:R-:W-:Y:S04]  /*fa2e0*/  STL.64 [R1+0x840], R44 ;  /* 0x0008402c01007387 */ /* 0x000fe80000100a00 */
[----:B------:R-:W-:Y:S04]  /*fa2f0*/  STL.64 [R1+0x848], R46 ;  /* 0x0008482e01007387 */ /* 0x000fe80000100a00 */
[----:B------:R-:W-:Y:S04]  /*fa300*/  STL.64 [R1+0x8a08], R6 ;  /* 0x008a080601007387 */ /* 0x000fe80000100a00 */
[----:B------:R-:W-:Y:S04]  /*fa310*/  STL.64 [R1+0x150], R20 ;  /* 0x0001501401007387 */ /* 0x000fe80000100a00 */
[----:B------:R0:W-:Y:S04]  /*fa320*/  STL.64 [R1+0x158], R22 ;  /* 0x0001581601007387 */ /* 0x0001e80000100a00 */
[----:B------:R1:W-:Y:S04]  /*fa330*/  STL.64 [R1+0x8a00], R4 ;  /* 0x008a000401007387 */ /* 0x0003e80000100a00 */
[----:B------:R-:W-:Y:S01]  /*fa340*/  STL.64 [R1+0x140], R8 ;  /* 0x0001400801007387 */ /* 0x000fe20000100a00 */
[C---:B0-----:R-:W-:Y:S03]  /*fa350*/  HMMA.16816.F32 R20, R12.reuse, R2, R28 ;  /* 0x000000020c14723c */ /* 0x041fe6000000181c */
[----:B------:R4:W-:Y:S03]  /*fa360*/  STL.64 [R1+0x148], R10 ;  /* 0x0001480a01007387 */ /* 0x0009e60000100a00 */
[C---:B-1----:R-:W-:Y:S06]  /*fa370*/  HMMA.16816.F32 R4, R12.reuse, R18, R52 ;  /* 0x000000120c04723c */ /* 0x042fec0000001834 */
[----:B----4-:R-:W-:Y:S11]  /*fa380*/  HMMA.16816.F32 R8, R12, R16, R24 ;  /* 0x000000100c08723c */ /* 0x010ff60000001818 */
[----:B------:R-:W-:Y:S04]  /*fa390*/  STL.64 [R1+0x130], R20 ;  /* 0x0001301401007387 */ /* 0x000fe80000100a00 */
[----:B------:R-:W-:Y:S04]  /*fa3a0*/  STL.64 [R1+0x138], R22 ;  /* 0x0001381601007387 */ /* 0x000fe80000100a00 */
[----:B------:R-:W-:Y:S04]  /*fa3b0*/  STL.64 [R1+0x89d8], R18 ;  /* 0x0089d81201007387 */ /* 0x000fe80000100a00 */
[----:B------:R-:W-:Y:S04]  /*fa3c0*/  STL.64 [R1+0x120], R8 ;  /* 0x0001200801007387 */ /* 0x000fe80000100a00 */
        /* <DEDUP_REMOVED lines=72> */
[----:B----4-:R-:W-:-:S15]  /*fa850*/  HMMA.16816.F32 R8, R12, R32, R8 ;  /* 0x000000200c08723c */ /* 0x010fde0000001808 */
        /* <DEDUP_REMOVED lines=18> */
[----:B------:R-:W-:Y:S02]  /*fa980*/  F2FP.F16.E5M2.UNPACK_B R20, R20 ;  /* 0x00000014ff14723e */ /* 0x000fe400020004ff */
        /* <DEDUP_REMOVED lines=23> */
[----:B----4-:R-:W-:-:S15]  /*fab00*/  HMMA.16816.F32 R12, R20, R16, R12 ;  /* 0x00000010140c723c */ /* 0x010fde000000180c */
[----:B------:R-:W-:-:S08]  /*fab10*/  NOP ;  /* 0x0000000000007918 */ /* 0x000fd00000000000 */
[----:B------:R-:W-:Y:S04]  /*fab20*/  STL.64 [R1+0xc0], R12 ;  /* 0x0000c00c01007387 */ /* 0x000fe80000100a00 */
[----:B------:R0:W-:Y:S04]  /*fab30*/  STL.64 [R1+0xc8], R14 ;  /* 0x0000c80e01007387 */ /* 0x0001e80000100a00 */
[----:B--2---:R-:W-:Y:S04]  /*fab40*/  STL.64 [R1+0x89b0], R18 ;  /* 0x0089b01201007387 */ /* 0x004fe80000100a00 */
[----:B------:R3:W-:Y:S01]  /*fab50*/  STL.64 [R1+0x89a8], R16 ;  /* 0x0089a81001007387 */ /* 0x0007e20000100a00 */
[C---:B0-----:R-:W-:Y:S06]  /*fab60*/  HMMA.16816.F32 R12, R20.reuse, R18, R48 ;  /* 0x00000012140c723c */ /* 0x041fec0000001830 */
[----:B---3--:R-:W-:-:S15]  /*fab70*/  HMMA.16816.F32 R16, R20, R32, R40 ;  /* 0x000000201410723c */ /* 0x008fde0000001828 */
[----:B------:R-:W-:-:S02]  /*fab80*/  NOP ;  /* 0x0000000000007918 */ /* 0x000fc40000000000 */
[----:B------:R-:W-:Y:S04]  /*fab90*/  STL.64 [R1+0xb0], R12 ;  /* 0x0000b00c01007387 */ /* 0x000fe80000100a00 */
[----:B------:R-:W-:Y:S04]  /*faba0*/  STL.64 [R1+0xb8], R14 ;  /* 0x0000b80e01007387 */ /* 0x000fe80000100a00 */
[----:B------:R-:W-:Y:S04]  /*fabb0*/  STL.64 [R1+0xa0], R16 ;  /* 0x0000a01001007387 */ /* 0x000fe80000100a00 */
[----:B------:R0:W-:Y:S02]  /*fabc0*/  STL.64 [R1+0xa8], R18 ;  /* 0x0000a81201007387 */ /* 0x0001e40000100a00 */
[----:B0-----:R-:W-:Y:S01]  /*fabd0*/  HMMA.16816.F32 R16, R20, R8, R24 ;  /* 0x000000081410723c */ /* 0x001fe20000001818 */
[----:B------:R-:W-:-:S02]  /*fabe0*/  IMAD R12, R47, 0x100, R46 ;  /* 0x000001002f0c7824 */ /* 0x000fc400078e022e */
[----:B------:R-:W-:Y:S02]  /*fabf0*/  IMAD R13, R37, 0x100, R36 ;  /* 0x00000100250d7824 */ /* 0x000fe400078e0224 */
        /* <DEDUP_REMOVED lines=8> */
[----:B------:R-:W-:Y:S04]  /*fac80*/  STL.64 [R1+0x8980], R10 ;  /* 0x0089800a01007387 */ /* 0x000fe80000100a00 */
[----:B------:R0:W-:Y:S04]  /*fac90*/  STL.64 [R1+0x8978], R8 ;  /* 0x0089780801007387 */ /* 0x0001e80000100a00 */
[----:B------:R-:W-:Y:S04]  /*faca0*/  STL.64 [R1+0x800], R16 ;  /* 0x0008001001007387 */ /* 0x000fe80000100a00 */
[----:B------:R1:W-:Y:S01]  /*facb0*/  STL.64 [R1+0x808], R18 ;  /* 0x0008081201007387 */ /* 0x0003e20000100a00 */
[----:B0-----:R-:W-:Y:S06]  /*facc0*/  HMMA.16816.F32 R8, R12, R6, R56 ;  /* 0x000000060c08723c */ /* 0x001fec0000001838 */
[----:B-1----:R-:W-:Y:S01]  /*facd0*/  HMMA.16816.F32 R16, R20, R4, R52 ;  /* 0x000000041410723c */ /* 0x002fe20000001834 */
[----:B------:R-:W-:Y:S01]  /*face0*/  STL.64 [R1+0x8990], R6 ;  /* 0x0089900601007387 */ /* 0x000fe20000100a00 */
[----:B------:R-:W-:-:S15]  /*facf0*/  IMAD.MOV.U32 R28, RZ, RZ, R61 ;  /* 0x000000ffff1c7224 */ /* 0x000fde00078e003d */
[----:B------:R-:W-:-:S06]  /*fad00*/  NOP ;  /* 0x0000000000007918 */ /* 0x000fcc0000000000 */
[----:B------:R-:W-:Y:S04]  /*fad10*/  STL.64 [R1+0x90], R16 ;  /* 0x0000901001007387 */ /* 0x000fe80000100a00 */
[----:B------:R-:W-:Y:S04]  /*fad20*/  STL.64 [R1+0x98], R18 ;  /* 0x0000981201007387 */ /* 0x000fe80000100a00 */
[----:B------:R-:W-:Y:S04]  /*fad30*/  STL.64 [R1+0x8988], R4 ;  /* 0x0089880401007387 */ /* 0x000fe80000100a00 */
[----:B------:R0:W-:Y:S04]  /*fad40*/  STL.64 [R1+0x80], R8 ;  /* 0x0000800801007387 */ /* 0x0001e80000100a00 */
[----:B------:R1:W-:Y:S04]  /*fad50*/  STL.64 [R1+0x88], R10 ;  /* 0x0000880a01007387 */ /* 0x0003e80000100a00 */
[----:B------:R-:W2:Y:S04]  /*fad60*/  LDL.LU R61, [R1+0x89c8] ;  /* 0x0089c800013d7983 */ /* 0x000ea80000300800 */
[----:B------:R-:W3:Y:S04]  /*fad70*/  LDL.LU R29, [R1+0xad4] ;  /* 0x000ad400011d7983 */ /* 0x000ee80000300800 */
[----:B------:R-:W4:Y:S04]  /*fad80*/  LDL.LU R30, [R1+0xad8] ;  /* 0x000ad800011e7983 */ /* 0x000f280000300800 */
[----:B------:R-:W4:Y:S01]  /*fad90*/  LDL.LU R31, [R1+0xadc] ;  /* 0x000adc00011f7983 */ /* 0x000f220000300800 */
[----:B0-----:R-:W-:-:S02]  /*fada0*/  IMAD.MOV.U32 R8, RZ, RZ, R60 ;  /* 0x000000ffff087224 */ /* 0x001fc400078e003c */
[----:B--2---:R-:W-:Y:S01]  /*fadb0*/  IMAD.MOV.U32 R9, RZ, RZ, R61 ;  /* 0x000000ffff097224 */ /* 0x004fe200078e003d */
[----:B----4-:R-:W-:Y:S04]  /*fadc0*/  STL.64 [R1+0x89a0], R30 ;  /* 0x0089a01e01007387 */ /* 0x010fe80000100a00 */
[----:B---3--:R0:W-:Y:S04]  /*fadd0*/  STL.64 [R1+0x8998], R28 ;  /* 0x0089981c01007387 */ /* 0x0081e80000100a00 */
[----:B------:R-:W2:Y:S04]  /*fade0*/  LDL.LU R60, [R1+0x89c4] ;  /* 0x0089c400013c7983 */ /* 0x000ea80000300800 */
[----:B------:R-:W3:Y:S04]  /*fadf0*/  LDL.LU R61, [R1+0x89c0] ;  /* 0x0089c000013d7983 */ /* 0x000ee80000300800 */
[----:B-1----:R-:W4:Y:S04]  /*fae00*/  LDL.LU R10, [R1+0xb18] ;  /* 0x000b1800010a7983 */ /* 0x002f280000300800 */
[----:B------:R-:W4:Y:S04]  /*fae10*/  LDL.LU R11, [R1+0xb1c] ;  /* 0x000b1c00010b7983 */ /* 0x000f280000300800 */
[----:B------:R-:W4:Y:S04]  /*fae20*/  LDL.LU R4, [R1+0xb20] ;  /* 0x000b200001047983 */ /* 0x000f280000300800 */
[----:B------:R-:W4:Y:S01]  /*fae30*/  LDL.LU R5, [R1+0xb24] ;  /* 0x000b240001057983 */ /* 0x000f220000300800 */
[----:B--2---:R-:W-:-:S02]  /*fae40*/  IMAD.MOV.U32 R6, RZ, RZ, R60 ;  /* 0x000000ffff067224 */ /* 0x004fc400078e003c */
[----:B---3--:R-:W-:Y:S01]  /*fae50*/  IMAD.MOV.U32 R7, RZ, RZ, R61 ;  /* 0x000000ffff077224 */ /* 0x008fe200078e003d */
[----:B------:R-:W2:Y:S04]  /*fae60*/  LDL.LU R60, [R1+0x89bc] ;  /* 0x0089bc00013c7983 */ /* 0x000ea80000300800 */
[----:B------:R-:W3:Y:S04]  /*fae70*/  LDL.LU R61, [R1+0x89b8] ;  /* 0x0089b800013d7983 */ /* 0x000ee80000300800 */
        /* <DEDUP_REMOVED lines=12> */
[----:B--2---:R-:W-:-:S02]  /*faf40*/  IMAD.MOV.U32 R19, RZ, RZ, R60 ;  /* 0x000000ffff137224 */ /* 0x004fc400078e003c */
[----:B---3--:R-:W-:Y:S02]  /*faf50*/  IMAD.MOV.U32 R18, RZ, RZ, R61 ;  /* 0x000000ffff127224 */ /* 0x008fe400078e003d */
[----:B------:R-:W2:Y:S04]  /*faf60*/  LDL.LU R61, [R1+0x7c58] ;  /* 0x007c5800013d7983 */ /* 0x000ea80000300800 */
[----:B------:R-:W2:Y:S04]  /*faf70*/  LDL.LU R60, [R1+0x7c54] ;  /* 0x007c5400013c7983 */ /* 0x000ea80000300800 */
[----:B------:R-:W3:Y:S04]  /*faf80*/  LDL.LU R48, [R1+0x1660] ;  /* 0x0016600001307983 */ /* 0x000ee80000300800 */
[----:B------:R-:W3:Y:S04]  /*faf90*/  LDL.LU R49, [R1+0x1664] ;  /* 0x0016640001317983 */ /* 0x000ee80000300800 */
[----:B------:R-:W3:Y:S01]  /*fafa0*/  LDL.LU R50, [R1+0x1668] ;  /* 0x0016680001327983 */ /* 0x000ee20000300800 */
[C---:B----4-:R-:W-:Y:S03]  /*fafb0*/  HMMA.16816.F32 R16, R12.reuse, R2, R16 ;  /* 0x000000020c10723c */ /* 0x050fe60000001810 */
        /* <DEDUP_REMOVED lines=23> */
[----:B0-----:R-:W2:Y:S04]  /*fb130*/  LDL.LU.64 R18, [R1+0x89b0] ;  /* 0x0089b00001127983 */ /* 0x001ea80000300a00 */
[----:B------:R-:W3:Y:S01]  /*fb140*/  LDL.LU.64 R16, [R1+0x89a8] ;  /* 0x0089a80001107983 */ /* 0x000ee20000300a00 */
[C---:B------:R-:W-:Y:S06]  /*fb150*/  HMMA.16816.F32 R8, R12.reuse, R32, R8 ;  /* 0x000000200c08723c */ /* 0x040fec0000001808 */
        /* <DEDUP_REMOVED lines=10> */
[----:B------:R-:W4:Y:S04]  /*fb200*/  LDL.LU.64 R4, [R1+0x8988] ;  /* 0x0089880001047983 */ /* 0x000f280000300a00 */
[----:B------:R-:W2:Y:S04]  /*fb210*/  LDL.LU R58, [R1+0x7c60] ;  /* 0x007c6000013a7983 */ /* 0x000ea80000300800 */
[----:B------:R-:W2:Y:S04]  /*fb220*/  LDL.LU R59, [R1+0x7c5c] ;  /* 0x007c5c00013b7983 */ /* 0x000ea80000300800 */
[----:B------:R-:W-:Y:S04]  /*fb230*/  STL.64 [R1+0x40], R8 ;  /* 0x0000400801007387 */ /* 0x000fe80000100a00 */
[----:B------:R0:W-:Y:S04]  /*fb240*/  STL.64 [R1+0x48], R10 ;  /* 0x0000480a01007387 */ /* 0x0001e80000100a00 */
[----:B0-----:R-:W3:Y:S04]  /*fb250*/  LDL.LU.64 R10, [R1+0x8980] ;  /* 0x00898000010a7983 */ /* 0x001ee80000300a00 */
        /* <DEDUP_REMOVED lines=9> */
[C---:B---3--:R-:W-:Y:S06]  /*fb2f0*/  HMMA.16816.F32 R48, R12.reuse, R10, R48 ;  /* 0x0000000a0c30723c */ /* 0x048fec0000001830 */
[C---:B----4-:R-:W-:Y:S06]  /*fb300*/  HMMA.16816.F32 R40, R12.reuse, R4, R40 ;  /* 0x000000040c28723c */ /* 0x050fec0000001828 */
[----:B--2---:R-:W-:Y:S06]  /*fb310*/  HMMA.16816.F32 R44, R12, R8, R44 ;  /* 0x000000080c2c723c */ /* 0x004fec000000182c */
[C---:B------:R-:W-:Y:S05]  /*fb320*/  HMMA.16816.F32 R12, R20.reuse, R6, R36 ;  /* 0x00000006140c723c */ /* 0x040fea0000001824 */
[----:B------:R-:W-:Y:S04]  /*fb330*/  STL.64 [R1+0xb20], R48 ;  /* 0x000b203001007387 */ /* 0x000fe80000100a00 */
[----:B------:R-:W-:Y:S04]  /*fb340*/  STL.64 [R1+0xb28], R50 ;  /* 0x000b283201007387 */ /* 0x000fe80000100a00 */
[----:B------:R-:W-:Y:S04]  /*fb350*/  STL.64 [R1+0x8970], R10 ;  /* 0x0089700a01007387 */ /* 0x000fe80000100a00 */
[----:B------:R0:W-:Y:S02]  /*fb360*/  STL.64 [R1+0x8968], R8 ;  /* 0x0089680801007387 */ /* 0x0001e40000100a00 */
[----:B0-----:R-:W-:Y:S01]  /*fb370*/  HMMA.16816.F32 R8, R20, R2, R28 ;  /* 0x000000021408723c */ /* 0x001fe2000000181c */
[----:B------:R-:W-:-:S02]  /*fb380*/  IMAD.MOV.U32 R60, RZ, RZ, R43 ;  /* 0x000000ffff3c7224 */ /* 0x000fc400078e002b */
[----:B------:R-:W-:Y:S01]  /*fb390*/  IMAD.MOV.U32 R61, RZ, RZ, R42 ;  /* 0x000000ffff3d7224 */ /* 0x000fe200078e002a */
[----:B------:R-:W-:Y:S04]  /*fb3a0*/  STL.64 [R1+0xb10], R44 ;  /* 0x000b102c01007387 */ /* 0x000fe80000100a00 */
[----:B------:R-:W-:Y:S04]  /*fb3b0*/  STL.64 [R1+0xb18], R46 ;  /* 0x000b182e01007387 */ /* 0x000fe80000100a00 */
[----:B------:R-:W-:Y:S04]  /*fb3c0*/  STL.64 [R1+0xaf0], R40 ;  /* 0x000af02801007387 */ /* 0x000fe80000100a00 */
[----:B------:R0:W-:Y:S04]  /*fb3d0*/  STL [R1+0x8184], R60 ;  /* 0x0081843c01007387 */ /* 0x0001e80000100800 */
[----:B------:R1:W-:Y:S04]  /*fb3e0*/  STL [R1+0x8180], R61 ;  /* 0x0081803d01007387 */ /* 0x0003e80000100800 */
[----:B------:R-:W-:Y:S04]  /*fb3f0*/  STL.64 [R1+0xae0], R12 ;  /* 0x000ae00c01007387 */ /* 0x000fe80000100a00 */
[----:B------:R2:W-:Y:S04]  /*fb400*/  STL.64 [R1+0xae8], R14 ;  /* 0x000ae80e01007387 */ /* 0x0005e80000100a00 */
[----:B------:R3:W-:Y:S01]  /*fb410*/  STL.64 [R1+0xad0], R8 ;  /* 0x000ad00801007387 */ /* 0x0007e20000100a00 */
[----:B0-----:R-:W-:-:S02]  /*fb420*/  IMAD.MOV.U32 R60, RZ, RZ, R10 ;  /* 0x000000ffff3c7224 */ /* 0x001fc400078e000a */
[----:B-1----:R-:W-:Y:S01]  /*fb430*/  IMAD.MOV.U32 R61, RZ, RZ, R11 ;  /* 0x000000ffff3d7224 */ /* 0x002fe200078e000b */
[C---:B--2---:R-:W-:Y:S06]  /*fb440*/  HMMA.16816.F32 R12, R20.reuse, R16, R24 ;  /* 0x00000010140c723c */ /* 0x044fec0000001818 */
[----:B---3--:R-:W-:Y:S01]  /*fb450*/  HMMA.16816.F32 R8, R20, R18, R52 ;  /* 0x000000121408723c */ /* 0x008fe20000001834 */
[----:B------:R0:W-:Y:S04]  /*fb460*/  STL [R1+0x818c], R61 ;  /* 0x00818c3d01007387 */ /* 0x0001e80000100800 */
[----:B------:R1:W-:-:S12]  /*fb470*/  STL [R1+0x8188], R60 ;  /* 0x0081883c01007387 */ /* 0x0003d80000100800 */
[----:B------:R-:W-:Y:S04]  /*fb480*/  STL.64 [R1+0xac0], R12 ;  /* 0x000ac00c01007387 */ /* 0x000fe80000100a00 */
[----:B------:R-:W-:Y:S03]  /*fb490*/  STL.64 [R1+0xac8], R14 ;  /* 0x000ac80e01007387 */ /* 0x000fe60000100a00 */
[----:B0-----:R-:W-:Y:S02]  /*fb4a0*/  IMAD.MOV.U32 R61, RZ, RZ, R10 ;  /* 0x000000ffff3d7224 */ /* 0x001fe400078e000a */
[----:B-1----:R-:W-:Y:S01]  /*fb4b0*/  IMAD.MOV.U32 R60, RZ, RZ, R11 ;  /* 0x000000ffff3c7224 */ /* 0x002fe200078e000b */
[----:B------:R0:W-:Y:S04]  /*fb4c0*/  STL.64 [R1+0xab0], R8 ;  /* 0x000ab00801007387 */ /* 0x0001e80000100a00 */
[----:B------:R-:W-:Y:S04]  /*fb4d0*/  STL [R1+0x8194], R61 ;  /* 0x0081943d01007387 */ /* 0x000fe80000100800 */
[----:B------:R-:W-:Y:S04]  /*fb4e0*/  STL [R1+0x8190], R60 ;  /* 0x0081903c01007387 */ /* 0x000fe80000100800 */
[----:B0-----:R-:W2:Y:S04]  /*fb4f0*/  LDL.LU R8, [R1+0xbd0] ;  /* 0x000bd00001087983 */ /* 0x001ea80000300800 */
[----:B------:R-:W2:Y:S04]  /*fb500*/  LDL.LU R9, [R1+0xbd4] ;  /* 0x000bd40001097983 */ /* 0x000ea80000300800 */
[----:B------:R-:W2:Y:S04]  /*fb510*/  LDL.LU R10, [R1+0xbd8] ;  /* 0x000bd800010a7983 */ /* 0x000ea80000300800 */
[----:B------:R-:W2:Y:S01]  /*fb520*/  LDL.LU R11, [R1+0xbdc] ;  /* 0x000bdc00010b7983 */ /* 0x000ea20000300800 */
[----:B------:R-:W-:-:S03]  /*fb530*/  IMAD R12, R59, 0x100, R58 ;  /* 0x000001003b0c7824 */ /* 0x000fc600078e023a */
        /* <DEDUP_REMOVED lines=34> */
[----:B--2---:R-:W-:Y:S01]  /*fb760*/  HMMA.16816.F32 R8, R20, R32, R8 ;  /* 0x000000201408723c */ /* 0x004fe20000001808 */
[----:B---3--:R-:W-:-:S02]  /*fb770*/  IMAD R13, R59, 0x100, R58 ;  /* 0x000001003b0d7824 */ /* 0x008fc400078e023a */
[----:B------:R-:W2:Y:S04]  /*fb780*/  LDL.LU R58, [R1+0x7c80] ;  /* 0x007c8000013a7983 */ /* 0x000ea80000300800 */
[----:B------:R-:W2:-:S15]  /*fb790*/  LDL.LU R59, [R1+0x7c7c] ;  /* 0x007c7c00013b7983 */ /* 0x000e9e0000300800 */
[----:B------:R-:W-:-:S01]  /*fb7a0*/  NOP ;  /* 0x0000000000007918 */ /* 0x000fc20000000000 */
[----:B------:R-:W-:Y:S04]  /*fb7b0*/  STL.64 [R1+0x30], R8 ;  /* 0x0000300801007387 */ /* 0x000fe80000100a00 */
[----:B------:R0:W-:Y:S04]  /*fb7c0*/  STL.64 [R1+0x38], R10 ;  /* 0x0000380a01007387 */ /* 0x0001e80000100a00 */
[----:B0-----:R-:W3:Y:S04]  /*fb7d0*/  LDL.LU.64 R10, [R1+0x8970] ;  /* 0x00897000010a7983 */ /* 0x001ee80000300a00 */
[----:B------:R-:W2:Y:S01]  /*fb7e0*/  LDL.LU.64 R8, [R1+0x8968] ;  /* 0x0089680001087983 */ /* 0x000ea20000300a00 */
[----:B----4-:R-:W-:-:S02]  /*fb7f0*/  IMAD R14, R35, 0x100, R34 ;  /* 0x00000100230e7824 */ /* 0x010fc400078e0222 */
[----:B------:R-:W-:Y:S01]  /*fb800*/  IMAD R15, R57, 0x100, R56 ;  /* 0x00000100390f7824 */ /* 0x000fe200078e0238 */
[----:B------:R-:W-:Y:S02]  /*fb810*/  F2FP.F16.E5M2.UNPACK_B R12, R12 ;  /* 0x0000000cff0c723e */ /* 0x000fe400020004ff */
[----:B------:R-:W-:Y:S02]  /*fb820*/  F2FP.F16.E5M2.UNPACK_B R13, R13 ;  /* 0x0000000dff0d723e */ /* 0x000fe400020004ff */
[----:B------:R-:W-:Y:S02]  /*fb830*/  F2FP.F16.E5M2.UNPACK_B R14, R14 ;  /* 0x0000000eff0e723e */ /* 0x000fe400020004ff */
[----:B------:R-:W-:Y:S01]  /*fb840*/  F2FP.F16.E5M2.UNPACK_B R15, R15 ;  /* 0x0000000fff0f723e */ /* 0x000fe200020004ff */
[C---:B---3--:R-:W-:Y:S06]  /*fb850*/  HMMA.16816.F32 R48, R20.reuse, R10, R48 ;  /* 0x0000000a1430723c */ /* 0x048fec0000001830 */
[C---:B--2---:R-:W-:Y:S06]  /*fb860*/  HMMA.16816.F32 R44, R20.reuse, R8, R44 ;  /* 0x00000008142c723c */ /* 0x044fec000000182c */
[----:B------:R-:W-:Y:S11]  /*fb870*/  HMMA.16816.F32 R20, R20, R4, R40 ;  /* 0x000000041414723c */ /* 0x000ff60000001828 */
[----:B------:R-:W-:Y:S04]  /*fb880*/  STL.64 [R1+0xbe0], R48 ;  /* 0x000be03001007387 */ /* 0x000fe80000100a00 */
[----:B------:R-:W-:Y:S04]  /*fb890*/  STL.64 [R1+0xbe8], R50 ;  /* 0x000be83201007387 */ /* 0x000fe80000100a00 */
[----:B------:R-:W-:Y:S04]  /*fb8a0*/  STL [R1+0xbd0], R44 ;  /* 0x000bd02c01007387 */ /* 0x000fe80000100800 */
[----:B------:R-:W-:Y:S04]  /*fb8b0*/  STL [R1+0xbdc], R47 ;  /* 0x000bdc2f01007387 */ /* 0x000fe80000100800 */
[----:B------:R-:W-:Y:S04]  /*fb8c0*/  STL.64 [R1+0x8958], R10 ;  /* 0x0089580a01007387 */ /* 0x000fe80000100a00 */
[----:B------:R0:W-:Y:S02]  /*fb8d0*/  STL.64 [R1+0x8950], R8 ;  /* 0x0089500801007387 */ /* 0x0001e40000100a00 */
[----:B0-----:R-:W-:Y:S01]  /*fb8e0*/  HMMA.16816.F32 R8, R12, R6, R36 ;  /* 0x000000060c08723c */ /* 0x001fe20000001824 */
[----:B------:R-:W-:-:S02]  /*fb8f0*/  IMAD.MOV.U32 R61, RZ, RZ, R45 ;  /* 0x000000ffff3d7224 */ /* 0x000fc400078e002d */
[----:B------:R-:W-:-:S03]  /*fb900*/  IMAD.MOV.U32 R60, RZ, RZ, R46 ;  /* 0x000000ffff3c7224 */ /* 0x000fc600078e002e */
[----:B------:R0:W-:Y:S04]  /*fb910*/  STL [R1+0x819c], R61 ;  /* 0x00819c3d01007387 */ /* 0x0001e80000100800 */
[----:B------:R1:W-:Y:S04]  /*fb920*/  STL [R1+0x8198], R60 ;  /* 0x0081983c01007387 */ /* 0x0003e80000100800 */
[----:B------:R-:W-:Y:S04]  /*fb930*/  STL.64 [R1+0xbb0], R20 ;  /* 0x000bb01401007387 */ /* 0x000fe80000100a00 */
[----:B------:R-:W-:Y:S05]  /*fb940*/  STL.64 [R1+0xbb8], R22 ;  /* 0x000bb81601007387 */ /* 0x000fea0000100a00 */
[----:B------:R2:W-:Y:S04]  /*fb950*/  STL.64 [R1+0xba8], R10 ;  /* 0x000ba80a01007387 */ /* 0x0005e80000100a00 */
[----:B------:R-:W-:Y:S04]  /*fb960*/  STL.64 [R1+0x8938], R6 ;  /* 0x0089380601007387 */ /* 0x000fe80000100a00 */
[----:B------:R3:W-:Y:S01]  /*fb970*/  STL.64 [R1+0x8930], R4 ;  /* 0x0089300401007387 */ /* 0x0007e20000100a00 */
[----:B0-----:R-:W-:-:S02]  /*fb980*/  IMAD.MOV.U32 R61, RZ, RZ, R8 ;  /* 0x000000ffff3d7224 */ /* 0x001fc400078e0008 */
[----:B-1----:R-:W-:Y:S02]  /*fb990*/  IMAD.MOV.U32 R60, RZ, RZ, R9 ;  /* 0x000000ffff3c7224 */ /* 0x002fe400078e0009 */
[C---:B--2---:R-:W-:Y:S06]  /*fb9a0*/  HMMA.16816.F32 R8, R12.reuse, R2, R28 ;  /* 0x000000020c08723c */ /* 0x044fec000000181c */
[----:B---3--:R-:W-:Y:S01]  /*fb9b0*/  HMMA.16816.F32 R4, R12, R16, R24 ;  /* 0x000000100c04723c */ /* 0x008fe20000001818 */
[----:B------:R-:W-:Y:S04]  /*fb9c0*/  STL [R1+0x81d8], R61 ;  /* 0x0081d83d01007387 */ /* 0x000fe80000100800 */
[----:B------:R0:W-:-:S15]  /*fb9d0*/  STL [R1+0x81a0], R60 ;  /* 0x0081a03c01007387 */ /* 0x0001de0000100800 */
[----:B------:R-:W-:-:S03]  /*fb9e0*/  NOP ;  /* 0x0000000000007918 */ /* 0x000fc60000000000 */
[----:B------:R-:W-:Y:S04]  /*fb9f0*/  STL [R1+0xb84], R5 ;  /* 0x000b840501007387 */ /* 0x000fe80000100800 */
[----:B------:R-:W-:Y:S04]  /*fba00*/  STL.64 [R1+0xb90], R8 ;  /* 0x000b900801007387 */ /* 0x000fe80000100a00 */
[----:B------:R-:W-:Y:S04]  /*fba10*/  STL.64 [R1+0xb98], R10 ;  /* 0x000b980a01007387 */ /* 0x000fe80000100a00 */
[----:B------:R1:W-:Y:S01]  /*fba20*/  STL.64 [R1+0xb88], R6 ;  /* 0x000b880601007387 */ /* 0x0003e20000100a00 */
[----:B0-----:R-:W-:-:S02]  /*fba30*/  IMAD.MOV.U32 R60, RZ, RZ, R4 ;  /* 0x000000ffff3c7224 */ /* 0x001fc400078e0004 */
[----:B-1----:R-:W-:Y:S03]  /*fba40*/  HMMA.16816.F32 R4, R12, R18, R52 ;  /* 0x000000120c04723c */ /* 0x002fe60000001834 */
[----:B------:R-:W-:Y:S04]  /*fba50*/  STL [R1+0x81dc], R60 ;  /* 0x0081dc3c01007387 */ /* 0x000fe80000100800 */
[----:B------:R-:W-:Y:S04]  /*fba60*/  STL.64 [R1+0x8928], R18 ;  /* 0x0089281201007387 */ /* 0x000fe80000100a00 */
[----:B------:R0:W-:-:S12]  /*fba70*/  STL.64 [R1+0x8920], R16 ;  /* 0x0089201001007387 */ /* 0x0001d80000100a00 */
[----:B------:R-:W-:Y:S04]  /*fba80*/  STL.64 [R1+0xb70], R4 ;  /* 0x000b700401007387 */ /* 0x000fe80000100a00 */
[----:B------:R-:W-:Y:S04]  /*fba90*/  STL.64 [R1+0xb78], R6 ;  /* 0x000b780601007387 */ /* 0x000fe80000100a00 */
[----:B------:R-:W2:Y:S04]  /*fbaa0*/  LDL.LU R44, [R1+0xf60] ;  /* 0x000f6000012c7983 */ /* 0x000ea80000300800 */
[----:B------:R-:W2:Y:S04]  /*fbab0*/  LDL.LU R45, [R1+0xf64] ;  /* 0x000f6400012d7983 */ /* 0x000ea80000300800 */
[----:B------:R-:W3:Y:S01]  /*fbac0*/  LDL.LU R46, [R1+0xf68] ;  /* 0x000f6800012e7983 */ /* 0x000ee20000300800 */
[----:B------:R-:W-:-:S03]  /*fbad0*/  IMAD.MOV.U32 R47, RZ, RZ, R0 ;  /* 0x000000ffff2f7224 */ /* 0x000fc600078e0000 */
[----:B------:R-:W4:Y:S01]  /*fbae0*/  LDL.LU R0, [R1+0x8964] ;  /* 0x0089640001007983 */ /* 0x000f220000300800 */
[----:B------:R-:W-:-:S03]  /*fbaf0*/  IMAD R28, R59, 0x100, R58 ;  /* 0x000001003b1c7824 */ /* 0x000fc600078e023a */
        /* <DEDUP_REMOVED lines=16> */
[----:B------:R-:W3:Y:S01]  /*fbc00*/  LDL.LU R11, [R1+0xb6c] ;  /* 0x000b6c00010b7983 */ /* 0x000ee20000300800 */
[----:B----4-:R-:W-:-:S03]  /*fbc10*/  IMAD.MOV.U32 R51, RZ, RZ, R0 ;  /* 0x000000ffff337224 */ /* 0x010fc600078e0000 */
[----:B------:R-:W4:Y:S04]  /*fbc20*/  LDL.LU R0, [R1+0x7c88] ;  /* 0x007c880001007983 */ /* 0x000f280000300800 */
[----:B------:R-:W4:Y:S04]  /*fbc30*/  LDL.LU R29, [R1+0x7c84] ;  /* 0x007c8400011d7983 */ /* 0x000f280000300800 */
        /* <DEDUP_REMOVED lines=34> */
[----:B---3--:R-:W-:Y:S01]  /*fbe60*/  HMMA.16816.F32 R8, R12, R32, R8 ;  /* 0x000000200c08723c */ /* 0x008fe20000001808 */
[----:B----4-:R-:W-:-:S02]  /*fbe70*/  IMAD R29, R29, 0x100, R0 ;  /* 0x000001001d1d7824 */ /* 0x010fc400078e0200 */
[----:B------:R-:W3:-:S15]  /*fbe80*/  LDL.LU R0, [R1+0x8960] ;  /* 0x0089600001007983 */ /* 0x000ede0000300800 */
[----:B------:R-:W-:-:S05]  /*fbe90*/  NOP ;  /* 0x0000000000007918 */ /* 0x000fca0000000000 */
        /* <DEDUP_REMOVED lines=23> */
[----:B-1----:R-:W4:Y:S01]  /*fc010*/  LDL.LU R14, [R1+0xff8] ;  /* 0x000ff800010e7983 */ /* 0x002f220000300800 */
[----:B------:R-:W-:-:S02]  /*fc020*/  IMAD R30, R30, 0x100, R60 ;  /* 0x000001001e1e7824 */ /* 0x000fc400078e023c */
[----:B------:R-:W-:Y:S01]  /*fc030*/  IMAD R31, R31, 0x100, R61 ;  /* 0x000001001f1f7824 */ /* 0x000fe200078e023d */
[----:B------:R-:W-:Y:S02]  /*fc040*/  F2FP.F16.E5M2.UNPACK_B R28, R28 ;  /* 0x0000001cff1c723e */ /* 0x000fe400020004ff */
[----:B------:R-:W-:Y:S01]  /*fc050*/  F2FP.F16.E5M2.UNPACK_B R29, R29 ;  /* 0x0000001dff1d723e */ /* 0x000fe200020004ff */
[----:B------:R-:W-:Y:S01]  /*fc060*/  IMAD.MOV.U32 R15, RZ, RZ, R0 ;  /* 0x000000ffff0f7224 */ /* 0x000fe200078e0000 */
[----:B------:R-:W-:Y:S02]  /*fc070*/  F2FP.F16.E5M2.UNPACK_B R30, R30 ;  /* 0x0000001eff1e723e */ /* 0x000fe400020004ff */
[----:B------:R-:W-:-:S07]  /*fc080*/  F2FP.F16.E5M2.UNPACK_B R31, R31 ;  /* 0x0000001fff1f723e */ /* 0x000fce00020004ff */
[C---:B------:R-:W-:Y:S06]  /*fc090*/  HMMA.16816.F32 R20, R28.reuse, R2, R20 ;  /* 0x000000021c14723c */ /* 0x040fec0000001814 */
[----:B------:R-:W-:Y:S07]  /*fc0a0*/  HMMA.16816.F32 R52, R28, R32, R52 ;  /* 0x000000201c34723c */ /* 0x000fee0000001834 */
[----:B------:R-:W-:-:S02]  /*fc0b0*/  IMAD R32, R41, 0x100, R40 ;  /* 0x0000010029207824 */ /* 0x000fc400078e0228 */
[----:B------:R-:W-:Y:S01]  /*fc0c0*/  IMAD R33, R43, 0x100, R42 ;  /* 0x000001002b217824 */ /* 0x000fe200078e022a */
[C---:B------:R-:W-:Y:S01]  /*fc0d0*/  HMMA.16816.F32 R24, R28.reuse, R8, R24 ;  /* 0x000000081c18723c */ /* 0x040fe20000001818 */
[----:B------:R-:W-:Y:S01]  /*fc0e0*/  IMAD R35, R35, 0x100, R37 ;  /* 0x0000010023237824 */ /* 0x000fe200078e0225 */
[----:B------:R-:W-:Y:S01]  /*fc0f0*/  F2FP.F16.E5M2.UNPACK_B R2, R38.H1 ;  /* 0x00000026ff02723e */ /* 0x000fe200030004ff */
[----:B------:R-:W-:Y:S01]  /*fc100*/  IMAD R34, R34, 0x100, R36 ;  /* 0x0000010022227824 */ /* 0x000fe200078e0224 */
[----:B------:R-:W-:Y:S02]  /*fc110*/  F2FP.F16.E5M2.UNPACK_B R3, R39.H1 ;  /* 0x00000027ff03723e */ /* 0x000fe400030004ff */
[----:B----4-:R-:W-:-:S15]  /*fc120*/  HMMA.16816.F32 R12, R28, R6, R12 ;  /* 0x000000061c0c723c */ /* 0x010fde000000180c */
[----:B------:R-:W-:-:S08]  /*fc130*/  NOP ;  /* 0x0000000000007918 */ /* 0x000fd00000000000 */
[----:B------:R-:W-:Y:S04]  /*fc140*/  STL.64 [R1+0x20], R12 ;  /* 0x0000200c01007387 */ /* 0x000fe80000100a00 */
[----:B------:R2:W-:Y:S02]  /*fc150*/  STL.64 [R1+0x28], R14 ;  /* 0x0000280e01007387 */ /* 0x0005e40000100a00 */
[C---:B--2---:R-:W-:Y:S06]  /*fc160*/  HMMA.16816.F32 R12, R28.reuse, R16, R48 ;  /* 0x000000101c0c723c */ /* 0x044fec0000001830 */
[----:B---3--:R-:W-:-:S15]  /*fc170*/  HMMA.16816.F32 R56, R28, R18, R56 ;  /* 0x000000121c38723c */ /* 0x008fde0000001838 */
[----:B------:R-:W-:-:S02]  /*fc180*/  NOP ;  /* 0x0000000000007918 */ /* 0x000fc40000000000 */
[----:B------:R-:W-:Y:S04]  /*fc190*/  STL.64 [R1], R12 ;  /* 0x0000000c01007387 */ /* 0x000fe80000100a00 */
[----:B------:R-:W-:Y:S04]  /*fc1a0*/  STL.64 [R1+0x10], R20 ;  /* 0x0000101401007387 */ /* 0x000fe80000100a00 */
[----:B------:R0:W-:Y:S02]  /*fc1b0*/  STL.64 [R1+0x18], R22 ;  /* 0x0000181601007387 */ /* 0x0001e40000100a00 */
[----:B0-----:R-:W-:Y:S02]  /*fc1c0*/  HMMA.16816.F32 R20, R28, R10, R44 ;  /* 0x0000000a1c14723c */ /* 0x001fe4000000182c */
[----:B------:R0:W-:Y:S04]  /*fc1d0*/  STL [R1+0x8], R14 ;  /* 0x0000080e01007387 */ /* 0x0001e80000100800 */
[----:B------:R-:W-:Y:S04]  /*fc1e0*/  STL.64 [R1+0x80b0], R58 ;  /* 0x0080b03a01007387 */ /* 0x000fe80000100a00 */
[----:B------:R1:W-:Y:S04]  /*fc1f0*/  STL.64 [R1+0x80a8], R56 ;  /* 0x0080a83801007387 */ /* 0x0003e80000100a00 */
[----:B------:R-:W-:Y:S04]  /*fc200*/  STL.64 [R1+0x80c0], R54 ;  /* 0x0080c03601007387 */ /* 0x000fe80000100a00 */
[----:B------:R2:W-:Y:S01]  /*fc210*/  STL.64 [R1+0x80b8], R52 ;  /* 0x0080b83401007387 */ /* 0x0005e20000100a00 */
[----:B------:R-:W-:-:S04]  /*fc220*/  IMAD.MOV.U32 R0, RZ, RZ, R15 ;  /* 0x000000ffff007224 */ /* 0x000fc800078e000f */
        /* <DEDUP_REMOVED lines=23> */
[----:B------:R-:W2:Y:S04]  /*fc3a0*/  LDL.LU R11, [R1+0x1a0c] ;  /* 0x001a0c00010b7983 */ /* 0x000ea80000300800 */
[----:B------:R-:W3:Y:S04]  /*fc3b0*/  LDL.LU R6, [R1+0x1a18] ;  /* 0x001a180001067983 */ /* 0x000ee80000300800 */
        /* <DEDUP_REMOVED lines=25> */
[----:B------:R-:W-:-:S02]  /*fc550*/  F2FP.F16.E5M2.UNPACK_B R32, R32 ;  /* 0x00000020ff20723e */ /* 0x000fc400020004ff */
[----:B------:R-:W-:Y:S02]  /*fc560*/  F2FP.F16.E5M2.UNPACK_B R33, R33 ;  /* 0x00000021ff21723e */ /* 0x000fe400020004ff */
[----:B------:R-:W-:Y:S02]  /*fc570*/  F2FP.F16.E5M2.UNPACK_B R34, R34 ;  /* 0x00000022ff22723e */ /* 0x000fe400020004ff */
[----:B------:R-:W-:Y:S02]  /*fc580*/  F2FP.F16.E5M2.UNPACK_B R35, R35 ;  /* 0x00000023ff23723e */ /* 0x000fe400020004ff */
[----:B---3--:R-:W-:Y:S02]  /*fc590*/  F2FP.F16.E5M2.UNPACK_B R6, R6.H1 ;  /* 0x00000006ff06723e */ /* 0x008fe400030004ff */
[----:B----4-:R-:W-:Y:S01]  /*fc5a0*/  F2FP.F16.E5M2.UNPACK_B R7, R7.H1 ;  /* 0x00000007ff07723e */ /* 0x010fe200030004ff */
[----:B--2---:R-:W-:Y:S07]  /*fc5b0*/  HMMA.16816.F32 R28, R28, R4, R24 ;  /* 0x000000041c1c723c */ /* 0x004fee0000001818 */
[----:B------:R-:W-:-:S02]  /*fc5c0*/  F2FP.F16.E5M2.UNPACK_B R4, R10.H1 ;  /* 0x0000000aff04723e */ /* 0x000fc400030004ff */
[----:B------:R-:W-:Y:S02]  /*fc5d0*/  F2FP.F16.E5M2.UNPACK_B R5, R11.H1 ;  /* 0x0000000bff05723e */ /* 0x000fe400030004ff */
[C---:B------:R-:W-:Y:S06]  /*fc5e0*/  HMMA.16816.F32 R8, R32.reuse, R2, R20 ;  /* 0x000000022008723c */ /* 0x040fec0000001814 */
[----:B------:R-:W-:Y:S06]  /*fc5f0*/  HMMA.16816.F32 R20, R32, R4, R52 ;  /* 0x000000042014723c */ /* 0x000fec0000001834 */
[----:B------:R-:W-:Y:S04]  /*fc600*/  STL.64 [R1+0x80f8], R30 ;  /* 0x0080f81e01007387 */ /* 0x000fe80000100a00 */
[----:B------:R-:W-:Y:S07]  /*fc610*/  STL.64 [R1+0x80f0], R28 ;  /* 0x0080f01c01007387 */ /* 0x000fee0000100a00 */
[----:B------:R0:W-:Y:S04]  /*fc620*/  STL.64 [R1+0xef0], R8 ;  /* 0x000ef00801007387 */ /* 0x0001e80000100a00 */
[----:B------:R-:W-:Y:S04]  /*fc630*/  STL.64 [R1+0xef8], R10 ;  /* 0x000ef80a01007387 */ /* 0x000fe80000100a00 */
[----:B------:R-:W-:Y:S04]  /*fc640*/  STL.64 [R1+0xf30], R20 ;  /* 0x000f301401007387 */ /* 0x000fe80000100a00 */
[----:B------:R1:W-:Y:S04]  /*fc650*/  STL.64 [R1+0xf38], R22 ;  /* 0x000f381601007387 */ /* 0x0003e80000100a00 */
[----:B------:R-:W-:Y:S04]  /*fc660*/  STL.64 [R1+0x88e8], R6 ;  /* 0x0088e80601007387 */ /* 0x000fe80000100a00 */
[----:B------:R2:W-:Y:S01]  /*fc670*/  STL.64 [R1+0x88e0], R4 ;  /* 0x0088e00401007387 */ /* 0x0005e20000100a00 */
[----:B0-----:R-:W-:-:S02]  /*fc680*/  F2FP.F16.E5M2.UNPACK_B R8, R18.H1 ;  /* 0x00000012ff08723e */ /* 0x001fc400030004ff */
[----:B------:R-:W-:Y:S01]  /*fc690*/  F2FP.F16.E5M2.UNPACK_B R9, R19.H1 ;  /* 0x00000013ff09723e */ /* 0x000fe200030004ff */
[C---:B-1----:R-:W-:Y:S06]  /*fc6a0*/  HMMA.16816.F32 R20, R32.reuse, R6, R56 ;  /* 0x000000062014723c */ /* 0x042fec0000001838 */
[----:B--2---:R-:W-:Y:S01]  /*fc6b0*/  HMMA.16816.F32 R4, R32, R8, R12 ;  /* 0x000000082004723c */ /* 0x004fe2000000180c */
[----:B------:R-:W-:Y:S02]  /*fc6c0*/  F2FP.F16.E5M2.UNPACK_B R10, R48.H1 ;  /* 0x00000030ff0a723e */ /* 0x000fe400030004ff */
[----:B------:R-:W-:-:S14]  /*fc6d0*/  F2FP.F16.E5M2.UNPACK_B R11, R49.H1 ;  /* 0x00000031ff0b723e */ /* 0x000fdc00030004ff */
[----:B------:R-:W-:Y:S04]  /*fc6e0*/  STL.64 [R1+0xf20], R20 ;  /* 0x000f201401007387 */ /* 0x000fe80000100a00 */
[----:B------:R-:W-:Y:S04]  /*fc6f0*/  STL.64 [R1+0xf28], R22 ;  /* 0x000f281601007387 */ /* 0x000fe80000100a00 */
[----:B------:R-:W-:Y:S04]  /*fc700*/  STL.64 [R1+0xf60], R4 ;  /* 0x000f600401007387 */ /* 0x000fe80000100a00 */
[----:B------:R0:W-:Y:S02]  /*fc710*/  STL.64 [R1+0xf68], R6 ;  /* 0x000f680601007387 */ /* 0x0001e40000100a00 */
[----:B0-----:R-:W-:Y:S06]  /*fc720*/  HMMA.16816.F32 R4, R32, R10, R40 ;  /* 0x0000000a2004723c */ /* 0x001fec0000001828 */
[----:B------:R-:W-:Y:S04]  /*fc730*/  STL.64 [R1+0x88c8], R10 ;  /* 0x0088c80a01007387 */ /* 0x000fe80000100a00 */
[----:B------:R-:W-:-:S13]  /*fc740*/  STL.64 [R1+0x88c0], R8 ;  /* 0x0088c00801007387 */ /* 0x000fda0000100a00 */
        /* <DEDUP_REMOVED lines=68> */
[----:B------:R-:W-:-:S02]  /*fcb90*/  F2FP.F16.E5M2.UNPACK_B R12, R44.H1 ;  /* 0x0000002cff0c723e */ /* 0x000fc400030004ff */
[----:B------:R-:W-:Y:S02]  /*fcba0*/  F2FP.F16.E5M2.UNPACK_B R13, R45.H1 ;  /* 0x0000002dff0d723e */ /* 0x000fe400030004ff */
[----:B------:R-:W-:Y:S02]  /*fcbb0*/  F2FP.F16.E5M2.UNPACK_B R14, R46.H1 ;  /* 0x0000002eff0e723e */ /* 0x000fe400030004ff */
[----:B------:R-:W-:Y:S01]  /*fcbc0*/  F2FP.F16.E5M2.UNPACK_B R15, R47.H1 ;  /* 0x0000002fff0f723e */ /* 0x000fe200030004ff */
[----:B------:R-:W-:Y:S02]  /*fcbd0*/  IMAD R18, R17, 0x100, R16 ;  /* 0x0000010011127824 */ /* 0x000fe400078e0210 */
[----:B------:R-:W-:Y:S02]  /*fcbe0*/  IMAD R37, R37, 0x100, R60 ;  /* 0x0000010025257824 */ /* 0x000fe400078e023c */
[----:B------:R-:W-:Y:S01]  /*fcbf0*/  IMAD R38, R38, 0x100, R61 ;  /* 0x0000010026267824 */ /* 0x000fe200078e023d */
[----:B------:R-:W-:-:S02]  /*fcc00*/  F2FP.F16.E5M2.UNPACK_B R16, R36.H1 ;  /* 0x00000024ff10723e */ /* 0x000fc400030004ff */
[----:B------:R-:W-:Y:S01]  /*fcc10*/  F2FP.F16.E5M2.UNPACK_B R17, R39.H1 ;  /* 0x00000027ff11723e */ /* 0x000fe200030004ff */
[----:B------:R-:W2:Y:S01]  /*fcc20*/  LDL.LU R60, [R1+0x7cf8] ;  /* 0x007cf800013c7983 */ /* 0x000ea20000300800 */
[----:B------:R-:W-:-:S03]  /*fcc30*/  IMAD R19, R51, 0x100, R50 ;  /* 0x0000010033137824 */ /* 0x000fc600078e0232 */
        /* <DEDUP_REMOVED lines=30> */
[----:B------:R-:W3:Y:S04]  /*fce20*/  LDL.LU R19, [R1+0x7cf0] ;  /* 0x007cf00001137983 */ /* 0x000ee80000300800 */
        /* <DEDUP_REMOVED lines=15> */
[----:B------:R-:W2:Y:S02]  /*fcf20*/  LDL.LU.64 R4, [R1+0x88e0] ;  /* 0x0088e00001047983 */ /* 0x000ea40000300a00 */
        /* <DEDUP_REMOVED lines=36> */
[----:B------:R-:W-:Y:S01]  /*fd170*/  HMMA.16816.F32 R36, R36, R16, R24 ;  /* 0x000000102424723c */ /* 0x000fe20000001818 */
[----:B------:R-:W-:Y:S04]  /*fd180*/  STL.64 [R1+0xe90], R28 ;  /* 0x000e901c01007387 */ /* 0x000fe80000100a00 */
[----:B------:R2:W-:Y:S02]  /*fd190*/  STL.64 [R1+0xe98], R30 ;  /* 0x000e981e01007387 */ /* 0x0005e40000100a00 */
[----:B--2---:R-:W-:-:S15]  /*fd1a0*/  HMMA.16816.F32 R28, R32, R2, R20 ;  /* 0x00000002201c723c */ /* 0x004fde0000001814 */
[----:B------:R-:W-:-:S01]  /*fd1b0*/  NOP ;  /* 0x0000000000007918 */ /* 0x000fc20000000000 */
[----:B------:R0:W-:Y:S04]  /*fd1c0*/  STL.64 [R1+0xe80], R36 ;  /* 0x000e802401007387 */ /* 0x0001e80000100a00 */
[----:B------:R-:W-:Y:S04]  /*fd1d0*/  STL.64 [R1+0xe88], R38 ;  /* 0x000e882601007387 */ /* 0x000fe80000100a00 */
[----:B------:R-:W-:Y:S04]  /*fd1e0*/  STL.64 [R1+0xea0], R28 ;  /* 0x000ea01c01007387 */ /* 0x000fe80000100a00 */
[----:B------:R-:W-:Y:S04]  /*fd1f0*/  STL.64 [R1+0xea8], R30 ;  /* 0x000ea81e01007387 */ /* 0x000fe80000100a00 */
[----:B------:R-:W-:Y:S01]  /*fd200*/  STL.64 [R1+0x8858], R6 ;  /* 0x0088580601007387 */ /* 0x000fe20000100a00 */
[----:B0-----:R-:W-:-:S02]  /*fd210*/  IMAD R36, R45, 0x100, R44 ;  /* 0x000001002d247824 */ /* 0x001fc400078e022c */
[----:B------:R-:W-:Y:S01]  /*fd220*/  IMAD R37, R47, 0x100, R46 ;  /* 0x000001002f257824 */ /* 0x000fe200078e022e */
[C---:B---3--:R-:W-:Y:S06]  /*fd230*/  HMMA.16816.F32 R24, R32.reuse, R4, R52 ;  /* 0x000000042018723c */ /* 0x048fec0000001834 */
        /* <DEDUP_REMOVED lines=11> */
[----:B0-----:R-:W-:Y:S06]  /*fd2f0*/  HMMA.16816.F32 R4, R32, R10, R40 ;  /* 0x0000000a2004723c */ /* 0x001fec0000001828 */
[----:B------:R-:W-:Y:S04]  /*fd300*/  STL.64 [R1+0x8838], R10 ;  /* 0x0088380a01007387 */ /* 0x000fe80000100a00 */
[----:B------:R0:W-:-:S13]  /*fd310*/  STL.64 [R1+0x8830], R8 ;  /* 0x0088300801007387 */ /* 0x0001da0000100a00 */
        /* <DEDUP_REMOVED lines=57> */
[----:B------:R-:W-:-:S02]  /*fd6b0*/  F2FP.F16.E5M2.UNPACK_B R36, R36 ;  /* 0x00000024ff24723e */ /* 0x000fc400020004ff */
        /* <DEDUP_REMOVED lines=14> */
[----:B----4-:R-:W-:-:S02]  /*fd7a0*/  IMAD R18, R18, 0x100, R19 ;  /* 0x0000010012127824 */ /* 0x010fc400078e0213 */
[----:B---3--:R-:W-:Y:S01]  /*fd7b0*/  IMAD R19, R29, 0x100, R28 ;  /* 0x000001001d137824 */ /* 0x008fe200078e021c */
[C---:B--2---:R-:W-:Y:S06]  /*fd7c0*/  HMMA.16816.F32 R8, R32.reuse, R12, R8 ;  /* 0x0000000c2008723c */ /* 0x044fec0000001808 */
[----:B------:R-:W-:Y:S01]  /*fd7d0*/  HMMA.16816.F32 R24, R32, R14, R24 ;  /* 0x0000000e2018723c */ /* 0x000fe20000001818 */
[----:B------:R-:W-:Y:S02]  /*fd7e0*/  F2FP.F16.E5M2.UNPACK_B R38, R18 ;  /* 0x00000012ff26723e */ /* 0x000fe400020004ff */
[----:B------:R-:W-:-:S03]  /*fd7f0*/  F2FP.F16.E5M2.UNPACK_B R39, R19 ;  /* 0x00000013ff27723e */ /* 0x000fc600020004ff */
[----:B------:R-:W-:Y:S06]  /*fd800*/  HMMA.16816.F32 R32, R32, R16, R56 ;  /* 0x000000102020723c */ /* 0x000fec0000001838 */
        /* <DEDUP_REMOVED lines=20> */
[----:B------:R-:W4:Y:S02]  /*fd950*/  LDL.LU.64 R4, [R1+0x8850] ;  /* 0x0088500001047983 */ /* 0x000f240000300a00 */
        /* <DEDUP_REMOVED lines=13> */
[C---:B---3--:R-:W-:Y:S06]  /*fda30*/  HMMA.16816.F32 R32, R36.reuse, R8, R32 ;  /* 0x000000082420723c */ /* 0x048fec0000001820 */
[----:B----4-:R-:W-:-:S15]  /*fda40*/  HMMA.16816.F32 R24, R36, R10, R24 ;  /* 0x0000000a2418723c */ /* 0x010fde0000001818 */
[----:B------:R-:W-:-:S02]  /*fda50*/  NOP ;  /* 0x0000000000007918 */ /* 0x000fc40000000000 */
[----:B------:R0:W-:Y:S04]  /*fda60*/  STL.64 [R1+0xdd0], R32 ;  /* 0x000dd02001007387 */ /* 0x0001e80000100a00 */
[----:B------:R-:W-:Y:S04]  /*fda70*/  STL.64 [R1+0xdd8], R34 ;  /* 0x000dd82201007387 */ /* 0x000fe80000100a00 */
[----:B------:R-:W-:Y:S04]  /*fda80*/  STL.64 [R1+0x8828], R10 ;  /* 0x0088280a01007387 */ /* 0x000fe80000100a00 */
[----:B------:R1:W-:Y:S01]  /*fda90*/  STL.64 [R1+0x8820], R8 ;  /* 0x0088200801007387 */ /* 0x0003e20000100a00 */
[----:B0-----:R-:W-:-:S02]  /*fdaa0*/  IMAD R33, R21, 0x100, R20 ;  /* 0x0000010015217824 */ /* 0x001fc400078e0214 */
[C---:B------:R-:W-:Y:S06]  /*fdab0*/  HMMA.16816.F32 R20, R36.reuse, R12, R52 ;  /* 0x0000000c2414723c */ /* 0x040fec0000001834 */
[----:B-1----:R-:W-:Y:S01]  /*fdac0*/  HMMA.16816.F32 R8, R36, R14, R56 ;  /* 0x0000000e2408723c */ /* 0x002fe20000001838 */
[----:B------:R-:W-:Y:S01]  /*fdad0*/  IMAD R32, R31, 0x100, R30 ;  /* 0x000001001f207824 */ /* 0x000fe200078e021e */
[----:B------:R-:W-:Y:S01]  /*fdae0*/  STL.64 [R1+0xdc0], R24 ;  /* 0x000dc01801007387 */ /* 0x000fe20000100a00 */
[----:B------:R-:W-:Y:S02]  /*fdaf0*/  F2FP.F16.E5M2.UNPACK_B R33, R33 ;  /* 0x00000021ff21723e */ /* 0x000fe400020004ff */
[----:B------:R-:W-:-:S02]  /*fdb00*/  F2FP.F16.E5M2.UNPACK_B R34, R18 ;  /* 0x00000012ff22723e */ /* 0x000fc400020004ff */
[----:B------:R-:W-:Y:S02]  /*fdb10*/  F2FP.F16.E5M2.UNPACK_B R35, R19 ;  /* 0x00000013ff23723e */ /* 0x000fe400020004ff */
[----:B------:R-:W-:Y:S01]  /*fdb20*/  F2FP.F16.E5M2.UNPACK_B R32, R32 ;  /* 0x00000020ff20723e */ /* 0x000fe200020004ff */
[----:B------:R-:W-:Y:S07]  /*fdb30*/  STL.64 [R1+0xdc8], R26 ;  /* 0x000dc81a01007387 */ /* 0x000fee0000100a00 */
[----:B------:R-:W-:Y:S04]  /*fdb40*/  STL.64 [R1+0xdb0], R20 ;  /* 0x000db01401007387 */ /* 0x000fe80000100a00 */
[----:B------:R0:W-:Y:S04]  /*fdb50*/  STL.64 [R1+0xdb8], R22 ;  /* 0x000db81601007387 */ /* 0x0001e80000100a00 */
[----:B------:R-:W-:Y:S04]  /*fdb60*/  STL.64 [R1+0x8808], R14 ;  /* 0x0088080e01007387 */ /* 0x000fe80000100a00 */
[----:B------:R2:W-:Y:S04]  /*fdb70*/  STL.64 [R1+0x8800], R12 ;  /* 0x0088000c01007387 */ /* 0x0005e80000100a00 */
[----:B------:R-:W-:Y:S04]  /*fdb80*/  STL.64 [R1+0xd90], R8 ;  /* 0x000d900801007387 */ /* 0x000fe80000100a00 */
[----:B------:R1:W-:Y:S01]  /*fdb90*/  STL.64 [R1+0xd98], R10 ;  /* 0x000d980a01007387 */ /* 0x0003e20000100a00 */
[----:B0-----:R-:W-:Y:S06]  /*fdba0*/  HMMA.16816.F32 R20, R36, R16, R48 ;  /* 0x000000102414723c */ /* 0x001fec0000001830 */
[C---:B--2---:R-:W-:Y:S06]  /*fdbb0*/  HMMA.16816.F32 R12, R32.reuse, R2, R44 ;  /* 0x00000002200c723c */ /* 0x044fec000000182c */
[C---:B-1----:R-:W-:Y:S11]  /*fdbc0*/  HMMA.16816.F32 R8, R32.reuse, R4, R40 ;  /* 0x000000042008723c */ /* 0x042ff60000001828 */
[----:B------:R0:W-:Y:S04]  /*fdbd0*/  STL.64 [R1+0xd80], R20 ;  /* 0x000d801401007387 */ /* 0x0001e80000100a00 */
[----:B------:R1:W-:Y:S04]  /*fdbe0*/  STL.64 [R1+0xd88], R22 ;  /* 0x000d881601007387 */ /* 0x0003e80000100a00 */
[----:B------:R-:W2:Y:S04]  /*fdbf0*/  LDL.LU R52, [R1+0xcc0] ;  /* 0x000cc00001347983 */ /* 0x000ea80000300800 */
[----:B------:R-:W-:Y:S04]  /*fdc00*/  STL.64 [R1+0xda0], R12 ;  /* 0x000da00c01007387 */ /* 0x000fe80000100a00 */
[----:B------:R-:W-:Y:S04]  /*fdc10*/  STL.64 [R1+0xda8], R14 ;  /* 0x000da80e01007387 */ /* 0x000fe80000100a00 */
[----:B------:R-:W-:Y:S04]  /*fdc20*/  STL.64 [R1+0xd70], R8 ;  /* 0x000d700801007387 */ /* 0x000fe80000100a00 */
[----:B------:R-:W-:Y:S04]  /*fdc30*/  STL.64 [R1+0xd78], R10 ;  /* 0x000d780a01007387 */ /* 0x000fe80000100a00 */
        /* <DEDUP_REMOVED lines=75> */
[----:B0-----:R-:W3:Y:S04]  /*fe0f0*/  LDL.LU.64 R10, [R1+0x8828] ;  /* 0x00882800010a7983 */ /* 0x001ee80000300a00 */
[----:B------:R-:W4:Y:S02]  /*fe100*/  LDL.LU.64 R8, [R1+0x8820] ;  /* 0x0088200001087983 */ /* 0x000f240000300a00 */
[C---:B----4-:R-:W-:Y:S06]  /*fe110*/  HMMA.16816.F32 R52, R32.reuse, R8, R52 ;  /* 0x000000082034723c */ /* 0x050fec0000001834 */
        /* <DEDUP_REMOVED lines=18> */
[----:B------:R0:W-:Y:S01]  /*fe240*/  STL.64 [R1+0xd18], R22 ;  /* 0x000d181601007387 */ /* 0x0001e20000100a00 */
[----:B--2---:R-:W-:Y:S03]  /*fe250*/  HMMA.16816.F32 R32, R32, R16, R52 ;  /* 0x000000102020723c */ /* 0x004fe60000001834 */
[----:B0-----:R-:W2:Y:S04]  /*fe260*/  LDL.LU.64 R22, [R1+0x87e8] ;  /* 0x0087e80001167983 */ /* 0x001ea80000300a00 */
[----:B------:R-:W2:Y:S04]  /*fe270*/  LDL.LU.64 R20, [R1+0x87e0] ;  /* 0x0087e00001147983 */ /* 0x000ea80000300a00 */
        /* <DEDUP_REMOVED lines=10> */
[----:B------:R-:W-:Y:S01]  /*fe320*/  HMMA.16816.F32 R28, R36, R2, R28 ;  /* 0x00000002241c723c */ /* 0x000fe2000000181c */
[----:B------:R0:W-:Y:S04]  /*fe330*/  STL.64 [R1+0xd00], R32 ;  /* 0x000d002001007387 */ /* 0x0001e80000100a00 */
[----:B------:R-:W-:-:S15]  /*fe340*/  STL.64 [R1+0xd08], R34 ;  /* 0x000d082201007387 */ /* 0x000fde0000100a00 */
[----:B------:R-:W-:-:S03]  /*fe350*/  NOP ;  /* 0x0000000000007918 */ /* 0x000fc60000000000 */
[----:B------:R-:W-:Y:S04]  /*fe360*/  STL.64 [R1+0xcf0], R28 ;  /* 0x000cf01c01007387 */ /* 0x000fe80000100a00 */
[----:B------:R-:W-:Y:S04]  /*fe370*/  STL.64 [R1+0xcf8], R30 ;  /* 0x000cf81e01007387 */ /* 0x000fe80000100a00 */
[----:B------:R-:W-:Y:S01]  /*fe380*/  STL.64 [R1+0x87a8], R6 ;  /* 0x0087a80601007387 */ /* 0x000fe20000100a00 */
[----:B0-----:R-:W-:Y:S01]  /*fe390*/  IMAD R32, R59, 0x100, R58 ;  /* 0x000001003b207824 */ /* 0x001fe200078e023a */
[C---:B---3--:R-:W-:Y:S06]  /*fe3a0*/  HMMA.16816.F32 R24, R36.reuse, R4, R24 ;  /* 0x000000042418723c */ /* 0x048fec0000001818 */
[----:B--2---:R-:W-:-:S15]  /*fe3b0*/  HMMA.16816.F32 R20, R36, R6, R20 ;  /* 0x000000062414723c */ /* 0x004fde0000001814 */
[----:B------:R-:W-:-:S02]  /*fe3c0*/  NOP ;  /* 0x0000000000007918 */ /* 0x000fc40000000000 */
        /* <DEDUP_REMOVED lines=9> */
[----:B0-----:R-:W-:Y:S06]  /*fe460*/  HMMA.16816.F32 R4, R36, R10, R48 ;  /* 0x0000000a2404723c */ /* 0x001fec0000001830 */
[----:B------:R-:W-:Y:S04]  /*fe470*/  STL.64 [R1+0x8788], R10 ;  /* 0x0087880a01007387 */ /* 0x000fe80000100a00 */
[----:B------:R-:W-:-:S13]  /*fe480*/  STL.64 [R1+0x8780], R8 ;  /* 0x0087800801007387 */ /* 0x000fda0000100a00 */
        /* <DEDUP_REMOVED lines=64> */
[----:B------:R-:W-:Y:S01]  /*fe890*/  F2FP.F16.E5M2.UNPACK_B R34, R18 ;  /* 0x00000012ff22723e */ /* 0x000fe200020004ff */
[----:B------:R-:W-:-:S02]  /*fe8a0*/  IMAD R33, R61, 0x100, R60 ;  /* 0x000001003d217824 */ /* 0x000fc400078e023c */
        /* <DEDUP_REMOVED lines=45> */
[----:B------:R-:W3:Y:S02]  /*feb80*/  LDL.LU.64 R4, [R1+0x87a0] ;  /* 0x0087a00001047983 */ /* 0x000ee40000300a00 */
        /* <DEDUP_REMOVED lines=12> */
[C---:B--2---:R-:W-:Y:S06]  /*fec50*/  HMMA.16816.F32 R44, R32.reuse, R14, R44 ;  /* 0x0000000e202c723c */ /* 0x044fec000000182c */
[C---:B----4-:R-:W-:Y:S06]  /*fec60*/  HMMA.16816.F32 R28, R32.reuse, R8, R28 ;  /* 0x00000008201c723c */ /* 0x050fec000000181c */
        /* <DEDUP_REMOVED lines=22> */
[----:B0-----:R-:W4:Y:S04]  /*fedd0*/  LDL.LU R32, [R1+0xb40] ;  /* 0x000b400001207983 */ /* 0x001f280000300800 */
[----:B------:R-:W4:Y:S04]  /*fede0*/  LDL.LU R33, [R1+0xb44] ;  /* 0x000b440001217983 */ /* 0x000f280000300800 */
[----:B-1----:R-:W4:Y:S04]  /*fedf0*/  LDL.LU R34, [R1+0xb48] ;  /* 0x000b480001227983 */ /* 0x002f280000300800 */
[----:B------:R-:W4:Y:S01]  /*fee00*/  LDL.LU R35, [R1+0xb4c] ;  /* 0x000b4c0001237983 */ /* 0x000f220000300800 */
        /* <DEDUP_REMOVED lines=8> */
[C---:B--2---:R-:W-:Y:S06]  /*fee90*/  HMMA.16816.F32 R28, R36.reuse, R4, R28 ;  /* 0x00000004241c723c */ /* 0x044fec000000181c */
[C---:B---3--:R-:W-:Y:S06]  /*feea0*/  HMMA.16816.F32 R24, R36.reuse, R6, R24 ;  /* 0x000000062418723c */ /* 0x048fec0000001818 */
[----:B----4-:R-:W-:-:S15]  /*feeb0*/  HMMA.16816.F32 R32, R36, R2, R32 ;  /* 0x000000022420723c */ /* 0x010fde0000001820 */
[----:B------:R-:W-:-:S08]  /*feec0*/  NOP ;  /* 0x0000000000007918 */ /* 0x000fd00000000000 */
        /* <DEDUP_REMOVED lines=13> */
[----:B------:R-:W-:Y:S02]  /*fefa0*/  IMAD.MOV.U32 R22, RZ, RZ, R45 ;  /* 0x000000ffff167224 */ /* 0x000fe400078e002d */
[----:B------:R-:W-:-:S03]  /*fefb0*/  IMAD.MOV.U32 R23, RZ, RZ, R44 ;  /* 0x000000ffff177224 */ /* 0x000fc600078e002c */
[----:B------:R-:W-:Y:S01]  /*fefc0*/  STL.64 [R1+0x8708], R10 ;  /* 0x0087080a01007387 */ /* 0x000fe20000100a00 */
[----:B------:R-:W-:Y:S02]  /*fefd0*/  IMAD.MOV.U32 R20, RZ, RZ, R47 ;  /* 0x000000ffff147224 */ /* 0x000fe400078e002f */
[----:B------:R-:W-:Y:S01]  /*fefe0*/  IMAD.MOV.U32 R21, RZ, RZ, R46 ;  /* 0x000000ffff157224 */ /* 0x000fe200078e002e */
[----:B------:R-:W-:Y:S01]  /*feff0*/  STL.64 [R1+0x8700], R8 ;  /* 0x0087000801007387 */ /* 0x000fe20000100a00 */
[----:B------:R-:W-:Y:S02]  /*ff000*/  IMAD.MOV.U32 R26, RZ, RZ, R41 ;  /* 0x000000ffff1a7224 */ /* 0x000fe400078e0029 */
[----:B------:R-:W-:Y:S02]  /*ff010*/  IMAD.MOV.U32 R27, RZ, RZ, R40 ;  /* 0x000000ffff1b7224 */ /* 0x000fe400078e0028 */
[----:B------:R-:W-:Y:S02]  /*ff020*/  IMAD.MOV.U32 R24, RZ, RZ, R43 ;  /* 0x000000ffff187224 */ /* 0x000fe400078e002b */
[----:B------:R-:W-:-:S06]  /*ff030*/  IMAD.MOV.U32 R25, RZ, RZ, R42 ;  /* 0x000000ffff197224 */ /* 0x000fcc00078e002a */
[----:B------:R-:W-:Y:S04]  /*ff040*/  STL.64 [R1+0x1030], R4 ;  /* 0x0010300401007387 */ /* 0x000fe80000100a00 */
[----:B------:R-:W-:Y:S04]  /*ff050*/  STL.64 [R1+0x1038], R6 ;  /* 0x0010380601007387 */ /* 0x000fe80000100a00 */
[----:B------:R-:W-:Y:S04]  /*ff060*/  STL.64 [R1+0x8718], R22 ;  /* 0x0087181601007387 */ /* 0x000fe80000100a00 */
[----:B------:R0:W-:Y:S04]  /*ff070*/  STL.64 [R1+0x8710], R20 ;  /* 0x0087101401007387 */ /* 0x0001e80000100a00 */
[----:B------:R-:W-:Y:S04]  /*ff080*/  STL.64 [R1+0x8728], R26 ;  /* 0x0087281a01007387 */ /* 0x000fe80000100a00 */
        /* <DEDUP_REMOVED lines=88> */
[C---:B------:R-:W-:Y:S06]  /*ff610*/  HMMA.16816.F32 R48, R32.reuse, R12, R48 ;  /* 0x0000000c2030723c */ /* 0x040fec0000001830 */
[C---:B--2---:R-:W-:Y:S06]  /*ff620*/  HMMA.16816.F32 R40, R32.reuse, R10, R40 ;  /* 0x0000000a2028723c */ /* 0x044fec0000001828 */
[----:B---3--:R-:W-:-:S15]  /*ff630*/  HMMA.16816.F32 R44, R32, R8, R44 ;  /* 0x00000008202c723c */ /* 0x008fde000000182c */
[----:B------:R-:W-:-:S08]  /*ff640*/  NOP ;  /* 0x0000000000007918 */ /* 0x000fd00000000000 */
[----:B------:R0:W-:Y:S04]  /*ff650*/  STL.64 [R1+0xff0], R44 ;  /* 0x000ff02c01007387 */ /* 0x0001e80000100a00 */
[----:B------:R1:W-:Y:S04]  /*ff660*/  STL.64 [R1+0xff8], R46 ;  /* 0x000ff82e01007387 */ /* 0x0003e80000100a00 */
[----:B0-----:R-:W2:Y:S04]  /*ff670*/  LDL.LU R44, [R1+0x7a0] ;  /* 0x0007a000012c7983 */ /* 0x001ea80000300800 */
[----:B------:R-:W2:Y:S04]  /*ff680*/  LDL.LU R45, [R1+0x7a4] ;  /* 0x0007a400012d7983 */ /* 0x000ea80000300800 */
[----:B-1----:R-:W2:Y:S04]  /*ff690*/  LDL.LU R46, [R1+0x7a8] ;  /* 0x0007a800012e7983 */ /* 0x002ea80000300800 */
[----:B------:R-:W2:Y:S04]  /*ff6a0*/  LDL.LU R47, [R1+0x7ac] ;  /* 0x0007ac00012f7983 */ /* 0x000ea80000300800 */
        /* <DEDUP_REMOVED lines=9> */
[----:B------:R-:W2:Y:S01]  /*ff740*/  LDL.LU.64 R48, [R1+0x86c0] ;  /* 0x0086c00001307983 */ /* 0x000ea20000300a00 */
[----:B----4-:R-:W-:-:S02]  /*ff750*/  IMAD R36, R37, 0x100, R36 ;  /* 0x0000010025247824 */ /* 0x010fc400078e0224 */
[----:B------:R-:W-:Y:S02]  /*ff760*/  IMAD R18, R18, 0x100, R19 ;  /* 0x0000010012127824 */ /* 0x000fe400078e0213 */
[----:B------:R-:W-:Y:S02]  /*ff770*/  IMAD R37, R39, 0x100, R38 ;  /* 0x0000010027257824 */ /* 0x000fe400078e0226 */
[----:B------:R-:W-:Y:S01]  /*ff780*/  IMAD R19, R57, 0x100, R56 ;  /* 0x0000010039137824 */ /* 0x000fe200078e0238 */
[----:B------:R-:W-:Y:S02]  /*ff790*/  F2FP.F16.E5M2.UNPACK_B R36, R36 ;  /* 0x00000024ff24723e */ /* 0x000fe400020004ff */
[----:B------:R-:W-:Y:S02]  /*ff7a0*/  F2FP.F16.E5M2.UNPACK_B R38, R18 ;  /* 0x00000012ff26723e */ /* 0x000fe400020004ff */
[----:B------:R-:W-:Y:S02]  /*ff7b0*/  F2FP.F16.E5M2.UNPACK_B R37, R37 ;  /* 0x00000025ff25723e */ /* 0x000fe400020004ff */
[----:B------:R-:W-:-:S07]  /*ff7c0*/  F2FP.F16.E5M2.UNPACK_B R39, R19 ;  /* 0x00000013ff27723e */ /* 0x000fce00020004ff */
[C---:B------:R-:W-:Y:S06]  /*ff7d0*/  HMMA.16816.F32 R28, R36.reuse, R2, R28 ;  /* 0x00000002241c723c */ /* 0x040fec000000181c */
[C---:B------:R-:W-:Y:S06]  /*ff7e0*/  HMMA.16816.F32 R24, R36.reuse, R4, R24 ;  /* 0x000000042418723c */ /* 0x040fec0000001818 */
[----:B------:R-:W-:Y:S06]  /*ff7f0*/  HMMA.16816.F32 R20, R36, R6, R20 ;  /* 0x000000062414723c */ /* 0x000fec0000001814 */
[C---:B---3--:R-:W-:Y:S06]  /*ff800*/  HMMA.16816.F32 R40, R32.reuse, R14, R40 ;  /* 0x0000000e2028723c */ /* 0x048fec0000001828 */
[----:B--2---:R-:W-:-:S15]  /*ff810*/  HMMA.16816.F32 R32, R32, R16, R44 ;  /* 0x000000102020723c */ /* 0x004fde000000182c */
        /* <DEDUP_REMOVED lines=133> */
[----:B------:R-:W-:Y:S01]  /*100070*/  HMMA.16816.F32 R28, R32, R12, R28 ;  /* 0x0000000c201c723c */ /* 0x000fe2000000181c */
[----:B------:R-:W-:-:S02]  /*100080*/  IMAD R18, R47, 0x100, R46 ;  /* 0x000001002f127824 */ /* 0x000fc400078e022e */
[----:B------:R-:W-:-:S03]  /*100090*/  IMAD R19, R61, 0x100, R60 ;  /* 0x000001003d137824 */ /* 0x000fc600078e023c */
[C---:B------:R-:W-:Y:S06]  /*1000a0*/  HMMA.16816.F32 R20, R32.reuse, R16, R20 ;  /* 0x000000102014723c */ /* 0x040fec0000001814 */
[C---:B---3--:R-:W-:Y:S06]  /*1000b0*/  HMMA.16816.F32 R36, R32.reuse, R8, R36 ;  /* 0x000000082024723c */ /* 0x048fec0000001824 */
[----:B----4-:R-:W-:-:S15]  /*1000c0*/  HMMA.16816.F32 R40, R32, R10, R40 ;  /* 0x0000000a2028723c */ /* 0x010fde0000001828 */
[----:B------:R-:W-:-:S02]  /*1000d0*/  NOP ;  /* 0x0000000000007918 */ /* 0x000fc40000000000 */
[----:B------:R-:W-:Y:S04]  /*1000e0*/  STL.64 [R1+0x10b0], R36 ;  /* 0x0010b02401007387 */ /* 0x000fe80000100a00 */
[----:B------:R-:W-:Y:S04]  /*1000f0*/  STL.64 [R1+0x10b8], R38 ;  /* 0x0010b82601007387 */ /* 0x000fe80000100a00 */
[----:B------:R-:W-:Y:S04]  /*100100*/  STL.64 [R1+0x8658], R10 ;  /* 0x0086580a01007387 */ /* 0x000fe80000100a00 */
[----:B------:R0:W-:Y:S02]  /*100110*/  STL.64 [R1+0x8650], R8 ;  /* 0x0086500801007387 */ /* 0x0001e40000100a00 */
[----:B0-----:R-:W-:Y:S01]  /*100120*/  HMMA.16816.F32 R8, R32, R14, R24 ;  /* 0x0000000e2008723c */ /* 0x001fe20000001818 */
[----:B------:R-:W-:-:S02]  /*100130*/  IMAD R36, R51, 0x100, R50 ;  /* 0x0000010033247824 */ /* 0x000fc400078e0232 */
[----:B------:R-:W-:Y:S01]  /*100140*/  IMAD R37, R45, 0x100, R44 ;  /* 0x000001002d257824 */ /* 0x000fe200078e022c */
[----:B------:R-:W-:Y:S02]  /*100150*/  F2FP.F16.E5M2.UNPACK_B R38, R18 ;  /* 0x00000012ff26723e */ /* 0x000fe400020004ff */
[----:B------:R-:W-:Y:S01]  /*100160*/  F2FP.F16.E5M2.UNPACK_B R39, R19 ;  /* 0x00000013ff27723e */ /* 0x000fe200020004ff */
[----:B------:R-:W-:Y:S01]  /*100170*/  STL.64 [R1+0x10a0], R40 ;  /* 0x0010a02801007387 */ /* 0x000fe20000100a00 */
[----:B------:R-:W-:Y:S02]  /*100180*/  F2FP.F16.E5M2.UNPACK_B R36, R36 ;  /* 0x00000024ff24723e */ /* 0x000fe400020004ff */
[----:B------:R-:W-:Y:S01]  /*100190*/  F2FP.F16.E5M2.UNPACK_B R37, R37 ;  /* 0x00000025ff25723e */ /* 0x000fe200020004ff */
[----:B------:R-:W-:Y:S04]  /*1001a0*/  STL.64 [R1+0x10a8], R42 ;  /* 0x0010a82a01007387 */ /* 0x000fe80000100a00 */
[----:B------:R-:W-:Y:S04]  /*1001b0*/  STL.64 [R1+0xb30], R28 ;  /* 0x000b301c01007387 */ /* 0x000fe80000100a00 */
[----:B------:R-:W-:Y:S04]  /*1001c0*/  STL.64 [R1+0xb38], R30 ;  /* 0x000b381e01007387 */ /* 0x000fe80000100a00 */
[----:B------:R-:W-:Y:S04]  /*1001d0*/  STL.64 [R1+0x8638], R14 ;  /* 0x0086380e01007387 */ /* 0x000fe80000100a00 */
[----:B------:R2:W-:Y:S04]  /*1001e0*/  STL.64 [R1+0x8630], R12 ;  /* 0x0086300c01007387 */ /* 0x0005e80000100a00 */
[----:B------:R-:W-:Y:S01]  /*1001f0*/  STL.64 [R1+0xa30], R8 ;  /* 0x000a300801007387 */ /* 0x000fe20000100a00 */
[C---:B--2---:R-:W-:Y:S03]  /*100200*/  HMMA.16816.F32 R12, R36.reuse, R2, R52 ;  /* 0x00000002240c723c */ /* 0x044fe60000001834 */
[----:B------:R0:W-:Y:S03]  /*100210*/  STL.64 [R1+0xa38], R10 ;  /* 0x000a380a01007387 */ /* 0x0001e60000100a00 */
[C---:B0-----:R-:W-:Y:S01]  /*100220*/  HMMA.16816.F32 R8, R36.reuse, R4, R56 ;  /* 0x000000042408723c */ /* 0x041fe20000001838 */
[----:B------:R-:W-:Y:S04]  /*100230*/  STL.64 [R1+0xa20], R20 ;  /* 0x000a201401007387 */ /* 0x000fe80000100a00 */
[----:B------:R-:W-:Y:S04]  /*100240*/  STL.64 [R1+0xa28], R22 ;  /* 0x000a281601007387 */ /* 0x000fe80000100a00 */
[----:B------:R-:W2:Y:S08]  /*100250*/  LDL.LU R28, [R1+0x650] ;  /* 0x00065000011c7983 */ /* 0x000eb00000300800 */
        /* <DEDUP_REMOVED lines=119> */
[----:B------:R-:W-:Y:S04]  /*1009d0*/  STL.64 [R1+0x11d8], R50 ;  /* 0x0011d83201007387 */ /* 0x000fe80000100a00 */
[----:B------:R-:W-:Y:S01]  /*1009e0*/  STL.64 [R1+0x85d8], R6 ;  /* 0x0085d80601007387 */ /* 0x000fe20000100a00 */
[----:B------:R-:W-:Y:S01]  /*1009f0*/  IMAD R18, R55, 0x100, R54 ;  /* 0x0000010037127824 */ /* 0x000fe200078e0236 */
        /* <DEDUP_REMOVED lines=16> */
[----:B------:R0:W-:Y:S02]  /*100b00*/  STL.64 [R1+0x1198], R6 ;  /* 0x0011980601007387 */ /* 0x0001e40000100a00 */
[----:B0-----:R-:W-:Y:S01]  /*100b10*/  HMMA.16816.F32 R4, R32, R12, R56 ;  /* 0x0000000c2004723c */ /* 0x001fe20000001838 */
[----:B------:R-:W-:Y:S02]  /*100b20*/  IMAD R37, R53, 0x100, R52 ;  /* 0x0000010035257824 */ /* 0x000fe400078e0234 */
[----:B------:R-:W2:-:S15]  /*100b30*/  LDL.LU R52, [R1+0x580] ;  /* 0x0005800001347983 */ /* 0x000e9e0000300800 */
        /* <DEDUP_REMOVED lines=64> */
[----:B------:R-:W-:Y:S01]  /*100f40*/  F2FP.F16.E5M2.UNPACK_B R38, R18 ;  /* 0x00000012ff26723e */ /* 0x000fe200020004ff */
[----:B------:R-:W-:-:S02]  /*100f50*/  IMAD R36, R27, 0x100, R26 ;  /* 0x000001001b247824 */ /* 0x000fc400078e021a */
        /* <DEDUP_REMOVED lines=91> */
[----:B------:R-:W-:Y:S01]  /*101510*/  STL.64 [R1+0x9c8], R50 ;  /* 0x0009c83201007387 */ /* 0x000fe20000100a00 */
[----:B------:R-:W-:Y:S01]  /*101520*/  IMAD R18, R59, 0x100, R58 ;  /* 0x000001003b127824 */ /* 0x000fe200078e023a */
        /* <DEDUP_REMOVED lines=15> */
[----:B0-----:R-:W-:Y:S06]  /*101620*/  HMMA.16816.F32 R4, R32, R10, R52 ;  /* 0x0000000a2004723c */ /* 0x001fec0000001834 */
[----:B------:R-:W-:Y:S04]  /*101630*/  STL.64 [R1+0x8518], R10 ;  /* 0x0085180a01007387 */ /* 0x000fe80000100a00 */
[----:B------:R-:W-:Y:S01]  /*101640*/  STL.64 [R1+0x8510], R8 ;  /* 0x0085100801007387 */ /* 0x000fe20000100a00 */
[----:B------:R-:W-:-:S12]  /*101650*/  IMAD R37, R57, 0x100, R56 ;  /* 0x0000010039257824 */ /* 0x000fd800078e0238 */
        /* <DEDUP_REMOVED lines=153> */
[C---:B------:R-:W-:Y:S06]  /*101ff0*/  HMMA.16816.F32 R48, R36.reuse, R14, R48 ;  /* 0x0000000e2430723c */ /* 0x040fec0000001830 */
[----:B------:R-:W-:Y:S06]  /*102000*/  HMMA.16816.F32 R40, R36, R16, R40 ;  /* 0x000000102428723c */ /* 0x000fec0000001828 */
[C---:B--2---:R-:W-:Y:S11]  /*102010*/  HMMA.16816.F32 R36, R32.reuse, R2, R44 ;  /* 0x000000022024723c */ /* 0x044ff6000000182c */
[----:B------:R-:W-:Y:S04]  /*102020*/  STL.64 [R1+0x990], R48 ;  /* 0x0009903001007387 */ /* 0x000fe80000100a00 */
[----:B------:R-:W-:Y:S04]  /*102030*/  STL.64 [R1+0x998], R50 ;  /* 0x0009983201007387 */ /* 0x000fe80000100a00 */
[----:B------:R-:W-:Y:S04]  /*102040*/  STL.64 [R1+0x980], R40 ;  /* 0x0009802801007387 */ /* 0x000fe80000100a00 */
[----:B------:R-:W-:Y:S04]  /*102050*/  STL.64 [R1+0x988], R42 ;  /* 0x0009882a01007387 */ /* 0x000fe80000100a00 */
[----:B------:R0:W-:Y:S04]  /*102060*/  STL.64 [R1+0x1440], R36 ;  /* 0x0014402401007387 */ /* 0x0001e80000100a00 */
[----:B------:R-:W-:Y:S04]  /*102070*/  STL.64 [R1+0x1448], R38 ;  /* 0x0014482601007387 */ /* 0x000fe80000100a00 */
[----:B------:R-:W-:Y:S01]  /*102080*/  STL.64 [R1+0x84a8], R6 ;  /* 0x0084a80601007387 */ /* 0x000fe20000100a00 */
[----:B0-----:R-:W-:Y:S01]  /*102090*/  IMAD R36, R55, 0x100, R54 ;  /* 0x0000010037247824 */ /* 0x001fe200078e0236 */
        /* <DEDUP_REMOVED lines=1009> */
[----:B------:R-:W-:-:S03]  /*105fb0*/  F2FP.F16.E5M2.UNPACK_B R38, R18 ;  /* 0x00000012ff26723e */ /* 0x000fc600020004ff */
        /* <DEDUP_REMOVED lines=110> */
[----:B------:R-:W-:-:S12]  /*1066a0*/  IMAD.MOV.U32 R52, RZ, RZ, R60 ;  /* 0x000000ffff347224 */ /* 0x000fd800078e003c */
[----:B------:R-:W-:Y:S04]  /*1066b0*/  STL.64 [R1+0x1ad0], R4 ;  /* 0x001ad00401007387 */ /* 0x000fe80000100a00 */
[----:B------:R-:W-:Y:S04]  /*1066c0*/  STL.64 [R1+0x1ad8], R6 ;  /* 0x001ad80601007387 */ /* 0x000fe80000100a00 */
[----:B------:R-:W2:Y:S04]  /*1066d0*/  LDL.LU R60, [R1+0x81a0] ;  /* 0x0081a000013c7983 */ /* 0x000ea80000300800 */
[----:B------:R-:W3:Y:S04]  /*1066e0*/  LDL.LU R53, [R1+0xb84] ;  /* 0x000b840001357983 */ /* 0x000ee80000300800 */
[----:B------:R-:W4:Y:S04]  /*1066f0*/  LDL.LU R54, [R1+0xb88] ;  /* 0x000b880001367983 */ /* 0x000f280000300800 */
[----:B------:R-:W4:Y:S01]  /*106700*/  LDL.LU R55, [R1+0xb8c] ;  /* 0x000b8c0001377983 */ /* 0x000f220000300800 */
[----:B------:R-:W-:-:S02]  /*106710*/  IMAD.MOV.U32 R24, RZ, RZ, R61 ;  /* 0x000000ffff187224 */ /* 0x000fc400078e003d */
[----:B--2---:R-:W-:Y:S01]  /*106720*/  IMAD.MOV.U32 R25, RZ, RZ, R60 ;  /* 0x000000ffff197224 */ /* 0x004fe200078e003c */
[----:B----4-:R-:W-:Y:S04]  /*106730*/  STL.64 [R1+0x8118], R54 ;  /* 0x0081183601007387 */ /* 0x010fe80000100a00 */
[----:B---3--:R0:W-:Y:S04]  /*106740*/  STL.64 [R1+0x8110], R52 ;  /* 0x0081103401007387 */ /* 0x0081e80000100a00 */
[----:B------:R-:W2:Y:S04]  /*106750*/  LDL.LU R61, [R1+0x819c] ;  /* 0x00819c00013d7983 */ /* 0x000ea80000300800 */
[----:B------:R-:W3:Y:S04]  /*106760*/  LDL.LU R60, [R1+0x8198] ;  /* 0x00819800013c7983 */ /* 0x000ee80000300800 */
[----:B------:R-:W4:Y:S04]  /*106770*/  LDL.LU R26, [R1+0xba8] ;  /* 0x000ba800011a7983 */ /* 0x000f280000300800 */
[----:B------:R-:W4:Y:S01]  /*106780*/  LDL.LU R27, [R1+0xbac] ;  /* 0x000bac00011b7983 */ /* 0x000f220000300800 */
[----:B--2---:R-:W-:-:S03]  /*106790*/  IMAD.MOV.U32 R45, RZ, RZ, R61 ;  /* 0x000000ffff2d7224 */ /* 0x004fc600078e003d */
[----:B----4-:R1:W-:Y:S04]  /*1067a0*/  STL.64 [R1+0x8138], R26 ;  /* 0x0081381a01007387 */ /* 0x0103e80000100a00 */
[----:B------:R2:W-:Y:S04]  /*1067b0*/  STL.64 [R1+0x8130], R24 ;  /* 0x0081301801007387 */ /* 0x0005e80000100a00 */
[----:B------:R-:W4:Y:S04]  /*1067c0*/  LDL.LU R44, [R1+0xbd0] ;  /* 0x000bd000012c7983 */ /* 0x000f280000300800 */
[----:B------:R-:W2:Y:S01]  /*1067d0*/  LDL.LU R61, [R1+0x8194] ;  /* 0x00819400013d7983 */ /* 0x000ea20000300800 */
[----:B---3--:R-:W-:-:S03]  /*1067e0*/  IMAD.MOV.U32 R46, RZ, RZ, R60 ;  /* 0x000000ffff2e7224 */ /* 0x008fc600078e003c */
[----:B------:R-:W3:Y:S04]  /*1067f0*/  LDL.LU R60, [R1+0x8190] ;  /* 0x00819000013c7983 */ /* 0x000ee80000300800 */
[----:B------:R-:W4:Y:S04]  /*106800*/  LDL.LU R47, [R1+0xbdc] ;  /* 0x000bdc00012f7983 */ /* 0x000f280000300800 */
[----:B----4-:R-:W-:Y:S04]  /*106810*/  STL.64 [R1+0x8158], R46 ;  /* 0x0081582e01007387 */ /* 0x010fe80000100a00 */
[----:B------:R-:W-:Y:S04]  /*106820*/  STL.64 [R1+0x8150], R44 ;  /* 0x0081502c01007387 */ /* 0x000fe80000100a00 */
[----:B0-----:R-:W4:Y:S04]  /*106830*/  LDL.LU R52, [R1+0xab0] ;  /* 0x000ab00001347983 */ /* 0x001f280000300800 */
[----:B------:R-:W4:Y:S01]  /*106840*/  LDL.LU R53, [R1+0xab4] ;  /* 0x000ab40001357983 */ /* 0x000f220000300800 */
[----:B--2---:R-:W-:-:S02]  /*106850*/  IMAD.MOV.U32 R54, RZ, RZ, R61 ;  /* 0x000000ffff367224 */ /* 0x004fc400078e003d */
[----:B---3--:R-:W-:Y:S01]  /*106860*/  IMAD.MOV.U32 R55, RZ, RZ, R60 ;  /* 0x000000ffff377224 */ /* 0x008fe200078e003c */
[----:B------:R-:W2:Y:S04]  /*106870*/  LDL.LU R61, [R1+0x818c] ;  /* 0x00818c00013d7983 */ /* 0x000ea80000300800 */
[----:B------:R-:W1:Y:S04]  /*106880*/  LDL.LU R60, [R1+0x8188] ;  /* 0x00818800013c7983 */ /* 0x000e680000300800 */
[----:B------:R-:W-:Y:S04]  /*106890*/  STL.64 [R1+0x8168], R54 ;  /* 0x0081683601007387 */ /* 0x000fe80000100a00 */
[----:B----4-:R0:W-:Y:S04]  /*1068a0*/  STL.64 [R1+0x8160], R52 ;  /* 0x0081603401007387 */ /* 0x0101e80000100a00 */
[----:B------:R-:W3:Y:S04]  /*1068b0*/  LDL.LU R8, [R1+0xac0] ;  /* 0x000ac00001087983 */ /* 0x000ee80000300800 */
[----:B------:R-:W3:Y:S04]  /*1068c0*/  LDL.LU R9, [R1+0xac4] ;  /* 0x000ac40001097983 */ /* 0x000ee80000300800 */
[----:B------:R-:W4:Y:S04]  /*1068d0*/  LDL.LU R10, [R1+0xac8] ;  /* 0x000ac800010a7983 */ /* 0x000f280000300800 */
[----:B------:R-:W4:Y:S01]  /*1068e0*/  LDL.LU R11, [R1+0xacc] ;  /* 0x000acc00010b7983 */ /* 0x000f220000300800 */
[----:B-1----:R-:W-:-:S02]  /*1068f0*/  IMAD.MOV.U32 R26, RZ, RZ, R60 ;  /* 0x000000ffff1a7224 */ /* 0x002fc400078e003c */
[----:B--2---:R-:W-:Y:S01]  /*106900*/  IMAD.MOV.U32 R27, RZ, RZ, R61 ;  /* 0x000000ffff1b7224 */ /* 0x004fe200078e003d */
[----:B----4-:R-:W-:Y:S04]  /*106910*/  STL.64 [R1+0x8178], R10 ;  /* 0x0081780a01007387 */ /* 0x010fe80000100a00 */
[----:B---3--:R1:W-:Y:S04]  /*106920*/  STL.64 [R1+0x8170], R8 ;  /* 0x0081700801007387 */ /* 0x0083e80000100a00 */
[----:B------:R-:W2:Y:S04]  /*106930*/  LDL.LU R24, [R1+0xad0] ;  /* 0x000ad00001187983 */ /* 0x000ea80000300800 */
[----:B------:R-:W2:Y:S04]  /*106940*/  LDL.LU R25, [R1+0xad4] ;  /* 0x000ad40001197983 */ /* 0x000ea80000300800 */
[----:B------:R-:W3:Y:S04]  /*106950*/  LDL.LU R60, [R1+0x8184] ;  /* 0x00818400013c7983 */ /* 0x000ee80000300800 */
[----:B------:R-:W4:Y:S04]  /*106960*/  LDL.LU R61, [R1+0x8180] ;  /* 0x00818000013d7983 */ /* 0x000f280000300800 */
        /* <DEDUP_REMOVED lines=26> */
[----:B---3--:R-:W-:-:S02]  /*106b10*/  IMAD.MOV.U32 R47, RZ, RZ, R60 ;  /* 0x000000ffff2f7224 */ /* 0x008fc400078e003c */
[----:B----4-:R-:W-:Y:S02]  /*106b20*/  IMAD.MOV.U32 R46, RZ, RZ, R61 ;  /* 0x000000ffff2e7224 */ /* 0x010fe400078e003d */
        /* <DEDUP_REMOVED lines=16> */
[----:B------:R-:W2:Y:S01]  /*106c30*/  LDL.LU R23, [R1+0xb9c] ;  /* 0x000b9c0001177983 */ /* 0x000ea20000300800 */
[C---:B------:R-:W-:Y:S03]  /*106c40*/  HMMA.16816.F32 R4, R36.reuse, R2, R4 ;  /* 0x000000022404723c */ /* 0x040fe60000001804 */
[----:B------:R-:W2:Y:S04]  /*106c50*/  LDL.LU R56, [R1+0xb70] ;  /* 0x000b700001387983 */ /* 0x000ea80000300800 */
[----:B------:R-:W2:Y:S04]  /*106c60*/  LDL.LU R57, [R1+0xb74] ;  /* 0x000b740001397983 */ /* 0x000ea80000300800 */
[----:B------:R-:W2:Y:S04]  /*106c70*/  LDL.LU R58, [R1+0xb78] ;  /* 0x000b7800013a7983 */ /* 0x000ea80000300800 */
[----:B------:R-:W2:Y:S04]  /*106c80*/  LDL.LU R59, [R1+0xb7c] ;  /* 0x000b7c00013b7983 */ /* 0x000ea80000300800 */
[----:B------:R-:W3:Y:S04]  /*106c90*/  LDL.LU R19, [R1+0x805c] ;  /* 0x00805c0001137983 */ /* 0x000ee80000300800 */
[----:B------:R-:W-:Y:S04]  /*106ca0*/  STL.64 [R1+0x1790], R8 ;  /* 0x0017900801007387 */ /* 0x000fe80000100a00 */
[----:B------:R0:W-:Y:S04]  /*106cb0*/  STL.64 [R1+0x1798], R10 ;  /* 0x0017980a01007387 */ /* 0x0001e80000100a00 */
[----:B0-----:R-:W4:Y:S04]  /*106cc0*/  LDL.LU.64 R10, [R1+0x8178] ;  /* 0x00817800010a7983 */ /* 0x001f280000300a00 */
[----:B------:R-:W4:Y:S04]  /*106cd0*/  LDL.LU.64 R8, [R1+0x8170] ;  /* 0x0081700001087983 */ /* 0x000f280000300a00 */
[----:B------:R-:W3:Y:S04]  /*106ce0*/  LDL.LU R18, [R1+0x8060] ;  /* 0x0080600001127983 */ /* 0x000ee80000300800 */
        /* <DEDUP_REMOVED lines=15> */
[----:B------:R-:W3:Y:S02]  /*106de0*/  LDL.LU.64 R4, [R1+0x8140] ;  /* 0x0081400001047983 */ /* 0x000ee40000300a00 */
        /* <DEDUP_REMOVED lines=11> */
[----:B------:R-:W-:-:S02]  /*106ea0*/  IMAD R19, R19, 0x100, R18 ;  /* 0x0000010013137824 */ /* 0x000fc400078e0212 */
[----:B------:R-:W-:Y:S01]  /*106eb0*/  IMAD R18, R49, 0x100, R48 ;  /* 0x0000010031127824 */ /* 0x000fe200078e0230 */
        /* <DEDUP_REMOVED lines=8> */
[----:B------:R-:W-:Y:S04]  /*106f40*/  STL.64 [R1+0x19d0], R32 ;  /* 0x0019d02001007387 */ /* 0x000fe80000100a00 */
[----:B------:R0:W-:Y:S02]  /*106f50*/  STL.64 [R1+0x19d8], R34 ;  /* 0x0019d82201007387 */ /* 0x0001e40000100a00 */
[----:B0-----:R-:W-:Y:S02]  /*106f60*/  IMAD R34, R51, 0x100, R50 ;  /* 0x0000010033227824 */ /* 0x001fe400078e0232 */
[C---:B------:R-:W-:Y:S06]  /*106f70*/  HMMA.16816.F32 R48, R36.reuse, R12, R40 ;  /* 0x0000000c2430723c */ /* 0x040fec0000001828 */
[----:B------:R-:W-:Y:S01]  /*106f80*/  HMMA.16816.F32 R40, R36, R14, R44 ;  /* 0x0000000e2428723c */ /* 0x000fe2000000182c */
[----:B------:R-:W-:Y:S01]  /*106f90*/  IMAD R35, R60, 0x100, R61 ;  /* 0x000001003c237824 */ /* 0x000fe200078e023d */
[----:B------:R-:W-:-:S02]  /*106fa0*/  F2FP.F16.E5M2.UNPACK_B R32, R19 ;  /* 0x00000013ff20723e */ /* 0x000fc400020004ff */
[----:B------:R-:W-:Y:S02]  /*106fb0*/  F2FP.F16.E5M2.UNPACK_B R33, R18 ;  /* 0x00000012ff21723e */ /* 0x000fe400020004ff */
[----:B------:R-:W-:Y:S02]  /*106fc0*/  F2FP.F16.E5M2.UNPACK_B R34, R34 ;  /* 0x00000022ff22723e */ /* 0x000fe400020004ff */
[----:B------:R-:W-:-:S09]  /*106fd0*/  F2FP.F16.E5M2.UNPACK_B R35, R35 ;  /* 0x00000023ff23723e */ /* 0x000fd200020004ff */
[----:B------:R-:W-:Y:S04]  /*106fe0*/  STL.64 [R1+0x1780], R48 ;  /* 0x0017803001007387 */ /* 0x000fe80000100a00 */
[----:B------:R-:W-:Y:S04]  /*106ff0*/  STL.64 [R1+0x1788], R50 ;  /* 0x0017883201007387 */ /* 0x000fe80000100a00 */
[----:B------:R-:W-:Y:S04]  /*107000*/  STL.64 [R1+0x8108], R14 ;  /* 0x0081080e01007387 */ /* 0x000fe80000100a00 */
[----:B------:R0:W-:Y:S02]  /*107010*/  STL.64 [R1+0x8100], R12 ;  /* 0x0081000c01007387 */ /* 0x0001e40000100a00 */
[----:B0-----:R-:W-:Y:S06]  /*107020*/  HMMA.16816.F32 R12, R36, R16, R28 ;  /* 0x00000010240c723c */ /* 0x001fec000000181c */
[C---:B---3--:R-:W-:Y:S01]  /*107030*/  HMMA.16816.F32 R24, R32.reuse, R2, R24 ;  /* 0x000000022018723c */ /* 0x048fe20000001818 */
[----:B------:R-:W-:Y:S04]  /*107040*/  STL.64 [R1+0x1680], R40 ;  /* 0x0016802801007387 */ /* 0x000fe80000100a00 */
[----:B------:R-:W-:Y:S01]  /*107050*/  STL.64 [R1+0x1688], R42 ;  /* 0x0016882a01007387 */ /* 0x000fe20000100a00 */
[C---:B------:R-:W-:Y:S11]  /*107060*/  HMMA.16816.F32 R20, R32.reuse, R4, R20 ;  /* 0x000000042014723c */ /* 0x040ff60000001814 */
[----:B------:R-:W-:Y:S04]  /*107070*/  STL.64 [R1+0xae0], R12 ;  /* 0x000ae00c01007387 */ /* 0x000fe80000100a00 */
[----:B------:R2:W-:Y:S04]  /*107080*/  STL.64 [R1+0xae8], R14 ;  /* 0x000ae80e01007387 */ /* 0x0005e80000100a00 */
[----:B------:R-:W-:Y:S04]  /*107090*/  STL.64 [R1+0x19c0], R24 ;  /* 0x0019c01801007387 */ /* 0x000fe80000100a00 */
[----:B------:R-:W-:Y:S04]  /*1070a0*/  STL.64 [R1+0x19c8], R26 ;  /* 0x0019c81a01007387 */ /* 0x000fe80000100a00 */
[----:B------:R-:W3:Y:S04]  /*1070b0*/  LDL.LU R46, [R1+0x8080] ;  /* 0x00808000012e7983 */ /* 0x000ee80000300800 */
[----:B------:R0:W-:Y:S04]  /*1070c0*/  STL.64 [R1+0x19b0], R20 ;  /* 0x0019b01401007387 */ /* 0x0001e80000100a00 */
[----:B------:R-:W-:Y:S04]  /*1070d0*/  STL.64 [R1+0x19b8], R22 ;  /* 0x0019b81601007387 */ /* 0x000fe80000100a00 */
[----:B------:R-:W3:Y:S01]  /*1070e0*/  LDL.LU R47, [R1+0x807c] ;  /* 0x00807c00012f7983 */ /* 0x000ee20000300800 */
[----:B--2---:R-:W-:-:S15]  /*1070f0*/  HMMA.16816.F32 R12, R32, R6, R52 ;  /* 0x00000006200c723c */ /* 0x004fde0000001834 */
[----:B------:R-:W-:-:S08]  /*107100*/  NOP ;  /* 0x0000000000007918 */ /* 0x000fd00000000000 */
[----:B------:R-:W-:Y:S04]  /*107110*/  STL.64 [R1+0x19a0], R12 ;  /* 0x0019a00c01007387 */ /* 0x000fe80000100a00 */
[----:B------:R1:W-:Y:S04]  /*107120*/  STL.64 [R1+0x19a8], R14 ;  /* 0x0019a80e01007387 */ /* 0x0003e80000100a00 */
[----:B------:R-:W2:Y:S04]  /*107130*/  LDL.LU R61, [R1+0x8088] ;  /* 0x00808800013d7983 */ /* 0x000ea80000300800 */
[----:B------:R-:W2:Y:S04]  /*107140*/  LDL.LU R60, [R1+0x8084] ;  /* 0x00808400013c7983 */ /* 0x000ea80000300800 */
[----:B0-----:R-:W4:Y:S01]  /*107150*/  LDL.LU R20, [R1+0xc40] ;  /* 0x000c400001147983 */ /* 0x001f220000300800 */
[----:B-1----:R-:W-:-:S15]  /*107160*/  HMMA.16816.F32 R12, R32, R8, R56 ;  /* 0x00000008200c723c */ /* 0x002fde0000001838 */
[----:B------:R-:W-:-:S08]  /*107170*/  NOP ;  /* 0x0000000000007918 */ /* 0x000fd00000000000 */
[----:B------:R0:W-:Y:S04]  /*107180*/  STL.64 [R1+0x1b00], R12 ;  /* 0x001b000c01007387 */ /* 0x0001e80000100a00 */
[----:B------:R1:W-:Y:S04]  /*107190*/  STL.64 [R1+0x1b08], R14 ;  /* 0x001b080e01007387 */ /* 0x0003e80000100a00 */
        /* <DEDUP_REMOVED lines=37> */
[----:B------:R-:W3:Y:S04]  /*1073f0*/  LDL.LU R46, [R1+0x2164] ;  /* 0x00216400012e7983 */ /* 0x000ee80000300800 */
[----:B------:R-:W3:Y:S01]  /*107400*/  LDL.LU R47, [R1+0x21a0] ;  /* 0x0021a000012f7983 */ /* 0x000ee20000300800 */
[----:B--2---:R-:W-:-:S03]  /*107410*/  IMAD R18, R60, 0x100, R61 ;  /* 0x000001003c127824 */ /* 0x004fc600078e023d */
        /* <DEDUP_REMOVED lines=8> */
[----:B------:R-:W-:-:S02]  /*1074a0*/  IMAD R38, R38, 0x100, R37 ;  /* 0x0000010026267824 */ /* 0x000fc400078e0225 */
[----:B------:R-:W-:Y:S01]  /*1074b0*/  IMAD R39, R48, 0x100, R39 ;  /* 0x0000010030277824 */ /* 0x000fe200078e0227 */
[----:B------:R-:W-:Y:S02]  /*1074c0*/  F2FP.F16.E5M2.UNPACK_B R36, R19 ;  /* 0x00000013ff24723e */ /* 0x000fe400020004ff */
[----:B------:R-:W-:Y:S02]  /*1074d0*/  F2FP.F16.E5M2.UNPACK_B R37, R18 ;  /* 0x00000012ff25723e */ /* 0x000fe400020004ff */
[----:B------:R-:W-:Y:S02]  /*1074e0*/  F2FP.F16.E5M2.UNPACK_B R38, R38 ;  /* 0x00000026ff26723e */ /* 0x000fe400020004ff */
[----:B------:R-:W-:-:S07]  /*1074f0*/  F2FP.F16.E5M2.UNPACK_B R39, R39 ;  /* 0x00000027ff27723e */ /* 0x000fce00020004ff */
[C---:B------:R-:W-:Y:S06]  /*107500*/  HMMA.16816.F32 R52, R36.reuse, R2, R52 ;  /* 0x000000022434723c */ /* 0x040fec0000001834 */
[----:B------:R-:W-:Y:S06]  /*107510*/  HMMA.16816.F32 R56, R36, R4, R56 ;  /* 0x000000042438723c */ /* 0x000fec0000001838 */
[C---:B---3--:R-:W-:Y:S06]  /*107520*/  HMMA.16816.F32 R28, R32.reuse, R12, R28 ;  /* 0x0000000c201c723c */ /* 0x048fec000000181c */
[C---:B----4-:R-:W-:Y:S06]  /*107530*/  HMMA.16816.F32 R24, R32.reuse, R14, R24 ;  /* 0x0000000e2018723c */ /* 0x050fec0000001818 */
[----:B------:R-:W-:Y:S11]  /*107540*/  HMMA.16816.F32 R32, R32, R16, R20 ;  /* 0x000000102020723c */ /* 0x000ff60000001814 */
        /* <DEDUP_REMOVED lines=12> */
[----:B0-----:R-:W4:Y:S04]  /*107610*/  LDL.LU R32, [R1] ;  /* 0x0000000001207983 */ /* 0x001f280000300800 */
[----:B------:R-:W4:Y:S04]  /*107620*/  LDL.LU R33, [R1+0x4] ;  /* 0x0000040001217983 */ /* 0x000f280000300800 */
[----:B-1----:R-:W4:Y:S01]  /*107630*/  LDL.LU R34, [R1+0x8] ;  /* 0x0000080001227983 */ /* 0x002f220000300800 */
[----:B------:R-:W-:-:S03]  /*107640*/  IMAD.MOV.U32 R35, RZ, RZ, R0 ;  /* 0x000000ffff237224 */ /* 0x000fc600078e0000 */
[----:B------:R0:W5:Y:S04]  /*107650*/  LDL.LU R0, [R1+0x80c8] ;  /* 0x0080c80001007983 */ /* 0x0001680000300800 */
[----:B------:R-:W-:Y:S04]  /*107660*/  STL.64 [R1+0x1990], R52 ;  /* 0x0019903401007387 */ /* 0x000fe80000100a00 */
[----:B------:R1:W-:Y:S04]  /*107670*/  STL.64 [R1+0x1998], R54 ;  /* 0x0019983601007387 */ /* 0x0003e80000100a00 */
[----:B-1----:R-:W3:Y:S04]  /*107680*/  LDL.LU.64 R54, [R1+0x80c0] ;  /* 0x0080c00001367983 */ /* 0x002ee80000300a00 */
[----:B------:R-:W3:Y:S04]  /*107690*/  LDL.LU.64 R52, [R1+0x80b8] ;  /* 0x0080b80001347983 */ /* 0x000ee80000300a00 */
[----:B------:R-:W-:Y:S04]  /*1076a0*/  STL.64 [R1+0x18f0], R56 ;  /* 0x0018f03801007387 */ /* 0x000fe80000100a00 */
[----:B------:R1:W-:Y:S04]  /*1076b0*/  STL.64 [R1+0x18f8], R58 ;  /* 0x0018f83a01007387 */ /* 0x0003e80000100a00 */
[----:B-1----:R-:W3:Y:S04]  /*1076c0*/  LDL.LU.64 R58, [R1+0x80b0] ;  /* 0x0080b000013a7983 */ /* 0x002ee80000300a00 */
[----:B------:R-:W3:Y:S01]  /*1076d0*/  LDL.LU.64 R56, [R1+0x80a8] ;  /* 0x0080a80001387983 */ /* 0x000ee20000300a00 */
[----:B------:R-:W-:-:S02]  /*1076e0*/  IADD3 R49, P4, R49, UR21, RZ ;  /* 0x0000001531317c10 */ /* 0x000fc4000ff9e0ff */
[----:B------:R-:W-:Y:S02]  /*1076f0*/  IADD3 R50, P3, R50, UR21, RZ ;  /* 0x0000001532327c10 */ /* 0x000fe4000ff7e0ff */
[----:B------:R-:W-:Y:S02]  /*107700*/  IADD3 R51, P2, R51, UR21, RZ ;  /* 0x0000001533337c10 */ /* 0x000fe4000ff5e0ff */
[----:B------:R-:W-:Y:S02]  /*107710*/  IADD3 R40, P1, R40, UR21, RZ ;  /* 0x0000001528287c10 */ /* 0x000fe4000ff3e0ff */
[----:B------:R-:W-:Y:S02]  /*107720*/  IADD3 R41, P0, R41, UR21, RZ ;  /* 0x0000001529297c10 */ /* 0x000fe4000ff1e0ff */
[----:B------:R-:W-:Y:S02]  /*107730*/  IADD3 R42, P6, R42, UR21, RZ ;  /* 0x000000152a2a7c10 */ /* 0x000fe4000ffde0ff */
[----:B------:R-:W-:-:S02]  /*107740*/  IADD3 R43, P5, R43, UR21, RZ ;  /* 0x000000152b2b7c10 */ /* 0x000fc4000ffbe0ff */
[----:B------:R-:W-:Y:S02]  /*107750*/  IADD3.X R44, R44, UR26, RZ, P4, !PT ;  /* 0x0000001a2c2c7c10 */ /* 0x000fe4000a7fe4ff */
[----:B------:R-:W-:Y:S02]  /*107760*/  IADD3 R45, P4, R45, UR21, RZ ;  /* 0x000000152d2d7c10 */ /* 0x000fe4000ff9e0ff */
[----:B------:R-:W-:Y:S02]  /*107770*/  IADD3.X R46, R46, UR26, RZ, P3, !PT ;  /* 0x0000001a2e2e7c10 */ /* 0x000fe40009ffe4ff */
[----:B------:R-:W-:Y:S02]  /*107780*/  IADD3 R47, P3, R47, UR21, RZ ;  /* 0x000000152f2f7c10 */ /* 0x000fe4000ff7e0ff */
[----:B--2---:R-:W-:Y:S02]  /*107790*/  IADD3.X R61, R61, UR26, RZ, P2, !PT ;  /* 0x0000001a3d3d7c10 */ /* 0x004fe400097fe4ff */
[----:B------:R-:W-:Y:S01]  /*1077a0*/  IADD3 R60, P2, R60, UR21, RZ ;  /* 0x000000153c3c7c10 */ /* 0x000fe2000ff5e0ff */
[----:B----4-:R-:W-:-:S15]  /*1077b0*/  HMMA.16816.F32 R4, R36, R6, R32 ;  /* 0x000000062404723c */ /* 0x010fde0000001820 */
[----:B------:R-:W-:-:S08]  /*1077c0*/  NOP ;  /* 0x0000000000007918 */ /* 0x000fd00000000000 */
[----:B------:R-:W-:Y:S04]  /*1077d0*/  STL.64 [R1+0x1830], R4 ;  /* 0x0018300401007387 */ /* 0x000fe80000100a00 */
[----:B------:R1:W-:Y:S01]  /*1077e0*/  STL.64 [R1+0x1838], R6 ;  /* 0x0018380601007387 */ /* 0x0003e20000100a00 */
[C---:B---3--:R-:W-:Y:S06]  /*1077f0*/  HMMA.16816.F32 R32, R36.reuse, R8, R56 ;  /* 0x000000082420723c */ /* 0x048fec0000001838 */
[C---:B-1----:R-:W-:Y:S06]  /*107800*/  HMMA.16816.F32 R4, R36.reuse, R10, R52 ;  /* 0x0000000a2404723c */ /* 0x042fec0000001834 */
[C---:B------:R-:W-:Y:S06]  /*107810*/  HMMA.16816.F32 R20, R36.reuse, R12, R20 ;  /* 0x0000000c2414723c */ /* 0x040fec0000001814 */
[C---:B------:R-:W-:Y:S05]  /*107820*/  HMMA.16816.F32 R8, R36.reuse, R14, R24 ;  /* 0x0000000e2408723c */ /* 0x040fea0000001818 */
[----:B------:R-:W-:Y:S04]  /*107830*/  STL.64 [R1+0x1760], R32 ;  /* 0x0017602001007387 */ /* 0x000fe80000100a00 */
[----:B------:R-:W-:Y:S04]  /*107840*/  STL.64 [R1+0x1768], R34 ;  /* 0x0017682201007387 */ /* 0x000fe80000100a00 */
[----:B------:R-:W-:Y:S04]  /*107850*/  STL.64 [R1+0xb80], R4 ;  /* 0x000b800401007387 */ /* 0x000fe80000100a00 */
[----:B------:R1:W-:Y:S02]  /*107860*/  STL.64 [R1+0xb88], R6 ;  /* 0x000b880601007387 */ /* 0x0003e40000100a00 */
[----:B-1----:R-:W-:Y:S02]  /*107870*/  HMMA.16816.F32 R4, R36, R16, R28 ;  /* 0x000000102404723c */ /* 0x002fe4000000181c */
[----:B------:R-:W-:Y:S04]  /*107880*/  STL.64 [R1+0xad0], R20 ;  /* 0x000ad01401007387 */ /* 0x000fe80000100a00 */
[----:B------:R-:W-:Y:S04]  /*107890*/  STL.64 [R1+0xad8], R22 ;  /* 0x000ad81601007387 */ /* 0x000fe80000100a00 */
[----:B------:R1:W-:Y:S04]  /*1078a0*/  STL.64 [R1+0xac0], R8 ;  /* 0x000ac00801007387 */ /* 0x0003e80000100a00 */
[----:B------:R-:W-:Y:S09]  /*1078b0*/  STL.64 [R1+0xac8], R10 ;  /* 0x000ac80a01007387 */ /* 0x000ff20000100a00 */
[----:B------:R-:W-:Y:S04]  /*1078c0*/  STL.64 [R1+0x870], R4 ;  /* 0x0008700401007387 */ /* 0x000fe80000100a00 */
[----:B------:R2:W-:Y:S04]  /*1078d0*/  STL.64 [R1+0x878], R6 ;  /* 0x0008780601007387 */ /* 0x0005e80000100a00 */
[----:B------:R3:W-:Y:S04]  /*1078e0*/  STL [R1+0x2160], R49 ;  /* 0x0021603101007387 */ /* 0x0007e80000100800 */
        /* <DEDUP_REMOVED lines=9> */
[----:B-1----:R-:W4:Y:S04]  /*107980*/  LDL.LU R9, [R1+0x2174] ;  /* 0x0021740001097983 */ /* 0x002f280000300800 */
[----:B------:R1:W-:Y:S04]  /*107990*/  STL [R1+0x21a0], R47 ;  /* 0x0021a02f01007387 */ /* 0x0003e80000100800 */
[----:B------:R-:W4:Y:S04]  /*1079a0*/  LDL.LU R56, [R1+0x21b0] ;  /* 0x0021b00001387983 */ /* 0x000f280000300800 */
[----:B------:R1:W-:Y:S04]  /*1079b0*/  STL [R1+0x216c], R61 ;  /* 0x00216c3d01007387 */ /* 0x0003e80000100800 */
[----:B------:R-:W4:Y:S04]  /*1079c0*/  LDL.LU R57, [R1+0x217c] ;  /* 0x00217c0001397983 */ /* 0x000f280000300800 */
[----:B------:R1:W-:Y:S04]  /*1079d0*/  STL [R1+0x21a8], R60 ;  /* 0x0021a83c01007387 */ /* 0x0003e80000100800 */
        /* <DEDUP_REMOVED lines=15> */
[----:B---3--:R-:W3:Y:S04]  /*107ad0*/  LDL.LU R49, [R1+0x21bc] ;  /* 0x0021bc0001317983 */ /* 0x008ee80000300800 */
[----:B----4-:R-:W4:Y:S04]  /*107ae0*/  LDL.LU R50, [R1+0x700c] ;  /* 0x00700c0001327983 */ /* 0x010f280000300800 */
        /* <DEDUP_REMOVED lines=10> */
[----:B------:R-:W4:Y:S01]  /*107b90*/  LDL.LU R60, [R1+0x7010] ;  /* 0x00701000013c7983 */ /* 0x000f220000300800 */
[----:B------:R-:W-:-:S02]  /*107ba0*/  IADD3.X R9, R9, UR26, RZ, P1, !PT ;  /* 0x0000001a09097c10 */ /* 0x000fc40008ffe4ff */
[----:B------:R-:W-:Y:S02]  /*107bb0*/  IADD3 R56, P1, R56, UR21, RZ ;  /* 0x0000001538387c10 */ /* 0x000fe4000ff3e0ff */
[----:B------:R-:W-:Y:S02]  /*107bc0*/  IADD3.X R57, R57, UR26, RZ, P0, !PT ;  /* 0x0000001a39397c10 */ /* 0x000fe400087fe4ff */
[----:B------:R-:W-:Y:S02]  /*107bd0*/  IADD3 R58, P0, R58, UR21, RZ ;  /* 0x000000153a3a7c10 */ /* 0x000fe4000ff1e0ff */
[----:B------:R-:W-:Y:S01]  /*107be0*/  IADD3.X R59, R59, UR26, RZ, P6, !PT ;  /* 0x0000001a3b3b7c10 */ /* 0x000fe2000b7fe4ff */
[----:B------:R0:W-:Y:S01]  /*107bf0*/  STL [R1+0x2174], R9 ;  /* 0x0021740901007387 */ /* 0x0001e20000100800 */
[----:B--2---:R-:W-:-:S03]  /*107c00*/  IADD3 R6, P6, R6, UR21, RZ ;  /* 0x0000001506067c10 */ /* 0x004fc6000ffde0ff */
[----:B------:R1:W-:Y:S01]  /*107c10*/  STL [R1+0x21b0], R56 ;  /* 0x0021b03801007387 */ /* 0x0003e20000100800 */
[----:B------:R-:W-:-:S03]  /*107c20*/  IADD3.X R7, R7, UR26, RZ, P5, !PT ;  /* 0x0000001a07077c10 */ /* 0x000fc6000affe4ff */
[----:B------:R2:W-:Y:S01]  /*107c30*/  STL [R1+0x217c], R57 ;  /* 0x00217c3901007387 */ /* 0x0005e20000100800 */
[----:B------:R-:W-:-:S03]  /*107c40*/  IADD3 R4, P5, R4, UR21, RZ ;  /* 0x0000001504047c10 */ /* 0x000fc6000ffbe0ff */
        /* <DEDUP_REMOVED lines=21> */
[----:B---3--:R-:W-:-:S03]  /*107da0*/  IADD3.X R49, R49, UR26, RZ, P6, !PT ;  /* 0x0000001a31317c10 */ /* 0x008fc6000b7fe4ff */
[----:B------:R3:W-:Y:S01]  /*107db0*/  STL [R1+0x21ac], R35 ;  /* 0x0021ac2301007387 */ /* 0x0007e20000100800 */
[----:B----4-:R-:W-:-:S03]  /*107dc0*/  IADD3 R50, P6, R50, UR21, RZ ;  /* 0x0000001532327c10 */ /* 0x010fc6000ffde0ff */
        /* <DEDUP_REMOVED lines=16> */
[----:B------:R4:W-:Y:S04]  /*107ed0*/  STL [R1+0x6ffc], R42 ;  /* 0x006ffc2a01007387 */ /* 0x0009e80000100800 */
[----:B------:R4:W-:Y:S01]  /*107ee0*/  STL [R1+0x21d4], R43 ;  /* 0x0021d42b01007387 */ /* 0x0009e20000100800 */
[----:B------:R-:W-:-:S03]  /*107ef0*/  IADD3.X R47, R47, UR26, RZ, P1, !PT ;  /* 0x0000001a2f2f7c10 */ /* 0x000fc60008ffe4ff */
[----:B------:R4:W-:Y:S01]  /*107f00*/  STL [R1+0x6ff4], R44 ;  /* 0x006ff42c01007387 */ /* 0x0009e20000100800 */
[----:B------:R-:W-:-:S03]  /*107f10*/  IADD3 R61, P1, R61, UR21, RZ ;  /* 0x000000153d3d7c10 */ /* 0x000fc6000ff3e0ff */
[----:B------:R4:W-:Y:S04]  /*107f20*/  STL [R1+0x7020], R45 ;  /* 0x0070202d01007387 */ /* 0x0009e80000100800 */
[----:B------:R4:W-:Y:S01]  /*107f30*/  STL [R1+0x6fec], R46 ;  /* 0x006fec2e01007387 */ /* 0x0009e20000100800 */
[----:B------:R-:W-:-:S03]  /*107f40*/  IADD3.X R60, R60, UR26, RZ, P0, !PT ;  /* 0x0000001a3c3c7c10 */ /* 0x000fc600087fe4ff */
[----:B0-----:R-:W4:Y:S04]  /*107f50*/  LDL.LU R9, [R1+0x6fdc] ;  /* 0x006fdc0001097983 */ /* 0x001f280000300800 */
[----:B------:R0:W-:Y:S04]  /*107f60*/  STL [R1+0x7018], R47 ;  /* 0x0070182f01007387 */ /* 0x0001e80000100800 */
[----:B-1----:R-:W4:Y:S04]  /*107f70*/  LDL.LU R56, [R1+0x7008] ;  /* 0x0070080001387983 */ /* 0x002f280000300800 */
[----:B------:R1:W-:Y:S04]  /*107f80*/  STL [R1+0x6fe4], R61 ;  /* 0x006fe43d01007387 */ /* 0x0003e80000100800 */
[----:B--2---:R-:W2:Y:S04]  /*107f90*/  LDL.LU R57, [R1+0x6fd4] ;  /* 0x006fd40001397983 */ /* 0x004ea80000300800 */
[----:B------:R1:W-:Y:S04]  /*107fa0*/  STL [R1+0x7010], R60 ;  /* 0x0070103c01007387 */ /* 0x0003e80000100800 */
        /* <DEDUP_REMOVED lines=27> */
[----:B------:R-:W4:Y:S01]  /*108160*/  LDL.LU R60, [R1+0x6f64] ;  /* 0x006f6400013c7983 */ /* 0x000f220000300800 */
[----:B------:R-:W-:-:S02]  /*108170*/  IADD3 R9, P0, R9, UR21, RZ ;  /* 0x0000001509097c10 */ /* 0x000fc4000ff1e0ff */
[----:B------:R-:W-:Y:S02]  /*108180*/  IADD3.X R56, R56, UR26, RZ, P6, !PT ;  /* 0x0000001a38387c10 */ /* 0x000fe4000b7fe4ff */
[----:B--2---:R-:W-:Y:S02]  /*108190*/  IADD3 R57, P6, R57, UR21, RZ ;  /* 0x0000001539397c10 */ /* 0x004fe4000ffde0ff */
[----:B------:R-:W-:Y:S02]  /*1081a0*/  IADD3.X R58, R58, UR26, RZ, P5, !PT ;  /* 0x0000001a3a3a7c10 */ /* 0x000fe4000affe4ff */
[----:B------:R-:W-:Y:S01]  /*1081b0*/  IADD3 R59, P5, R59, UR21, RZ ;  /* 0x000000153b3b7c10 */ /* 0x000fe2000ffbe0ff */
        /* <DEDUP_REMOVED lines=19> */
[----:B---3--:R-:W-:-:S03]  /*1082f0*/  IADD3 R35, P0, R35, UR21, RZ ;  /* 0x0000001523237c10 */ /* 0x008fc6000ff1e0ff */
[----:B------:R3:W-:Y:S01]  /*108300*/  STL [R1+0x6fb4], R3 ;  /* 0x006fb40301007387 */ /* 0x0007e20000100800 */
[----:B----4-:R-:W-:-:S03]  /*108310*/  IADD3.X R18, R18, UR26, RZ, P6, !PT ;  /* 0x0000001a12127c10 */ /* 0x010fc6000b7fe4ff */
        /* <DEDUP_REMOVED lines=24> */
[----:B------:R4:W-:Y:S04]  /*1084a0*/  STL [R1+0x6fb0], R42 ;  /* 0x006fb02a01007387 */ /* 0x0009e80000100800 */
[----:B------:R4:W-:Y:S01]  /*1084b0*/  STL [R1+0x6f7c], R43 ;  /* 0x006f7c2b01007387 */ /* 0x0009e20000100800 */
[----:B------:R-:W-:-:S03]  /*1084c0*/  IADD3 R47, P0, R47, UR21, RZ ;  /* 0x000000152f2f7c10 */ /* 0x000fc6000ff1e0ff */
[----:B------:R4:W-:Y:S01]  /*1084d0*/  STL [R1+0x6fa8], R44 ;  /* 0x006fa82c01007387 */ /* 0x0009e20000100800 */
[----:B------:R-:W-:-:S03]  /*1084e0*/  IADD3.X R61, R61, UR26, RZ, P6, !PT ;  /* 0x0000001a3d3d7c10 */ /* 0x000fc6000b7fe4ff */
[----:B------:R4:W-:Y:S04]  /*1084f0*/  STL [R1+0x6f74], R45 ;  /* 0x006f742d01007387 */ /* 0x0009e80000100800 */
[----:B------:R4:W-:Y:S01]  /*108500*/  STL [R1+0x6fa0], R46 ;  /* 0x006fa02e01007387 */ /* 0x0009e20000100800 */
[----:B------:R-:W-:-:S03]  /*108510*/  IADD3 R60, P6, R60, UR21, RZ ;  /* 0x000000153c3c7c10 */ /* 0x000fc6000ffde0ff */
        /* <DEDUP_REMOVED lines=34> */
[----:B------:R-:W-:-:S02]  /*108740*/  IADD3.X R9, R9, UR26, RZ, P5, !PT ;  /* 0x0000001a09097c10 */ /* 0x000fc4000affe4ff */
[----:B------:R-:W-:Y:S02]  /*108750*/  IADD3 R56, P5, R56, UR21, RZ ;  /* 0x0000001538387c10 */ /* 0x000fe4000ffbe0ff */
[----:B--2---:R-:W-:Y:S02]  /*108760*/  IADD3.X R57, R57, UR26, RZ, P4, !PT ;  /* 0x0000001a39397c10 */ /* 0x004fe4000a7fe4ff */
[----:B------:R-:W-:Y:S02]  /*108770*/  IADD3 R58, P4, R58, UR21, RZ ;  /* 0x000000153a3a7c10 */ /* 0x000fe4000ff9e0ff */
[----:B------:R-:W-:Y:S01]  /*108780*/  IADD3.X R59, R59, UR26, RZ, P3, !PT ;  /* 0x0000001a3b3b7c10 */ /* 0x000fe20009ffe4ff */
        /* <DEDUP_REMOVED lines=184> */
[----:B---3--:R-:W-:Y:S02]  /*109310*/  IADD3 R58, P1, R58, UR21, RZ ;  /* 0x000000153a3a7c10 */ /* 0x008fe4000ff3e0ff */
[----:B----4-:R-:W-:Y:S01]  /*109320*/  IADD3.X R59, R59, UR26, RZ, P0, !PT ;  /* 0x0000001a3b3b7c10 */ /* 0x010fe200087fe4ff */
        /* <DEDUP_REMOVED lines=91> */
[----:B---3--:R-:W-:Y:S02]  /*1098e0*/  IADD3.X R58, R58, UR26, RZ, P6, !PT ;  /* 0x0000001a3a3a7c10 */ /* 0x008fe4000b7fe4ff */
[----:B----4-:R-:W-:Y:S01]  /*1098f0*/  IADD3 R59, P6, R59, UR21, RZ ;  /* 0x000000153b3b7c10 */ /* 0x010fe2000ffde0ff */
        /* <DEDUP_REMOVED lines=1023> */
[----:B------:R-:W-:Y:S01]  /*10d8f0*/  STL [R1+0x68c8], R9 ;  /* 0x0068c80901007387 */ /* 0x000fe20000100800 */
[----:B------:R-:W-:-:S03]  /*10d900*/  IADD3 R6, P3, R6, UR21, RZ ;  /* 0x0000001506067c10 */ /* 0x000fc6000ff7e0ff */
[----:B------:R-:W-:Y:S01]  /*10d910*/  STL [R1+0x6894], R56 ;  /* 0x0068943801007387 */ /* 0x000fe20000100800 */
[----:B------:R-:W-:-:S03]  /*10d920*/  IADD3.X R7, R7, UR26, RZ, P2, !PT ;  /* 0x0000001a07077c10 */ /* 0x000fc600097fe4ff */
        /* <DEDUP_REMOVED lines=36> */
[----:B------:R0:W-:Y:S01]  /*10db70*/  STL [R1+0x6878], R51 ;  /* 0x0068783301007387 */ /* 0x0001e20000100800 */
[----:B------:R-:W-:-:S03]  /*10db80*/  IADD3.X R44, R44, UR26, RZ, P6, !PT ;  /* 0x0000001a2c2c7c10 */ /* 0x000fc6000b7fe4ff */
[----:B------:R1:W-:Y:S01]  /*10db90*/  STL [R1+0x6844], R40 ;  /* 0x0068442801007387 */ /* 0x0003e20000100800 */
[----:B------:R-:W-:-:S03]  /*10dba0*/  IADD3.X R45, R45, UR26, RZ, P5, !PT ;  /* 0x0000001a2d2d7c10 */ /* 0x000fc6000affe4ff */
[----:B------:R2:W-:Y:S01]  /*10dbb0*/  STL [R1+0x6870], R41 ;  /* 0x0068702901007387 */ /* 0x0005e20000100800 */
[----:B------:R-:W-:-:S03]  /*10dbc0*/  IADD3.X R46, R46, UR26, RZ, P4, !PT ;  /* 0x0000001a2e2e7c10 */ /* 0x000fc6000a7fe4ff */
[----:B------:R3:W-:Y:S01]  /*10dbd0*/  STL [R1+0x683c], R42 ;  /* 0x00683c2a01007387 */ /* 0x0007e20000100800 */
[----:B------:R-:W-:-:S03]  /*10dbe0*/  IADD3.X R60, R60, UR26, RZ, P1, !PT ;  /* 0x0000001a3c3c7c10 */ /* 0x000fc60008ffe4ff */
[----:B------:R-:W-:Y:S01]  /*10dbf0*/  STL [R1+0x6868], R43 ;  /* 0x0068682b01007387 */ /* 0x000fe20000100800 */
[----:B------:R-:W-:-:S03]  /*10dc00*/  IADD3.X R47, R47, UR26, RZ, P3, !PT ;  /* 0x0000001a2f2f7c10 */ /* 0x000fc60009ffe4ff */
[----:B------:R4:W-:Y:S01]  /*10dc10*/  STL [R1+0x6860], R44 ;  /* 0x0068602c01007387 */ /* 0x0009e20000100800 */
[----:B------:R-:W-:-:S03]  /*10dc20*/  IADD3.X R61, R61, UR26, RZ, P2, !PT ;  /* 0x0000001a3d3d7c10 */ /* 0x000fc600097fe4ff */
[----:B------:R4:W-:Y:S04]  /*10dc30*/  STL [R1+0x6858], R45 ;  /* 0x0068582d01007387 */ /* 0x0009e80000100800 */
[----:B------:R4:W-:Y:S04]  /*10dc40*/  STL [R1+0x6850], R46 ;  /* 0x0068502e01007387 */ /* 0x0009e80000100800 */
[----:B------:R-:W-:Y:S04]  /*10dc50*/  STL [R1+0x6838], R60 ;  /* 0x0068383c01007387 */ /* 0x000fe80000100800 */
[----:B------:R-:W-:Y:S04]  /*10dc60*/  STL [R1+0x6848], R47 ;  /* 0x0068482f01007387 */ /* 0x000fe80000100800 */
[----:B------:R4:W-:Y:S04]  /*10dc70*/  STL [R1+0x6840], R61 ;  /* 0x0068403d01007387 */ /* 0x0009e80000100800 */
[----:B0-----:R-:W4:Y:S04]  /*10dc80*/  LDL.LU R51, [R1+0x6834] ;  /* 0x0068340001337983 */ /* 0x001f280000300800 */
[----:B-1----:R-:W4:Y:S04]  /*10dc90*/  LDL.LU R40, [R1+0x682c] ;  /* 0x00682c0001287983 */ /* 0x002f280000300800 */
[----:B--2---:R-:W2:Y:S04]  /*10dca0*/  LDL.LU R41, [R1+0x6824] ;  /* 0x0068240001297983 */ /* 0x004ea80000300800 */
[----:B---3--:R-:W3:Y:S04]  /*10dcb0*/  LDL.LU R42, [R1+0x681c] ;  /* 0x00681c00012a7983 */ /* 0x008ee80000300800 */
[----:B----4-:R-:W4:Y:S04]  /*10dcc0*/  LDL.LU R44, [R1+0x6814] ;  /* 0x00681400012c7983 */ /* 0x010f280000300800 */
[----:B------:R-:W4:Y:S04]  /*10dcd0*/  LDL.LU R45, [R1+0x680c] ;  /* 0x00680c00012d7983 */ /* 0x000f280000300800 */
[----:B------:R-:W4:Y:S04]  /*10dce0*/  LDL.LU R46, [R1+0x6804] ;  /* 0x00680400012e7983 */ /* 0x000f280000300800 */
[----:B------:R-:W4:Y:S04]  /*10dcf0*/  LDL.LU R61, [R1+0x6830] ;  /* 0x00683000013d7983 */ /* 0x000f280000300800 */
[----:B------:R-:W4:Y:S04]  /*10dd00*/  LDL.LU R47, [R1+0x67fc] ;  /* 0x0067fc00012f7983 */ /* 0x000f280000300800 */
[----:B------:R-:W4:Y:S04]  /*10dd10*/  LDL.LU R60, [R1+0x6828] ;  /* 0x00682800013c7983 */ /* 0x000f280000300800 */
[----:B------:R-:W4:Y:S01]  /*10dd20*/  LDL.LU R43, [R1+0x2fd8] ;  /* 0x002fd800012b7983 */ /* 0x000f220000300800 */
[----:B------:R-:W-:-:S02]  /*10dd30*/  IADD3 R51, P5, R51, UR21, RZ ;  /* 0x0000001533337c10 */ /* 0x000fc4000ffbe0ff */
[----:B------:R-:W-:Y:S02]  /*10dd40*/  IADD3 R40, P4, R40, UR21, RZ ;  /* 0x0000001528287c10 */ /* 0x000fe4000ff9e0ff */
[----:B--2---:R-:W-:Y:S02]  /*10dd50*/  IADD3 R41, P3, R41, UR21, RZ ;  /* 0x0000001529297c10 */ /* 0x004fe4000ff7e0ff */
[----:B---3--:R-:W-:Y:S02]  /*10dd60*/  IADD3 R42, P2, R42, UR21, RZ ;  /* 0x000000152a2a7c10 */ /* 0x008fe4000ff5e0ff */
[----:B----4-:R-:W-:Y:S02]  /*10dd70*/  IADD3 R44, P1, R44, UR21, RZ ;  /* 0x000000152c2c7c10 */ /* 0x010fe4000ff3e0ff */
[----:B------:R-:W-:Y:S02]  /*10dd80*/  IADD3 R45, P0, R45, UR21, RZ ;  /* 0x000000152d2d7c10 */ /* 0x000fe4000ff1e0ff */
[----:B------:R-:W-:-:S02]  /*10dd90*/  IADD3 R46, P6, R46, UR21, RZ ;  /* 0x000000152e2e7c10 */ /* 0x000fc4000ffde0ff */
[----:B------:R-:W-:Y:S01]  /*10dda0*/  IADD3.X R61, R61, UR26, RZ, P5, !PT ;  /* 0x0000001a3d3d7c10 */ /* 0x000fe2000affe4ff */
[----:B------:R-:W-:-:S05]  /*10ddb0*/  VIADD R43, R43, 0x1 ;  /* 0x000000012b2b7836 */ /* 0x000fca0000000000 */
[----:B------:R-:W-:Y:S04]  /*10ddc0*/  STL [R1+0x2fd8], R43 ;  /* 0x002fd82b01007387 */ /* 0x000fe80000100800 */
[----:B------:R-:W-:Y:S04]  /*10ddd0*/  STL [R1+0x6834], R51 ;  /* 0x0068343301007387 */ /* 0x000fe80000100800 */
[----:B------:R-:W-:Y:S04]  /*10dde0*/  STL [R1+0x682c], R40 ;  /* 0x00682c2801007387 */ /* 0x000fe80000100800 */
[----:B------:R-:W-:Y:S04]  /*10ddf0*/  STL [R1+0x6824], R41 ;  /* 0x0068242901007387 */ /* 0x000fe80000100800 */
[----:B------:R-:W-:Y:S04]  /*10de00*/  STL [R1+0x681c], R42 ;  /* 0x00681c2a01007387 */ /* 0x000fe80000100800 */
[----:B------:R-:W-:Y:S04]  /*10de10*/  STL [R1+0x6814], R44 ;  /* 0x0068142c01007387 */ /* 0x000fe80000100800 */
[----:B------:R-:W2:Y:S04]  /*10de20*/  LDL.LU R56, [R1+0x67f4] ;  /* 0x0067f40001387983 */ /* 0x000ea80000300800 */
[----:B------:R-:W-:Y:S04]  /*10de30*/  STL [R1+0x680c], R45 ;  /* 0x00680c2d01007387 */ /* 0x000fe80000100800 */
[----:B------:R-:W3:Y:S04]  /*10de40*/  LDL.LU R57, [R1+0x6820] ;  /* 0x0068200001397983 */ /* 0x000ee80000300800 */
[----:B------:R0:W-:Y:S04]  /*10de50*/  STL [R1+0x6804], R46 ;  /* 0x0068042e01007387 */ /* 0x0001e80000100800 */
[----:B------:R-:W4:Y:S04]  /*10de60*/  LDL.LU R58, [R1+0x67ec] ;  /* 0x0067ec00013a7983 */ /* 0x000f280000300800 */
        /* <DEDUP_REMOVED lines=13> */
[----:B-1----:R-:W4:Y:S01]  /*10df40*/  LDL.LU R61, [R1+0x67e8] ;  /* 0x0067e800013d7983 */ /* 0x002f220000300800 */
[----:B------:R-:W-:-:S02]  /*10df50*/  IADD3 R47, P5, R47, UR21, RZ ;  /* 0x000000152f2f7c10 */ /* 0x000fc4000ffbe0ff */
[----:B------:R-:W-:Y:S01]  /*10df60*/  IADD3.X R60, R60, UR26, RZ, P4, !PT ;  /* 0x0000001a3c3c7c10 */ /* 0x000fe2000a7fe4ff */
[----:B------:R-:W4:Y:S04]  /*10df70*/  LDL.LU R18, [R1+0x67b4] ;  /* 0x0067b40001127983 */ /* 0x000f280000300800 */
[----:B------:R-:W4:Y:S04]  /*10df80*/  LDL.LU R19, [R1+0x67e0] ;  /* 0x0067e00001137983 */ /* 0x000f280000300800 */
        /* <DEDUP_REMOVED lines=13> */
[----:B--2---:R-:W-:-:S05]  /*10e060*/  IADD3 R56, P4, R56, UR21, RZ ;  /* 0x0000001538387c10 */ /* 0x004fca000ff9e0ff */
[----:B------:R-:W-:Y:S01]  /*10e070*/  STL [R1+0x67f4], R56 ;  /* 0x0067f43801007387 */ /* 0x000fe20000100800 */
[----:B---3--:R-:W-:-:S05]  /*10e080*/  IADD3.X R57, R57, UR26, RZ, P3, !PT ;  /* 0x0000001a39397c10 */ /* 0x008fca0009ffe4ff */
[----:B------:R-:W-:Y:S01]  /*10e090*/  STL [R1+0x6820], R57 ;  /* 0x0068203901007387 */ /* 0x000fe20000100800 */
[----:B----4-:R-:W-:-:S05]  /*10e0a0*/  IADD3 R58, P3, R58, UR21, RZ ;  /* 0x000000153a3a7c10 */ /* 0x010fca000ff7e0ff */
[----:B------:R-:W-:Y:S01]  /*10e0b0*/  STL [R1+0x67ec], R58 ;  /* 0x0067ec3a01007387 */ /* 0x000fe20000100800 */
[----:B------:R-:W-:Y:S02]  /*10e0c0*/  IADD3.X R59, R59, UR26, RZ, P2, !PT ;  /* 0x0000001a3b3b7c10 */ /* 0x000fe400097fe4ff */
        /* <DEDUP_REMOVED lines=20> */
[----:B------:R-:W-:Y:S02]  /*10e210*/  IADD3 R46, P4, R46, UR21, RZ ;  /* 0x000000152e2e7c10 */ /* 0x000fe4000ff9e0ff */
[----:B------:R-:W-:-:S03]  /*10e220*/  IADD3.X R61, R61, UR26, RZ, P3, !PT ;  /* 0x0000001a3d3d7c10 */ /* 0x000fc60009ffe4ff */
[----:B------:R0:W-:Y:S04]  /*10e230*/  STL [R1+0x67bc], R46 ;  /* 0x0067bc2e01007387 */ /* 0x0001e80000100800 */
[----:B------:R-:W-:Y:S04]  /*10e240*/  STL [R1+0x67f0], R35 ;  /* 0x0067f02301007387 */ /* 0x000fe80000100800 */
[----:B0-----:R-:W2:Y:S04]  /*10e250*/  LDL.LU R46, [R1+0x67b0] ;  /* 0x0067b000012e7983 */ /* 0x001ea80000300800 */
[----:B------:R0:W-:Y:S04]  /*10e260*/  STL [R1+0x67e8], R61 ;  /* 0x0067e83d01007387 */ /* 0x0001e80000100800 */
[----:B0-----:R-:W3:Y:S01]  /*10e270*/  LDL.LU R61, [R1+0x677c] ;  /* 0x00677c00013d7983 */ /* 0x001ee20000300800 */
[----:B------:R-:W-:-:S02]  /*10e280*/  IADD3 R18, P3, R18, UR21, RZ ;  /* 0x0000001512127c10 */ /* 0x000fc4000ff7e0ff */
[----:B------:R-:W-:Y:S02]  /*10e290*/  IADD3.X R19, R19, UR26, RZ, P2, !PT ;  /* 0x0000001a13137c10 */ /* 0x000fe400097fe4ff */
[----:B------:R-:W-:Y:S01]  /*10e2a0*/  IADD3 R48, P2, R48, UR21, RZ ;  /* 0x0000001530307c10 */ /* 0x000fe2000ff5e0ff */
[----:B------:R-:W-:Y:S01]  /*10e2b0*/  STL [R1+0x67b4], R18 ;  /* 0x0067b41201007387 */ /* 0x000fe20000100800 */
[----:B------:R-:W-:Y:S02]  /*10e2c0*/  IADD3.X R49, R49, UR26, RZ, P1, !PT ;  /* 0x0000001a31317c10 */ /* 0x000fe40008ffe4ff */
[----:B------:R-:W-:Y:S01]  /*10e2d0*/  IADD3 R50, P1, R50, UR21, RZ ;  /* 0x0000001532327c10 */ /* 0x000fe2000ff3e0ff */
[----:B------:R-:W-:Y:S01]  /*10e2e0*/  STL [R1+0x67e0], R19 ;  /* 0x0067e01301007387 */ /* 0x000fe20000100800 */
[----:B------:R-:W-:Y:S02]  /*10e2f0*/  IADD3.X R51, R51, UR26, RZ, P0, !PT ;  /* 0x0000001a33337c10 */ /* 0x000fe400087fe4ff */
[----:B------:R-:W-:Y:S01]  /*10e300*/  IADD3 R40, P0, R40, UR21, RZ ;  /* 0x0000001528287c10 */ /* 0x000fe2000ff1e0ff */
        /* <DEDUP_REMOVED lines=12> */
[----:B------:R-:W-:Y:S04]  /*10e3d0*/  STL [R1+0x6794], R42 ;  /* 0x0067942a01007387 */ /* 0x000fe80000100800 */
[----:B------:R-:W-:Y:S04]  /*10e3e0*/  STL [R1+0x67c0], R44 ;  /* 0x0067c02c01007387 */ /* 0x000fe80000100800 */
[----:B------:R-:W4:Y:S04]  /*10e3f0*/  LDL.LU R56, [R1+0x67a8] ;  /* 0x0067a80001387983 */ /* 0x000f280000300800 */
[----:B------:R-:W-:Y:S04]  /*10e400*/  STL [R1+0x678c], R45 ;  /* 0x00678c2d01007387 */ /* 0x000fe80000100800 */
        /* <DEDUP_REMOVED lines=17> */
[----:B------:R-:W4:Y:S04]  /*10e520*/  LDL.LU R18, [R1+0x6768] ;  /* 0x0067680001127983 */ /* 0x000f280000300800 */
[----:B------:R-:W4:Y:S01]  /*10e530*/  LDL.LU R19, [R1+0x6734] ;  /* 0x0067340001137983 */ /* 0x000f220000300800 */
[----:B--2---:R-:W-:-:S05]  /*10e540*/  IADD3.X R46, R46, UR26, RZ, P3, !PT ;  /* 0x0000001a2e2e7c10 */ /* 0x004fca0009ffe4ff */
[----:B------:R0:W-:Y:S04]  /*10e550*/  STL [R1+0x67b0], R46 ;  /* 0x0067b02e01007387 */ /* 0x0001e80000100800 */
[----:B------:R-:W2:Y:S01]  /*10e560*/  LDL.LU R48, [R1+0x6760] ;  /* 0x0067600001307983 */ /* 0x000ea20000300800 */
[----:B---3--:R-:W-:-:S05]  /*10e570*/  IADD3 R61, P3, R61, UR21, RZ ;  /* 0x000000153d3d7c10 */ /* 0x008fca000ff7e0ff */
[----:B------:R1:W-:Y:S04]  /*10e580*/  STL [R1+0x677c], R61 ;  /* 0x00677c3d01007387 */ /* 0x0003e80000100800 */
        /* <DEDUP_REMOVED lines=8> */
[----:B0-----:R-:W3:Y:S04]  /*10e610*/  LDL.LU R46, [R1+0x670c] ;  /* 0x00670c00012e7983 */ /* 0x001ee80000300800 */
[----:B-1----:R-:W3:Y:S01]  /*10e620*/  LDL.LU R61, [R1+0x6738] ;  /* 0x00673800013d7983 */ /* 0x002ee20000300800 */
[----:B----4-:R-:W-:-:S02]  /*10e630*/  IADD3.X R56, R56, UR26, RZ, P2, !PT ;  /* 0x0000001a38387c10 */ /* 0x010fc400097fe4ff */
        /* <DEDUP_REMOVED lines=25> */
[----:B------:R-:W-:Y:S01]  /*10e7d0*/  IADD3.X R47, R47, UR26, RZ, P2, !PT ;  /* 0x0000001a2f2f7c10 */ /* 0x000fe200097fe4ff */
[----:B------:R-:W-:Y:S01]  /*10e7e0*/  STL [R1+0x6778], R34 ;  /* 0x0067782201007387 */ /* 0x000fe20000100800 */
[----:B------:R-:W-:-:S03]  /*10e7f0*/  IADD3 R60, P2, R60, UR21, RZ ;  /* 0x000000153c3c7c10 */ /* 0x000fc6000ff5e0ff */
[----:B------:R0:W-:Y:S04]  /*10e800*/  STL [R1+0x6770], R47 ;  /* 0x0067702f01007387 */ /* 0x0001e80000100800 */
[----:B------:R-:W-:Y:S04]  /*10e810*/  STL [R1+0x6744], R35 ;  /* 0x0067442301007387 */ /* 0x000fe80000100800 */
[----:B0-----:R-:W4:Y:S04]  /*10e820*/  LDL.LU R47, [R1+0x6704] ;  /* 0x00670400012f7983 */ /* 0x001f280000300800 */
[----:B------:R0:W-:Y:S04]  /*10e830*/  STL [R1+0x673c], R60 ;  /* 0x00673c3c01007387 */ /* 0x0001e80000100800 */
[----:B0-----:R-:W4:Y:S01]  /*10e840*/  LDL.LU R60, [R1+0x6730] ;  /* 0x00673000013c7983 */ /* 0x001f220000300800 */
[----:B------:R-:W-:-:S02]  /*10e850*/  IADD3.X R18, R18, UR26, RZ, P1, !PT ;  /* 0x0000001a12127c10 */ /* 0x000fc40008ffe4ff */
[----:B------:R-:W-:-:S03]  /*10e860*/  IADD3 R19, P1, R19, UR21, RZ ;  /* 0x0000001513137c10 */ /* 0x000fc6000ff3e0ff */
[----:B------:R-:W-:Y:S04]  /*10e870*/  STL [R1+0x6768], R18 ;  /* 0x0067681201007387 */ /* 0x000fe80000100800 */
[----:B------:R-:W-:Y:S01]  /*10e880*/  STL [R1+0x6734], R19 ;  /* 0x0067341301007387 */ /* 0x000fe20000100800 */
[----:B--2---:R-:W-:-:S05]  /*10e890*/  IADD3.X R48, R48, UR26, RZ, P0, !PT ;  /* 0x0000001a30307c10 */ /* 0x004fca00087fe4ff */
[----:B------:R-:W-:Y:S01]  /*10e8a0*/  STL [R1+0x6760], R48 ;  /* 0x0067603001007387 */ /* 0x000fe20000100800 */
[----:B---3--:R-:W-:Y:S02]  /*10e8b0*/  IADD3 R49, P0, R49, UR21, RZ ;  /* 0x0000001531317c10 */ /* 0x008fe4000ff1e0ff */
        /* <DEDUP_REMOVED lines=15> */
[----:B------:R-:W2:Y:S01]  /*10e9b0*/  LDL.LU R56, [R1+0x66fc] ;  /* 0x0066fc0001387983 */ /* 0x000ea20000300800 */
[----:B------:R-:W-:-:S03]  /*10e9c0*/  IADD3.X R61, R61, UR26, RZ, P2, !PT ;  /* 0x0000001a3d3d7c10 */ /* 0x000fc600097fe4ff */
[----:B------:R-:W-:Y:S04]  /*10e9d0*/  STL [R1+0x6740], R45 ;  /* 0x0067402d01007387 */ /* 0x000fe80000100800 */
[----:B------:R-:W3:Y:S04]  /*10e9e0*/  LDL.LU R57, [R1+0x6728] ;  /* 0x0067280001397983 */ /* 0x000ee80000300800 */
[----:B------:R0:W-:Y:S04]  /*10e9f0*/  STL [R1+0x670c], R46 ;  /* 0x00670c2e01007387 */ /* 0x0001e80000100800 */
[----:B------:R-:W3:Y:S04]  /*10ea00*/  LDL.LU R58, [R1+0x66f4] ;  /* 0x0066f400013a7983 */ /* 0x000ee80000300800 */
        /* <DEDUP_REMOVED lines=13> */
[----:B-1----:R-:W3:Y:S04]  /*10eae0*/  LDL.LU R61, [R1+0x66f0] ;  /* 0x0066f000013d7983 */ /* 0x002ee80000300800 */
[----:B------:R-:W3:Y:S04]  /*10eaf0*/  LDL.LU R18, [R1+0x66bc] ;  /* 0x0066bc0001127983 */ /* 0x000ee80000300800 */
[----:B------:R-:W3:Y:S01]  /*10eb00*/  LDL.LU R19, [R1+0x66e8] ;  /* 0x0066e80001137983 */ /* 0x000ee20000300800 */
[----:B----4-:R-:W-:-:S05]  /*10eb10*/  IADD3 R47, P2, R47, UR21, RZ ;  /* 0x000000152f2f7c10 */ /* 0x010fca000ff5e0ff */
[----:B------:R0:W-:Y:S04]  /*10eb20*/  STL [R1+0x6704], R47 ;  /* 0x0067042f01007387 */ /* 0x0001e80000100800 */
[----:B------:R-:W4:Y:S01]  /*10eb30*/  LDL.LU R48, [R1+0x66b4] ;  /* 0x0066b40001307983 */ /* 0x000f220000300800 */
[----:B------:R-:W-:-:S05]  /*10eb40*/  IADD3.X R60, R60, UR26, RZ, P1, !PT ;  /* 0x0000001a3c3c7c10 */ /* 0x000fca0008ffe4ff */
        /* <DEDUP_REMOVED lines=11> */
[----:B--2---:R-:W-:-:S02]  /*10ec00*/  IADD3 R56, P1, R56, UR21, RZ ;  /* 0x0000001538387c10 */ /* 0x004fc4000ff3e0ff */
[----:B---3--:R-:W-:-:S03]  /*10ec10*/  IADD3.X R57, R57, UR26, RZ, P0, !PT ;  /* 0x0000001a39397c10 */ /* 0x008fc600087fe4ff */
        /* <DEDUP_REMOVED lines=25> */
[----:B------:R-:W-:Y:S01]  /*10edb0*/  STL [R1+0x66cc], R34 ;  /* 0x0066cc2201007387 */ /* 0x000fe20000100800 */
        /* <DEDUP_REMOVED lines=8> */
[----:B----4-:R-:W-:Y:S01]  /*10ee40*/  IADD3 R48, P6, R48, UR21, RZ ;  /* 0x0000001530307c10 */ /* 0x010fe2000ffde0ff */
[----:B------:R-:W-:Y:S04]  /*10ee50*/  STL [R1+0x66bc], R18 ;  /* 0x0066bc1201007387 */ /* 0x000fe80000100800 */
        /* <DEDUP_REMOVED lines=18> */
[----:B------:R-:W4:Y:S01]  /*10ef80*/  LDL.LU R56, [R1+0x66b0] ;  /* 0x0066b00001387983 */ /* 0x000f220000300800 */
[----:B------:R-:W-:-:S03]  /*10ef90*/  IADD3 R60, P1, R60, UR21, RZ ;  /* 0x000000153c3c7c10 */ /* 0x000fc6000ff3e0ff */
        /* <DEDUP_REMOVED lines=10279> */
[----:B------:R0:W-:Y:S01]  /*137210*/  STL [R1+0x3168], R4 ;  /* 0x0031680401007387 */ /* 0x0001e20000100800 */
[----:B------:R-:W-:-:S03]  /*137220*/  IADD3.X R2, R2, UR26, RZ, P5, !PT ;  /* 0x0000001a02027c10 */ /* 0x000fc6000affe4ff */
[----:B------:R-:W-:Y:S01]  /*137230*/  STL [R1+0x3134], R5 ;  /* 0x0031340501007387 */ /* 0x000fe20000100800 */
[----:B------:R-:W-:-:S03]  /*137240*/  IADD3 R3, P5, R3, UR21, RZ ;  /* 0x0000001503037c10 */ /* 0x000fc6000ffbe0ff */
[----:B------:R-:W-:Y:S01]  /*137250*/  STL [R1+0x3160], R2 ;  /* 0x0031600201007387 */ /* 0x000fe20000100800 */
[----:B0-----:R-:W0:Y:S01]  /*137260*/  LDC R4, c[0x0][0x23c] ;  /* 0x00008f00ff047b82 */ /* 0x001e220000000800 */
[----:B------:R-:W-:Y:S02]  /*137270*/  IADD3.X R32, R32, UR26, RZ, P4, !PT ;  /* 0x0000001a20207c10 */ /* 0x000fe4000a7fe4ff */
        /* <DEDUP_REMOVED lines=11> */
[----:B-1----:R-:W4:Y:S04]  /*137330*/  LDL.LU R47, [R1+0x30dc] ;  /* 0x0030dc00012f7983 */ /* 0x002f280000300800 */
[----:B------:R1:W-:Y:S04]  /*137340*/  STL [R1+0x3114], R60 ;  /* 0x0031143c01007387 */ /* 0x0003e80000100800 */
[----:B-1----:R-:W4:Y:S01]  /*137350*/  LDL.LU R60, [R1+0x3108] ;  /* 0x00310800013c7983 */ /* 0x002f220000300800 */
[----:B------:R-:W-:-:S02]  /*137360*/  IADD3.X R18, R18, UR26, RZ, P1, !PT ;  /* 0x0000001a12127c10 */ /* 0x000fc40008ffe4ff */
[----:B------:R-:W-:-:S03]  /*137370*/  IADD3 R19, P1, R19, UR21, RZ ;  /* 0x0000001513137c10 */ /* 0x000fc6000ff3e0ff */
[----:B------:R1:W-:Y:S04]  /*137380*/  STL [R1+0x3140], R18 ;  /* 0x0031401201007387 */ /* 0x0003e80000100800 */
[----:B------:R0:W-:Y:S01]  /*137390*/  STL [R1+0x310c], R19 ;  /* 0x00310c1301007387 */ /* 0x0001e20000100800 */
        /* <DEDUP_REMOVED lines=22> */
[----:B------:R-:W-:Y:S04]  /*137500*/  STL [R1+0x30e4], R46 ;  /* 0x0030e42e01007387 */ /* 0x000fe80000100800 */
        /* <DEDUP_REMOVED lines=12> */
[----:B-1----:R-:W3:Y:S04]  /*1375d0*/  LDL.LU R18, [R1+0x30d0] ;  /* 0x0030d00001127983 */ /* 0x002ee80000300800 */
[----:B0-----:R-:W3:Y:S04]  /*1375e0*/  LDL.LU R19, [R1+0x7070] ;  /* 0x0070700001137983 */ /* 0x001ee80000300800 */
[----:B------:R-:W3:Y:S04]  /*1375f0*/  LDL.LU R61, [R1+0x30c8] ;  /* 0x0030c800013d7983 */ /* 0x000ee80000300800 */
        /* <DEDUP_REMOVED lines=16> */
[----:B------:R-:W-:Y:S01]  /*137700*/  IMAD.SHL.U32 R4, R4, 0x80, RZ ;  /* 0x0000008004047824 */ /* 0x000fe200078e00ff */
        /* <DEDUP_REMOVED lines=11> */
[----:B------:R-:W-:-:S03]  /*1377c0*/  IADD3 R5, P5, R4, R5, RZ ;  /* 0x0000000504057210 */ /* 0x000fc60007fbe0ff */
        /* <DEDUP_REMOVED lines=15> */
[----:B------:R-:W-:-:S05]  /*1378c0*/  IADD3.X R61, R61, UR26, RZ, P0, !PT ;  /* 0x0000001a3d3d7c10 */ /* 0x000fca00087fe4ff */
[----:B------:R0:W-:Y:S04]  /*1378d0*/  STL [R1+0x30c8], R61 ;  /* 0x0030c83d01007387 */ /* 0x0001e80000100800 */
[----:B------:R1:W-:Y:S04]  /*1378e0*/  STL [R1+0x30d0], R18 ;  /* 0x0030d01201007387 */ /* 0x0003e80000100800 */
[----:B0-----:R-:W2:Y:S01]  /*1378f0*/  LDL.LU R61, [R1+0x70ac] ;  /* 0x0070ac00013d7983 */ /* 0x001ea20000300800 */
[----:B------:R-:W-:Y:S02]  /*137900*/  SHF.R.S32.HI R2, RZ, 0x1f, R4 ;  /* 0x0000001fff027819 */ /* 0x000fe40000011404 */
[----:B------:R-:W-:-:S02]  /*137910*/  IADD3 R19, P1, R4, R19, RZ ;  /* 0x0000001304137210 */ /* 0x000fc40007f3e0ff */
[C---:B------:R-:W-:Y:S02]  /*137920*/  IADD3 R48, P0, R4.reuse, R48, RZ ;  /* 0x0000003004307210 */ /* 0x040fe40007f1e0ff */
[----:B------:R-:W-:Y:S02]  /*137930*/  IADD3.X R49, R49, UR26, RZ, P6, !PT ;  /* 0x0000001a31317c10 */ /* 0x000fe4000b7fe4ff */
[----:B----4-:R-:W-:Y:S01]  /*137940*/  IADD3 R50, P6, R4, R50, RZ ;  /* 0x0000003204327210 */ /* 0x010fe20007fde0ff */
[----:B------:R0:W-:Y:S04]  /*137950*/  STL [R1+0x7070], R19 ;  /* 0x0070701301007387 */ /* 0x0001e80000100800 */
[----:B------:R-:W-:Y:S04]  /*137960*/  STL [R1+0x707c], R48 ;  /* 0x00707c3001007387 */ /* 0x000fe80000100800 */
[----:B------:R-:W-:Y:S01]  /*137970*/  STL [R1+0x30c0], R49 ;  /* 0x0030c03101007387 */ /* 0x000fe20000100800 */
[----:B------:R-:W-:-:S03]  /*137980*/  IMAD.X R51, R2, 0x1, R51, P5 ;  /* 0x0000000102337824 */ /* 0x000fc600028e0633 */
[----:B------:R-:W-:Y:S01]  /*137990*/  STL [R1+0x7090], R50 ;  /* 0x0070903201007387 */ /* 0x000fe20000100800 */
[----:B------:R-:W-:-:S03]  /*1379a0*/  IADD3 R40, P5, R4, R40, RZ ;  /* 0x0000002804287210 */ /* 0x000fc60007fbe0ff */
        /* <DEDUP_REMOVED lines=12> */
[----:B------:R-:W3:Y:S01]  /*137a70*/  LDL.LU R55, [R1+0x7050] ;  /* 0x0070500001377983 */ /* 0x000ee20000300800 */
[----:B------:R-:W-:-:S03]  /*137a80*/  IMAD.X R60, R2, 0x1, R60, P1 ;  /* 0x00000001023c7824 */ /* 0x000fc600008e063c */
[----:B------:R-:W-:Y:S04]  /*137a90*/  STL [R1+0x78d4], R46 ;  /* 0x0078d42e01007387 */ /* 0x000fe80000100800 */
[----:B------:R-:W4:Y:S04]  /*137aa0*/  LDL.LU R8, [R1+0x70a8] ;  /* 0x0070a80001087983 */ /* 0x000f280000300800 */
[----:B------:R-:W-:Y:S04]  /*137ab0*/  STL [R1+0x70b0], R47 ;  /* 0x0070b02f01007387 */ /* 0x000fe80000100800 */
        /* <DEDUP_REMOVED lines=15> */
[----:B0-----:R-:W4:Y:S04]  /*137bb0*/  LDL.LU R19, [R1+0x7084] ;  /* 0x0070840001137983 */ /* 0x001f280000300800 */
[----:B------:R-:W4:Y:S04]  /*137bc0*/  LDL.LU R60, [R1+0x70e8] ;  /* 0x0070e800013c7983 */ /* 0x000f280000300800 */
[----:B------:R-:W4:Y:S04]  /*137bd0*/  LDL.LU R48, [R1+0x7080] ;  /* 0x0070800001307983 */ /* 0x000f280000300800 */
[----:B------:R-:W4:Y:S04]  /*137be0*/  LDL.LU R49, [R1+0x70fc] ;  /* 0x0070fc0001317983 */ /* 0x000f280000300800 */
[----:B------:R-:W4:Y:S01]  /*137bf0*/  LDL.LU R50, [R1+0x7098] ;  /* 0x0070980001327983 */ /* 0x000f220000300800 */
[----:B--2---:R-:W-:-:S05]  /*137c00*/  IADD3 R61, P1, R4, R61, RZ ;  /* 0x0000003d043d7210 */ /* 0x004fca0007f3e0ff */
        /* <DEDUP_REMOVED lines=9> */
[----:B0-----:R-:W2:Y:S01]  /*137ca0*/  LDL.LU R61, [R1+0x7130] ;  /* 0x00713000013d7983 */ /* 0x001ea20000300800 */
[----:B---3--:R-:W-:Y:S01]  /*137cb0*/  IMAD.X R55, R2, 0x1, R55, P0 ;  /* 0x0000000102377824 */ /* 0x008fe200000e0637 */
[----:B----4-:R-:W-:-:S04]  /*137cc0*/  IADD3 R8, P0, R4, R8, RZ ;  /* 0x0000000804087210 */ /* 0x010fc80007f1e0ff */
        /* <DEDUP_REMOVED lines=27> */
[----:B------:R-:W-:Y:S01]  /*137e80*/  IADD3 R18, P0, R4, R18, RZ ;  /* 0x0000001204127210 */ /* 0x000fe20007f1e0ff */
[----:B------:R-:W-:Y:S01]  /*137e90*/  IMAD.X R19, R2, 0x1, R19, P6 ;  /* 0x0000000102137824 */ /* 0x000fe200030e0613 */
[----:B------:R-:W-:Y:S01]  /*137ea0*/  IADD3 R60, P6, R4, R60, RZ ;  /* 0x0000003c043c7210 */ /* 0x000fe20007fde0ff */
[----:B------:R-:W-:Y:S04]  /*137eb0*/  STL [R1+0x7074], R35 ;  /* 0x0070742301007387 */ /* 0x000fe80000100800 */
[----:B------:R0:W-:Y:S04]  /*137ec0*/  STL [R1+0x70e8], R60 ;  /* 0x0070e83c01007387 */ /* 0x0001e80000100800 */
[----:B------:R1:W-:Y:S04]  /*137ed0*/  STL [R1+0x70ec], R18 ;  /* 0x0070ec1201007387 */ /* 0x0003e80000100800 */
[----:B0-----:R-:W3:Y:S01]  /*137ee0*/  LDL.LU R60, [R1+0x70b4] ;  /* 0x0070b400013c7983 */ /* 0x001ee20000300800 */
[----:B------:R-:W-:Y:S01]  /*137ef0*/  IMAD.X R48, R2, 0x1, R48, P5 ;  /* 0x0000000102307824 */ /* 0x000fe200028e0630 */
[----:B------:R-:W-:Y:S01]  /*137f00*/  IADD3 R49, P5, R4, R49, RZ ;  /* 0x0000003104317210 */ /* 0x000fe20007fbe0ff */
[----:B------:R-:W-:Y:S01]  /*137f10*/  IMAD.X R50, R2, 0x1, R50, P4 ;  /* 0x0000000102327824 */ /* 0x000fe200020e0632 */
[----:B------:R0:W-:Y:S04]  /*137f20*/  STL [R1+0x7084], R19 ;  /* 0x0070841301007387 */ /* 0x0001e80000100800 */
[----:B------:R-:W-:Y:S04]  /*137f30*/  STL [R1+0x7080], R48 ;  /* 0x0070803001007387 */ /* 0x000fe80000100800 */
[----:B------:R-:W-:Y:S04]  /*137f40*/  STL [R1+0x70fc], R49 ;  /* 0x0070fc3101007387 */ /* 0x000fe80000100800 */
[----:B------:R-:W-:Y:S01]  /*137f50*/  STL [R1+0x7098], R50 ;  /* 0x0070983201007387 */ /* 0x000fe20000100800 */
[----:B--2---:R-:W-:Y:S01]  /*137f60*/  IADD3 R51, P4, R4, R51, RZ ;  /* 0x0000003304337210 */ /* 0x004fe20007f9e0ff */
[----:B------:R-:W-:-:S04]  /*137f70*/  IMAD.X R40, R2, 0x1, R40, P3 ;  /* 0x0000000102287824 */ /* 0x000fc800018e0628 */
        /* <DEDUP_REMOVED lines=12> */
[----:B------:R-:W2:Y:S01]  /*138040*/  LDL.LU R55, [R1+0x712c] ;  /* 0x00712c0001377983 */ /* 0x000ea20000300800 */
[----:B------:R-:W-:-:S03]  /*138050*/  IADD3 R61, P0, R4, R61, RZ ;  /* 0x0000003d043d7210 */ /* 0x000fc60007f1e0ff */
        /* <DEDUP_REMOVED lines=23> */
[----:B---3--:R-:W-:-:S05]  /*1381d0*/  IMAD.X R60, R2, 0x1, R60, P6 ;  /* 0x00000001023c7824 */ /* 0x008fca00030e063c */
        /* <DEDUP_REMOVED lines=9> */
[----:B0-----:R-:W3:Y:S01]  /*138270*/  LDL.LU R60, [R1+0x7138] ;  /* 0x00713800013c7983 */ /* 0x001ee20000300800 */
[----:B--2---:R-:W-:Y:S01]  /*138280*/  IADD3 R55, P6, R4, R55, RZ ;  /* 0x0000003704377210 */ /* 0x004fe20007fde0ff */
[----:B----4-:R-:W-:-:S04]  /*138290*/  IMAD.X R8, R2, 0x1, R8, P5 ;  /* 0x0000000102087824 */ /* 0x010fc800028e0608 */
        /* <DEDUP_REMOVED lines=29> */
[----:B------:R-:W-:-:S05]  /*138470*/  IMAD.X R61, R2, 0x1, R61, P4 ;  /* 0x00000001023d7824 */ /* 0x000fca00020e063d */
[----:B------:R0:W-:Y:S04]  /*138480*/  STL [R1+0x7104], R61 ;  /* 0x0071043d01007387 */ /* 0x0001e80000100800 */
[----:B------:R1:W-:Y:S04]  /*138490*/  STL [R1+0x70f4], R18 ;  /* 0x0070f41201007387 */ /* 0x0003e80000100800 */
[----:B0-----:R-:W2:Y:S01]  /*1384a0*/  LDL.LU R61, [R1+0x71b0] ;  /* 0x0071b000013d7983 */ /* 0x001ea20000300800 */
[----:B------:R-:W-:Y:S01]  /*1384b0*/  IADD3 R19, P5, R4, R19, RZ ;  /* 0x0000001304137210 */ /* 0x000fe20007fbe0ff */
[----:B------:R-:W-:Y:S01]  /*1384c0*/  IMAD.X R49, R2, 0x1, R49, P3 ;  /* 0x0000000102317824 */ /* 0x000fe200018e0631 */
[----:B------:R-:W-:-:S02]  /*1384d0*/  IADD3 R48, P4, R4, R48, RZ ;  /* 0x0000003004307210 */ /* 0x000fc40007f9e0ff */
[----:B------:R-:W-:Y:S01]  /*1384e0*/  IADD3 R50, P3, R4, R50, RZ ;  /* 0x0000003204327210 */ /* 0x000fe20007f7e0ff */
[----:B------:R0:W-:Y:S04]  /*1384f0*/  STL [R1+0x716c], R19 ;  /* 0x00716c1301007387 */ /* 0x0001e80000100800 */
[----:B------:R-:W-:Y:S04]  /*138500*/  STL [R1+0x7168], R48 ;  /* 0x0071683001007387 */ /* 0x000fe80000100800 */
[----:B------:R-:W-:Y:S04]  /*138510*/  STL [R1+0x7100], R49 ;  /* 0x0071003101007387 */ /* 0x000fe80000100800 */
[----:B------:R-:W-:Y:S01]  /*138520*/  STL [R1+0x717c], R50 ;  /* 0x00717c3201007387 */ /* 0x000fe20000100800 */
[----:B---3--:R-:W-:Y:S01]  /*138530*/  IMAD.X R51, R2, 0x1, R51, P2 ;  /* 0x0000000102337824 */ /* 0x008fe200010e0633 */
[----:B------:R-:W-:-:S04]  /*138540*/  IADD3 R40, P2, R4, R40, RZ ;  /* 0x0000002804287210 */ /* 0x000fc80007f5e0ff */
        /* <DEDUP_REMOVED lines=1209> */
[----:B------:R2:W-:Y:S01]  /*13d0e0*/  STL [R1+0x77cc], R51 ;  /* 0x0077cc3301007387 */ /* 0x0005e20000100800 */
[----:B------:R-:W-:-:S03]  /*13d0f0*/  IADD3 R41, P3, R4, R41, RZ ;  /* 0x0000002904297210 */ /* 0x000fc60007f7e0ff */
[----:B------:R4:W-:Y:S01]  /*13d100*/  STL [R1+0x7764], R40 ;  /* 0x0077642801007387 */ /* 0x0009e20000100800 */
[----:B------:R-:W-:-:S03]  /*13d110*/  IMAD.X R42, R2, 0x1, R42, P2 ;  /* 0x00000001022a7824 */ /* 0x000fc600010e062a */
        /* <DEDUP_REMOVED lines=8> */
[----:B------:R-:W4:Y:S01]  /*13d1a0*/  LDL.LU R55, [R1+0x77e8] ;  /* 0x0077e80001377983 */ /* 0x000f220000300800 */
[----:B------:R-:W-:-:S03]  /*13d1b0*/  IADD3 R61, P0, R4, R61, RZ ;  /* 0x0000003d043d7210 */ /* 0x000fc60007f1e0ff */
[----:B------:R4:W-:Y:S04]  /*13d1c0*/  STL [R1+0x77f0], R46 ;  /* 0x0077f02e01007387 */ /* 0x0009e80000100800 */
        /* <DEDUP_REMOVED lines=18> */
[----:B--2---:R-:W2:Y:S04]  /*13d2f0*/  LDL.LU R51, [R1+0x77c0] ;  /* 0x0077c00001337983 */ /* 0x004ea80000300800 */
[----:B------:R-:W2:Y:S04]  /*13d300*/  LDL.LU R48, [R1+0x7830] ;  /* 0x0078300001307983 */ /* 0x000ea80000300800 */
[----:B------:R-:W2:Y:S04]  /*13d310*/  LDL.LU R49, [R1+0x77d8] ;  /* 0x0077d80001317983 */ /* 0x000ea80000300800 */
[----:B------:R-:W2:Y:S01]  /*13d320*/  LDL.LU R50, [R1+0x782c] ;  /* 0x00782c0001327983 */ /* 0x000ea20000300800 */
[----:B---3--:R-:W-:-:S05]  /*13d330*/  IMAD.X R60, R2, 0x1, R60, P6 ;  /* 0x00000001023c7824 */ /* 0x008fca00030e063c */
[----:B------:R0:W-:Y:S04]  /*13d340*/  STL [R1+0x7784], R60 ;  /* 0x0077843c01007387 */ /* 0x0001e80000100800 */
[----:B----4-:R-:W3:Y:S04]  /*13d350*/  LDL.LU R40, [R1+0x77d4] ;  /* 0x0077d40001287983 */ /* 0x010ee80000300800 */
[----:B------:R-:W4:Y:S04]  /*13d360*/  LDL.LU R41, [R1+0x7828] ;  /* 0x0078280001297983 */ /* 0x000f280000300800 */
[----:B------:R-:W4:Y:S04]  /*13d370*/  LDL.LU R42, [R1+0x77e4] ;  /* 0x0077e400012a7983 */ /* 0x000f280000300800 */
[----:B------:R-:W4:Y:S04]  /*13d380*/  LDL.LU R44, [R1+0x77e0] ;  /* 0x0077e000012c7983 */ /* 0x000f280000300800 */
[----:B------:R-:W4:Y:S04]  /*13d390*/  LDL.LU R45, [R1+0x77f8] ;  /* 0x0077f800012d7983 */ /* 0x000f280000300800 */
[----:B------:R-:W4:Y:S04]  /*13d3a0*/  LDL.LU R46, [R1+0x77f4] ;  /* 0x0077f400012e7983 */ /* 0x000f280000300800 */
[----:B------:R-:W4:Y:S04]  /*13d3b0*/  LDL.LU R47, [R1+0x7804] ;  /* 0x00780400012f7983 */ /* 0x000f280000300800 */
[----:B------:R-:W4:Y:S04]  /*13d3c0*/  LDL.LU R61, [R1+0x7800] ;  /* 0x00780000013d7983 */ /* 0x000f280000300800 */
[----:B0-----:R-:W4:Y:S01]  /*13d3d0*/  LDL.LU R60, [R1+0x7814] ;  /* 0x00781400013c7983 */ /* 0x001f220000300800 */
[----:B------:R-:W-:Y:S01]  /*13d3e0*/  IADD3 R55, P6, R4, R55, RZ ;  /* 0x0000003704377210 */ /* 0x000fe20007fde0ff */
        /* <DEDUP_REMOVED lines=27> */
[----:B------:R-:W-:Y:S04]  /*13d5a0*/  STL [R1+0x77b4], R34 ;  /* 0x0077b42201007387 */ /* 0x000fe80000100800 */
[----:B------:R-:W-:Y:S01]  /*13d5b0*/  STL [R1+0x781c], R35 ;  /* 0x00781c2301007387 */ /* 0x000fe20000100800 */
[----:B--2---:R-:W-:-:S05]  /*13d5c0*/  IMAD.X R51, R2, 0x1, R51, P4 ;  /* 0x0000000102337824 */ /* 0x004fca00020e0633 */
[----:B------:R0:W-:Y:S02]  /*13d5d0*/  STL [R1+0x77c0], R51 ;  /* 0x0077c03301007387 */ /* 0x0001e40000100800 */
[----:B0-----:R-:W0:Y:S01]  /*13d5e0*/  LDC R51, c[0x0][0x230] ;  /* 0x00008c00ff337b82 */ /* 0x001e220000000800 */
[----:B------:R-:W-:Y:S01]  /*13d5f0*/  IMAD.X R18, R2, 0x1, R18, P5 ;  /* 0x0000000102127824 */ /* 0x000fe200028e0612 */
[----:B------:R-:W-:Y:S01]  /*13d600*/  IADD3 R19, P5, R4, R19, RZ ;  /* 0x0000001304137210 */ /* 0x000fe20007fbe0ff */
[----:B------:R-:W-:Y:S01]  /*13d610*/  IMAD.X R49, R2, 0x1, R49, P3 ;  /* 0x0000000102317824 */ /* 0x000fe200018e0631 */
[C---:B------:R-:W-:Y:S02]  /*13d620*/  IADD3 R48, P4, R4.reuse, R48, RZ ;  /* 0x0000003004307210 */ /* 0x040fe40007f9e0ff */
[----:B------:R-:W-:Y:S01]  /*13d630*/  IADD3 R50, P3, R4, R50, RZ ;  /* 0x0000003204327210 */ /* 0x000fe20007f7e0ff */
[----:B------:R2:W-:Y:S04]  /*13d640*/  STL [R1+0x77c4], R18 ;  /* 0x0077c41201007387 */ /* 0x0005e80000100800 */
[----:B------:R2:W-:Y:S04]  /*13d650*/  STL [R1+0x7818], R19 ;  /* 0x0078181301007387 */ /* 0x0005e80000100800 */
[----:B------:R2:W-:Y:S04]  /*13d660*/  STL [R1+0x7830], R48 ;  /* 0x0078303001007387 */ /* 0x0005e80000100800 */
[----:B------:R2:W-:Y:S01]  /*13d670*/  STL [R1+0x77d8], R49 ;  /* 0x0077d83101007387 */ /* 0x0005e20000100800 */
[----:B---3--:R-:W-:-:S02]  /*13d680*/  IMAD.X R40, R2, 0x1, R40, P2 ;  /* 0x0000000102287824 */ /* 0x008fc400010e0628 */
[----:B0-----:R-:W-:Y:S01]  /*13d690*/  VIADD R51, R51, 0x7f ;  /* 0x0000007f33337836 */ /* 0x001fe20000000000 */
[----:B----4-:R-:W-:Y:S01]  /*13d6a0*/  IADD3 R41, P2, R4, R41, RZ ;  /* 0x0000002904297210 */ /* 0x010fe20007f5e0ff */
[----:B------:R2:W-:Y:S01]  /*13d6b0*/  STL [R1+0x782c], R50 ;  /* 0x00782c3201007387 */ /* 0x0005e20000100800 */
[----:B------:R-:W-:-:S03]  /*13d6c0*/  IMAD.X R42, R2, 0x1, R42, P1 ;  /* 0x00000001022a7824 */ /* 0x000fc600008e062a */
[----:B------:R2:W-:Y:S01]  /*13d6d0*/  STL [R1+0x77d4], R40 ;  /* 0x0077d42801007387 */ /* 0x0005e20000100800 */
[C---:B------:R-:W-:Y:S01]  /*13d6e0*/  IMAD.X R44, R2.reuse, 0x1, R44, P0 ;  /* 0x00000001022c7824 */ /* 0x040fe200000e062c */
[----:B------:R-:W-:Y:S02]  /*13d6f0*/  SHF.R.S32.HI R3, RZ, 0x1f, R51 ;  /* 0x0000001fff037819 */ /* 0x000fe40000011433 */
[----:B------:R2:W-:Y:S01]  /*13d700*/  STL [R1+0x7828], R41 ;  /* 0x0078282901007387 */ /* 0x0005e20000100800 */
[----:B------:R-:W-:-:S03]  /*13d710*/  IMAD.X R45, R2, 0x1, R45, P6 ;  /* 0x00000001022d7824 */ /* 0x000fc600030e062d */
[----:B------:R2:W-:Y:S01]  /*13d720*/  STL [R1+0x77e4], R42 ;  /* 0x0077e42a01007387 */ /* 0x0005e20000100800 */
[----:B------:R-:W-:-:S03]  /*13d730*/  IMAD.X R46, R2, 0x1, R46, P5 ;  /* 0x00000001022e7824 */ /* 0x000fc600028e062e */
[----:B------:R2:W-:Y:S01]  /*13d740*/  STL [R1+0x77e0], R44 ;  /* 0x0077e02c01007387 */ /* 0x0005e20000100800 */
[C---:B------:R-:W-:Y:S01]  /*13d750*/  IMAD.X R47, R2.reuse, 0x1, R47, P4 ;  /* 0x00000001022f7824 */ /* 0x040fe200020e062f */
[----:B------:R-:W-:Y:S02]  /*13d760*/  LEA.HI R3, R3, R51, RZ, 0x7 ;  /* 0x0000003303037211 */ /* 0x000fe400078f38ff */
[----:B------:R2:W-:Y:S01]  /*13d770*/  STL [R1+0x77f8], R45 ;  /* 0x0077f82d01007387 */ /* 0x0005e20000100800 */
[C---:B------:R-:W-:Y:S02]  /*13d780*/  IMAD.X R61, R2.reuse, 0x1, R61, P3 ;  /* 0x00000001023d7824 */ /* 0x040fe400018e063d */
[----:B------:R-:W-:Y:S01]  /*13d790*/  IMAD.X R60, R2, 0x1, R60, P2 ;  /* 0x00000001023c7824 */ /* 0x000fe200010e063c */
[----:B------:R2:W-:Y:S01]  /*13d7a0*/  STL [R1+0x77f4], R46 ;  /* 0x0077f42e01007387 */ /* 0x0005e20000100800 */
[----:B------:R-:W-:-:S03]  /*13d7b0*/  SHF.R.S32.HI R3, RZ, 0x7, R3 ;  /* 0x00000007ff037819 */ /* 0x000fc60000011403 */
[----:B------:R2:W-:Y:S04]  /*13d7c0*/  STL [R1+0x7814], R60 ;  /* 0x0078143c01007387 */ /* 0x0005e80000100800 */
[----:B------:R2:W-:Y:S04]  /*13d7d0*/  STL [R1+0x7804], R47 ;  /* 0x0078042f01007387 */ /* 0x0005e80000100800 */
[----:B------:R2:W-:Y:S01]  /*13d7e0*/  STL [R1+0x7800], R61 ;  /* 0x0078003d01007387 */ /* 0x0005e20000100800 */
[----:B------:R-:W-:-:S13]  /*13d7f0*/  ISETP.NE.U32.AND P1, PT, R43, R3, PT ;  /* 0x000000032b00720c */ /* 0x000fda0003f25070 */
[----:B--2---:R-:W-:Y:S05]  /*13d800*/  @P1 BRA `(.L_x_1) ;  /* 0xffffef6800c81947 */ /* 0x004fea000383ffff */
.L_x_0:
[----:B------:R-:W2:Y:S01]  /*13d810*/  LDL.LU R13, [R1+0xef0] ;  /* 0x000ef000010d7983 */ /* 0x000ea20000300800 */
[----:B------:R-:W-:Y:S01]  /*13d820*/  ULDC.64 UR34, c[0x0][0x228] ;  /* 0x00008a0000227ab9 */ /* 0x000fe20000000a00 */
[----:B------:R-:W-:Y:S01]  /*13d830*/  ULDC UR4, c[0x0][0x244] ;  /* 0x0000910000047ab9 */ /* 0x000fe20000000800 */
[----:B------:R-:W-:Y:S01]  /*13d840*/  ULDC.64 UR8, c[0x0][0x220] ;  /* 0x0000880000087ab9 */ /* 0x000fe20000000a00 */
[----:B------:R-:W2:Y:S01]  /*13d850*/  LDL.LU R12, [R1+0xef4] ;  /* 0x000ef400010c7983 */ /* 0x000ea20000300800 */
[----:B------:R-:W-:Y:S01]  /*13d860*/  ULDC UR6, c[0x0][0x244] ;  /* 0x0000910000067ab9 */ /* 0x000fe20000000800 */
[----:B------:R-:W-:Y:S01]  /*13d870*/  ULDC.64 UR10, c[0x0][0x220] ;  /* 0x00008800000a7ab9 */ /* 0x000fe20000000a00 */
[----:B------:R-:W-:Y:S01]  /*13d880*/  ULDC UR12, c[0x0][0x248] ;  /* 0x00009200000c7ab9 */ /* 0x000fe20000000800 */
[----:B------:R-:W3:Y:S01]  /*13d890*/  LDL.LU R11, [R1+0xef8] ;  /* 0x000ef800010b7983 */ /* 0x000ee20000300800 */
[----:B------:R-:W-:Y:S01]  /*13d8a0*/  ULDC UR14, c[0x0][0x248] ;  /* 0x00009200000e7ab9 */ /* 0x000fe20000000800 */
[----:B------:R-:W-:Y:S01]  /*13d8b0*/  ULDC UR16, c[0x0][0x248] ;  /* 0x0000920000107ab9 */ /* 0x000fe20000000800 */
[----:B------:R-:W-:Y:S01]  /*13d8c0*/  ULDC UR18, c[0x0][0x248] ;  /* 0x0000920000127ab9 */ /* 0x000fe20000000800 */
[----:B------:R-:W3:Y:S01]  /*13d8d0*/  LDL.LU R10, [R1+0xefc] ;  /* 0x000efc00010a7983 */ /* 0x000ee20000300800 */
[----:B------:R-:W-:Y:S01]  /*13d8e0*/  ULDC UR19, c[0x0][0x248] ;  /* 0x0000920000137ab9 */ /* 0x000fe20000000800 */
[----:B------:R-:W-:Y:S01]  /*13d8f0*/  ULDC UR21, c[0x0][0x248] ;  /* 0x0000920000157ab9 */ /* 0x000fe20000000800 */
[----:B------:R-:W-:Y:S01]  /*13d900*/  ULDC UR23, c[0x0][0x248] ;  /* 0x0000920000177ab9 */ /* 0x000fe20000000800 */
[----:B------:R-:W1:Y:S01]  /*13d910*/  LDL.LU R9, [R1+0xf30] ;  /* 0x000f300001097983 */ /* 0x000e620000300800 */
[----:B------:R-:W-:Y:S01]  /*13d920*/  ULDC UR28, c[0x0][0x248] ;  /* 0x00009200001c7ab9 */ /* 0x000fe20000000800 */
[----:B------:R-:W0:Y:S01]  /*13d930*/  S2UR UR26, SR_CgaCtaId ;  /* 0x00000000001a79c3 */ /* 0x000e220000008800 */
[----:B------:R-:W-:Y:S01]  /*13d940*/  ULDC UR24, c[0x0][0x228] ;  /* 0x00008a0000187ab9 */ /* 0x000fe20000000800 */
[----:B------:R-:W1:Y:S01]  /*13d950*/  LDL.LU R8, [R1+0xf34] ;  /* 0x000f340001087983 */ /* 0x000e620000300800 */
[----:B------:R-:W-:Y:S01]  /*13d960*/  ULDC UR25, c[0x0][0x228] ;  /* 0x00008a0000197ab9 */ /* 0x000fe20000000800 */
[----:B------:R-:W-:Y:S01]  /*13d970*/  ULDC UR39, c[0x0][0x248] ;  /* 0x0000920000277ab9 */ /* 0x000fe20000000800 */
[----:B------:R-:W-:Y:S01]  /*13d980*/  ULDC UR27, c[0x0][0x228] ;  /* 0x00008a00001b7ab9 */ /* 0x000fe20000000800 */
[----:B-----5:R1:W-:Y:S01]  /*13d990*/  STL [R1+0x81d4], R0 ;  /* 0x0081d40001007387 */ /* 0x0203e20000100800 */
[----:B------:R-:W-:Y:S01]  /*13d9a0*/  ULDC UR38, c[0x0][0x228] ;  /* 0x00008a0000267ab9 */ /* 0x000fe20000000800 */
[----:B------:R-:W-:Y:S01]  /*13d9b0*/  ULDC UR54, c[0x0][0x228] ;  /* 0x00008a0000367ab9 */ /* 0x000fe20000000800 */
[----:B------:R-:W-:Y:S01]  /*13d9c0*/  ULDC UR53, c[0x0][0x228] ;  /* 0x00008a0000357ab9 */ /* 0x000fe20000000800 */
[----:B------:R-:W-:Y:S01]  /*13d9d0*/  STL [R1+0x81d0], R2 ;  /* 0x0081d00201007387 */ /* 0x000fe20000100800 */
        /* <DEDUP_REMOVED lines=11> */
[----:B------:R-:W-:Y:S01]  /*13da90*/  STL.64 [R1+0x8120], R4 ;  /* 0x0081200401007387 */ /* 0x000fe20000100a00 */
[----:B------:R-:W-:Y:S01]  /*13daa0*/  ULDC UR37, c[0x0][0x228] ;  /* 0x00008a0000257ab9 */ /* 0x000fe20000000800 */
[----:B------:R-:W-:Y:S01]  /*13dab0*/  ULDC UR40, c[0x0][0x228] ;  /* 0x00008a0000287ab9 */ /* 0x000fe20000000800 */
[----:B------:R-:W-:Y:S01]  /*13dac0*/  ULDC UR41, c[0x0][0x228] ;  /* 0x00008a0000297ab9 */ /* 0x000fe20000000800 */
[----:B------:R-:W-:Y:S01]  /*13dad0*/  STL.64 [R1+0x8118], R6 ;  /* 0x0081180601007387 */ /* 0x000fe20000100a00 */
        /* <DEDUP_REMOVED lines=21> */
[----:B------:R-:W-:-:S02]  /*13dc30*/  ULDC UR22, c[0x0][0x228] ;  /* 0x00008a0000167ab9 */ /* 0x000fc40000000800 */
[----:B------:R4:W-:Y:S04]  /*13dc40*/  STL.64 [R1+0x80f8], R54 ;  /* 0x0080f83601007387 */ /* 0x0009e80000100a00 */
[----:B------:R-:W-:Y:S01]  /*13dc50*/  STL [R1+0x8128], R55 ;  /* 0x0081283701007387 */ /* 0x000fe20000100800 */
[----:B--2---:R-:W-:-:S05]  /*13dc60*/  F2FP.SATFINITE.E5M2.F32.PACK_AB_MERGE_C R16, R12, R13, RZ ;  /* 0x0000000d0c10723e */ /* 0x004fca00048060ff */
[----:B------:R-:W-:Y:S01]  /*13dc70*/  STL [R1+0x81e0], R16 ;  /* 0x0081e01001007387 */ /* 0x000fe20000100800 */
[----:B---3--:R-:W-:-:S05]  /*13dc80*/  F2FP.SATFINITE.E5M2.F32.PACK_AB_MERGE_C R15, R10, R11, RZ ;  /* 0x0000000b0a0f723e */ /* 0x008fca00048060ff */
[----:B------:R-:W-:Y:S01]  /*13dc90*/  STL [R1+0x81e4], R15 ;  /* 0x0081e40f01007387 */ /* 0x000fe20000100800 */
[----:B-1----:R-:W-:-:S03]  /*13dca0*/  F2FP.SATFINITE.E5M2.F32.PACK_AB_MERGE_C R0, R8, R9, RZ ;  /* 0x000000090800723e */ /* 0x002fc600048060ff */
[----:B----4-:R-:W2:Y:S04]  /*13dcb0*/  LDL.LU R54, [R1+0xf38] ;  /* 0x000f380001367983 */ /* 0x010ea80000300800 */
[----:B------:R-:W2:Y:S04]  /*13dcc0*/  LDL.LU R52, [R1+0xf3c] ;  /* 0x000f3c0001347983 */ /* 0x000ea80000300800 */
[----:B------:R1:W-:Y:S04]  /*13dcd0*/  STL [R1+0x2928], R0 ;  /* 0x0029280001007387 */ /* 0x0003e80000100800 */
        /* <DEDUP_REMOVED lines=56> */
[----:B--2---:R-:W-:-:S05]  /*13e060*/  F2FP.SATFINITE.E5M2.F32.PACK_AB_MERGE_C R52, R52, R54, RZ ;  /* 0x000000363434723e */ /* 0x004fca00048060ff */
[----:B------:R-:W-:Y:S01]  /*13e070*/  STL [R1+0x2918], R52 ;  /* 0x0029183401007387 */ /* 0x000fe20000100800 */
[----:B---3--:R-:W-:-:S05]  /*13e080*/  F2FP.SATFINITE.E5M2.F32.PACK_AB_MERGE_C R16, R51, R53, RZ ;  /* 0x000000353310723e */ /* 0x008fca00048060ff */
[----:B------:R-:W-:Y:S01]  /*13e090*/  STL [R1+0x2a10], R16 ;  /* 0x002a101001007387 */ /* 0x000fe20000100800 */
[----:B----4-:R-:W-:-:S05]  /*13e0a0*/  F2FP.SATFINITE.E5M2.F32.PACK_AB_MERGE_C R15, R48, R50, RZ ;  /* 0x00000032300f723e */ /* 0x010fca00048060ff */
[----:B------:R-:W-:Y:S01]  /*13e0b0*/  STL [R1+0x2a18], R15 ;  /* 0x002a180f01007387 */ /* 0x000fe20000100800 */
[----:B------:R-:W-:-:S05]  /*13e0c0*/  F2FP.SATFINITE.E5M2.F32.PACK_AB_MERGE_C R7, R7, R49, RZ ;  /* 0x000000310707723e */ /* 0x000fca00048060ff */
        /* <DEDUP_REMOVED lines=8> */
[----:B------:R1:W-:Y:S01]  /*13e150*/  STL [R1+0x360], R3 ;  /* 0x0003600301007387 */ /* 0x0003e20000100800 */
[----:B------:R-:W-:-:S05]  /*13e160*/  F2FP.SATFINITE.E5M2.F32.PACK_AB_MERGE_C R2, R59, R60, RZ ;  /* 0x0000003c3b02723e */ /* 0x000fca00048060ff */
[----:B------:R2:W-:Y:S01]  /*13e170*/  STL [R1+0x364], R2 ;  /* 0x0003640201007387 */ /* 0x0005e20000100800 */
[----:B------:R-:W-:-:S05]  /*13e180*/  F2FP.SATFINITE.E5M2.F32.PACK_AB_MERGE_C R0, R57, R58, RZ ;  /* 0x0000003a3900723e */ /* 0x000fca00048060ff */
[----:B------:R3:W-:Y:S01]  /*13e190*/  STL [R1+0x2d8], R0 ;  /* 0x0002d80001007387 */ /* 0x0007e20000100800 */
[----:B-1----:R-:W-:-:S05]  /*13e1a0*/  F2FP.SATFINITE.E5M2.F32.PACK_AB_MERGE_C R3, R46, R47, RZ ;  /* 0x0000002f2e03723e */ /* 0x002fca00048060ff */
[----:B------:R-:W-:Y:S01]  /*13e1b0*/  STL [R1+0x2dc], R3 ;  /* 0x0002dc0301007387 */ /* 0x000fe20000100800 */
[----:B--2---:R-:W-:-:S05]  /*13e1c0*/  F2FP.SATFINITE.E5M2.F32.PACK_AB_MERGE_C R2, R44, R45, RZ ;  /* 0x0000002d2c02723e */ /* 0x004fca00048060ff */
[----:B------:R1:W-:Y:S01]  /*13e1d0*/  STL [R1+0x2c8], R2 ;  /* 0x0002c80201007387 */ /* 0x0003e20000100800 */
[----:B---3--:R-:W-:Y:S02]  /*13e1e0*/  F2FP.SATFINITE.E5M2.F32.PACK_AB_MERGE_C R0, R42, R43, RZ ;  /* 0x0000002b2a00723e */ /* 0x008fe400048060ff */
[----:B------:R-:W-:-:S05]  /*13e1f0*/  F2FP.SATFINITE.E5M2.F32.PACK_AB_MERGE_C R14, R14, R41, RZ ;  /* 0x000000290e0e723e */ /* 0x000fca00048060ff */
[----:B------:R-:W-:Y:S01]  /*13e200*/  STL [R1+0x81e8], R14 ;  /* 0x0081e80e01007387 */ /* 0x000fe20000100800 */
[----:B------:R-:W-:-:S03]  /*13e210*/  F2FP.SATFINITE.E5M2.F32.PACK_AB_MERGE_C R47, R39, R40, RZ ;  /* 0x00000028272f723e */ /* 0x000fc600048060ff */
[----:B------:R2:W-:Y:S04]  /*13e220*/  STL [R1+0x2cc], R0 ;  /* 0x0002cc0001007387 */ /* 0x0005e80000100800 */
[----:B------:R-:W-:Y:S01]  /*13e230*/  STL [R1+0x81ec], R47 ;  /* 0x0081ec2f01007387 */ /* 0x000fe20000100800 */
[----:B-1----:R-:W-:-:S05]  /*13e240*/  F2FP.SATFINITE.E5M2.F32.PACK_AB_MERGE_C R2, R37, R38, RZ ;  /* 0x000000262502723e */ /* 0x002fca00048060ff */
[----:B------:R1:W-:Y:S01]  /*13e250*/  STL [R1+0x291c], R2 ;  /* 0x00291c0201007387 */ /* 0x0003e20000100800 */
[----:B--2---:R-:W-:-:S05]  /*13e260*/  F2FP.SATFINITE.E5M2.F32.PACK_AB_MERGE_C R0, R35, R36, RZ ;  /* 0x000000242300723e */ /* 0x004fca00048060ff */
[----:B------:R2:W-:Y:S01]  /*13e270*/  STL [R1+0x2924], R0 ;  /* 0x0029240001007387 */ /* 0x0005e20000100800 */
[----:B------:R-:W-:-:S05]  /*13e280*/  F2FP.SATFINITE.E5M2.F32.PACK_AB_MERGE_C R3, R33, R34, RZ ;  /* 0x000000222103723e */ /* 0x000fca00048060ff */
[----:B------:R3:W-:Y:S01]  /*13e290*/  STL [R1+0x2a0c], R3 ;  /* 0x002a0c0301007387 */ /* 0x0007e20000100800 */
[----:B-1----:R-:W-:-:S05]  /*13e2a0*/  F2FP.SATFINITE.E5M2.F32.PACK_AB_MERGE_C R2, R31, R32, RZ ;  /* 0x000000201f02723e */ /* 0x002fca00048060ff */
[----:B------:R1:W-:Y:S01]  /*13e2b0*/  STL [R1+0x2a14], R2 ;  /* 0x002a140201007387 */ /* 0x0003e20000100800 */
[----:B--2---:R-:W-:-:S05]  /*13e2c0*/  F2FP.SATFINITE.E5M2.F32.PACK_AB_MERGE_C R0, R29, R30, RZ ;  /* 0x0000001e1d00723e */ /* 0x004fca00048060ff */
[----:B------:R2:W-:Y:S01]  /*13e2d0*/  STL [R1+0x28f0], R0 ;  /* 0x0028f00001007387 */ /* 0x0005e20000100800 */
[----:B---3--:R-:W-:-:S05]  /*13e2e0*/  F2FP.SATFINITE.E5M2.F32.PACK_AB_MERGE_C R3, R27, R28, RZ ;  /* 0x0000001c1b03723e */ /* 0x008fca00048060ff */
        /* <DEDUP_REMOVED lines=12> */
[----:B------:R-:W-:Y:S01]  /*13e3b0*/  STL [R1+0x2d0], R3 ;  /* 0x0002d00301007387 */ /* 0x000fe20000100800 */
[----:B-1----:R-:W-:Y:S02]  /*13e3c0*/  F2FP.SATFINITE.E5M2.F32.PACK_AB_MERGE_C R2, R10, R11, RZ ;  /* 0x0000000b0a02723e */ /* 0x002fe400048060ff */
[----:B--2---:R-:W-:Y:S02]  /*13e3d0*/  F2FP.SATFINITE.E5M2.F32.PACK_AB_MERGE_C R0, R8, R9, RZ ;  /* 0x000000090800723e */ /* 0x004fe400048060ff */
[----:B------:R-:W2:Y:S04]  /*13e3e0*/  LDL.LU R9, [R1+0xea4] ;  /* 0x000ea40001097983 */ /* 0x000ea80000300800 */
[----:B------:R-:W-:Y:S04]  /*13e3f0*/  STL [R1+0x2bc], R2 ;  /* 0x0002bc0201007387 */ /* 0x000fe80000100800 */
[----:B------:R-:W3:Y:S04]  /*13e400*/  LDL.LU R13, [R1+0xeac] ;  /* 0x000eac00010d7983 */ /* 0x000ee80000300800 */
[----:B------:R-:W-:Y:S04]  /*13e410*/  STL [R1+0x2b8], R0 ;  /* 0x0002b80001007387 */ /* 0x000fe80000100800 */
[----:B---3--:R1:W-:Y:S04]  /*13e420*/  STL [R1+0x81f8], R13 ;  /* 0x0081f80d01007387 */ /* 0x0083e80000100800 */
[----:B-1----:R-:W2:Y:S04]  /*13e430*/  LDL.LU R13, [R1+0xea0] ;  /* 0x000ea000010d7983 */ /* 0x002ea80000300800 */
[----:B------:R-:W3:Y:S04]  /*13e440*/  LDL.LU R47, [R1+0xe74] ;  /* 0x000e7400012f7983 */ /* 0x000ee80000300800 */
[----:B---3--:R1:W-:Y:S04]  /*13e450*/  STL [R1+0x81f4], R47 ;  /* 0x0081f42f01007387 */ /* 0x0083e80000100800 */
[----:B-1----:R-:W3:Y:S04]  /*13e460*/  LDL.LU R47, [R1+0xea8] ;  /* 0x000ea800012f7983 */ /* 0x002ee80000300800 */
[----:B------:R-:W4:Y:S01]  /*13e470*/  LDL.LU R14, [R1+0xe78] ;  /* 0x000e7800010e7983 */ /* 0x000f220000300800 */
[----:B--2---:R-:W-:-:S03]  /*13e480*/  F2FP.SATFINITE.E5M2.F32.PACK_AB_MERGE_C R9, R9, R13, RZ ;  /* 0x0000000d0909723e */ /* 0x004fc600048060ff */
[----:B----4-:R1:W-:Y:S04]  /*13e490*/  STL [R1+0x81f0], R14 ;  /* 0x0081f00e01007387 */ /* 0x0103e80000100800 */
[----:B-1----:R-:W2:Y:S04]  /*13e4a0*/  LDL.LU R14, [R1+0xe70] ;  /* 0x000e7000010e7983 */ /* 0x002ea80000300800 */
        /* <DEDUP_REMOVED lines=57> */
[----:B------:R-:W3:Y:S02]  /*13e840*/  LDL.LU R13, [R1+0x81f8] ;  /* 0x0081f800010d7983 */ /* 0x000ee40000300800 */
[----:B---3--:R-:W-:-:S02]  /*13e850*/  F2FP.SATFINITE.E5M2.F32.PACK_AB_MERGE_C R13, R13, R47, RZ ;  /* 0x0000002f0d0d723e */ /* 0x008fc400048060ff */
[----:B------:R-:W2:Y:S02]  /*13e860*/  LDL.LU R47, [R1+0x81f4] ;  /* 0x0081f400012f7983 */ /* 0x000ea40000300800 */
[----:B--2---:R-:W-:Y:S02]  /*13e870*/  F2FP.SATFINITE.E5M2.F32.PACK_AB_MERGE_C R47, R47, R14, RZ ;  /* 0x0000000e2f2f723e */ /* 0x004fe400048060ff */
[----:B------:R-:W2:Y:S04]  /*13e880*/  LDL.LU R14, [R1+0x81f0] ;  /* 0x0081f000010e7983 */ /* 0x000ea80000300800 */
[----:B------:R1:W-:Y:S01]  /*13e890*/  STL [R1+0x2914], R47 ;  /* 0x0029142f01007387 */ /* 0x0003e20000100800 */
[----:B----4-:R-:W-:Y:S02]  /*13e8a0*/  F2FP.SATFINITE.E5M2.F32.PACK_AB_MERGE_C R7, R7, R49, RZ ;  /* 0x000000310707723e */ /* 0x010fe400048060ff */
[----:B------:R-:W-:Y:S01]  /*13e8b0*/  F2FP.SATFINITE.E5M2.F32.PACK_AB_MERGE_C R4, R4, R6, RZ ;  /* 0x000000060404723e */ /* 0x000fe200048060ff */
[----:B-1----:R-:W3:Y:S01]  /*13e8c0*/  LDL.LU R47, [R1+0x81ec] ;  /* 0x0081ec00012f7983 */ /* 0x002ee20000300800 */
[----:B------:R-:W-:-:S02]  /*13e8d0*/  F2FP.SATFINITE.E5M2.F32.PACK_AB_MERGE_C R3, R3, R5, RZ ;  /* 0x000000050303723e */ /* 0x000fc400048060ff */
[----:B------:R-:W-:Y:S02]  /*13e8e0*/  F2FP.SATFINITE.E5M2.F32.PACK_AB_MERGE_C R2, R2, R56, RZ ;  /* 0x000000380202723e */ /* 0x000fe400048060ff */
[----:B------:R-:W-:Y:S02]  /*13e8f0*/  F2FP.SATFINITE.E5M2.F32.PACK_AB_MERGE_C R0, R61, R0, RZ ;  /* 0x000000003d00723e */ /* 0x000fe400048060ff */
[----:B------:R-:W-:Y:S02]  /*13e900*/  F2FP.SATFINITE.E5M2.F32.PACK_AB_MERGE_C R12, R12, R44, RZ ;  /* 0x0000002c0c0c723e */ /* 0x000fe400048060ff */
[----:B--2---:R-:W-:Y:S02]  /*13e910*/  F2FP.SATFINITE.E5M2.F32.PACK_AB_MERGE_C R15, R15, R14, RZ ;  /* 0x0000000e0f0f723e */ /* 0x004fe400048060ff */
[----:B------:R-:W-:Y:S02]  /*13e920*/  F2FP.SATFINITE.E5M2.F32.PACK_AB_MERGE_C R14, R55, R16, RZ ;  /* 0x00000010370e723e */ /* 0x000fe400048060ff */
[----:B------:R-:W-:Y:S01]  /*13e930*/  F2FP.SATFINITE.E5M2.F32.PACK_AB_MERGE_C R16, R52, R54, RZ ;  /* 0x000000363410723e */ /* 0x000fe200048060ff */
[----:B------:R1:W-:Y:S04]  /*13e940*/  STL [R1+0x2908], R15 ;  /* 0x0029080f01007387 */ /* 0x0003e80000100800 */
[----:B------:R2:W-:Y:S04]  /*13e950*/  STL [R1+0x29e8], R14 ;  /* 0x0029e80e01007387 */ /* 0x0005e80000100800 */
[----:B------:R-:W-:Y:S01]  /*13e960*/  STL [R1+0x29f0], R16 ;  /* 0x0029f01001007387 */ /* 0x000fe20000100800 */
[----:B-1----:R-:W-:-:S02]  /*13e970*/  F2FP.SATFINITE.E5M2.F32.PACK_AB_MERGE_C R15, R51, R53, RZ ;  /* 0x00000035330f723e */ /* 0x002fc400048060ff */
[----:B--2---:R-:W-:-:S03]  /*13e980*/  F2FP.SATFINITE.E5M2.F32.PACK_AB_MERGE_C R14, R48, R50, RZ ;  /* 0x00000032300e723e */ /* 0x004fc600048060ff */
[----:B------:R-:W-:Y:S04]  /*13e990*/  STL [R1+0x28dc], R15 ;  /* 0x0028dc0f01007387 */ /* 0x000fe80000100800 */
[----:B------:R-:W-:Y:S04]  /*13e9a0*/  STL [R1+0x28e4], R14 ;  /* 0x0028e40e01007387 */ /* 0x000fe80000100800 */
[----:B------:R-:W-:Y:S04]  /*13e9b0*/  STL [R1+0x28ac], R7 ;  /* 0x0028ac0701007387 */ /* 0x000fe80000100800 */
[----:B------:R-:W-:Y:S04]  /*13e9c0*/  STL [R1+0x28b4], R4 ;  /* 0x0028b40401007387 */ /* 0x000fe80000100800 */
[----:B------:R1:W-:Y:S04]  /*13e9d0*/  STL [R1+0x330], R3 ;  /* 0x0003300301007387 */ /* 0x0003e80000100800 */
[----:B------:R2:W-:Y:S04]  /*13e9e0*/  STL [R1+0x334], R2 ;  /* 0x0003340201007387 */ /* 0x0005e80000100800 */
[----:B------:R4:W-:Y:S01]  /*13e9f0*/  STL [R1+0x2c0], R0 ;  /* 0x0002c00001007387 */ /* 0x0009e20000100800 */
[----:B-1----:R-:W-:-:S02]  /*13ea00*/  F2FP.SATFINITE.E5M2.F32.PACK_AB_MERGE_C R3, R59, R60, RZ ;  /* 0x0000003c3b03723e */ /* 0x002fc400048060ff */
[----:B--2---:R-:W-:-:S03]  /*13ea10*/  F2FP.SATFINITE.E5M2.F32.PACK_AB_MERGE_C R2, R57, R58, RZ ;  /* 0x0000003a3902723e */ /* 0x004fc600048060ff */
[----:B------:R1:W-:Y:S01]  /*13ea20*/  STL [R1+0x2c4], R3 ;  /* 0x0002c40301007387 */ /* 0x0003e20000100800 */
[----:B----4-:R-:W-:-:S03]  /*13ea30*/  F2FP.SATFINITE.E5M2.F32.PACK_AB_MERGE_C R0, R45, R46, RZ ;  /* 0x0000002e2d00723e */ /* 0x010fc600048060ff */
[----:B------:R2:W-:Y:S01]  /*13ea40*/  STL [R1+0x2a8], R2 ;  /* 0x0002a80201007387 */ /* 0x0005e20000100800 */
[----:B------:R-:W-:-:S03]  /*13ea50*/  F2FP.SATFINITE.E5M2.F32.PACK_AB_MERGE_C R46, R42, R43, RZ ;  /* 0x0000002b2a2e723e */ /* 0x000fc600048060ff */
[----:B------:R4:W-:Y:S01]  /*13ea60*/  STL [R1+0x2ac], R0 ;  /* 0x0002ac0001007387 */ /* 0x0009e20000100800 */
[----:B-1----:R-:W-:Y:S02]  /*13ea70*/  F2FP.SATFINITE.E5M2.F32.PACK_AB_MERGE_C R3, R36, R37, RZ ;  /* 0x000000252403723e */ /* 0x002fe400048060ff */
[----:B--2---:R-:W-:Y:S02]  /*13ea80*/  F2FP.SATFINITE.E5M2.F32.PACK_AB_MERGE_C R2, R40, R41, RZ ;  /* 0x000000292802723e */ /* 0x004fe400048060ff */
[----:B----4-:R-:W-:-:S03]  /*13ea90*/  F2FP.SATFINITE.E5M2.F32.PACK_AB_MERGE_C R0, R38, R39, RZ ;  /* 0x000000272600723e */ /* 0x010fc600048060ff */
[----:B------:R1:W-:Y:S04]  /*13eaa0*/  STL [R1+0x290c], R2 ;  /* 0x00290c0201007387 */ /* 0x0003e80000100800 */
[----:B------:R2:W-:Y:S04]  /*13eab0*/  STL [R1+0x2910], R0 ;  /* 0x0029100001007387 */ /* 0x0005e80000100800 */
[----:B------:R4:W-:Y:S01]  /*13eac0*/  STL [R1+0x29e4], R3 ;  /* 0x0029e40301007387 */ /* 0x0009e20000100800 */
[----:B-1----:R-:W-:Y:S02]  /*13ead0*/  F2FP.SATFINITE.E5M2.F32.PACK_AB_MERGE_C R2, R34, R35, RZ ;  /* 0x000000232202723e */ /* 0x002fe400048060ff */
[----:B--2---:R-:W-:-:S03]  /*13eae0*/  F2FP.SATFINITE.E5M2.F32.PACK_AB_MERGE_C R0, R32, R33, RZ ;  /* 0x000000212000723e */ /* 0x004fc600048060ff */
[----:B------:R1:W-:Y:S01]  /*13eaf0*/  STL [R1+0x29ec], R2 ;  /* 0x0029ec0201007387 */ /* 0x0003e20000100800 */
[----:B----4-:R-:W-:-:S03]  /*13eb00*/  F2FP.SATFINITE.E5M2.F32.PACK_AB_MERGE_C R3, R30, R31, RZ ;  /* 0x0000001f1e03723e */ /* 0x010fc600048060ff */
        /* <DEDUP_REMOVED lines=13> */
[----:B------:R-:W-:Y:S01]  /*13ebe0*/  STL [R1+0x2b0], R3 ;  /* 0x0002b00301007387 */ /* 0x000fe20000100800 */
[----:B-1----:R-:W-:-:S03]  /*13ebf0*/  F2FP.SATFINITE.E5M2.F32.PACK_AB_MERGE_C R2, R11, R17, RZ ;  /* 0x000000110b02723e */ /* 0x002fc600048060ff */
[----:B------:R-:W4:Y:S01]  /*13ec00*/  LDL.LU R14, [R1+0xda0] ;  /* 0x000da000010e7983 */ /* 0x000f220000300800 */
[----:B--2---:R-:W-:-:S03]  /*13ec10*/  F2FP.SATFINITE.E5M2.F32.PACK_AB_MERGE_C R0, R8, R10, RZ ;  /* 0x0000000a0800723e */ /* 0x004fc600048060ff */
[----:B------:R-:W-:Y:S04]  /*13ec20*/  STL [R1+0x29c], R2 ;  /* 0x00029c0201007387 */ /* 0x000fe80000100800 */
[----:B------:R-:W4:Y:S04]  /*13ec30*/  LDL.LU R8, [R1+0xda4] ;  /* 0x000da40001087983 */ /* 0x000f280000300800 */
[----:B------:R1:W-:Y:S04]  /*13ec40*/  STL [R1+0x298], R0 ;  /* 0x0002980001007387 */ /* 0x0003e80000100800 */
[----:B------:R-:W2:Y:S04]  /*13ec50*/  LDL.LU R15, [R1+0xda8] ;  /* 0x000da800010f7983 */ /* 0x000ea80000300800 */
[----:B------:R-:W2:Y:S04]  /*13ec60*/  LDL.LU R11, [R1+0xdac] ;  /* 0x000dac00010b7983 */ /* 0x000ea80000300800 */
[----:B------:R-:W3:Y:S04]  /*13ec70*/  LDL.LU R16, [R1+0xd70] ;  /* 0x000d700001107983 */ /* 0x000ee80000300800 */
[----:B------:R-:W3:Y:S04]  /*13ec80*/  LDL.LU R51, [R1+0xd74] ;  /* 0x000d740001337983 */ /* 0x000ee80000300800 */
[----:B------:R-:W3:Y:S04]  /*13ec90*/  LDL.LU R7, [R1+0xd78] ;  /* 0x000d780001077983 */ /* 0x000ee80000300800 */
[----:B-1----:R-:W3:Y:S04]  /*13eca0*/  LDL.LU R0, [R1+0xd7c] ;  /* 0x000d7c0001007983 */ /* 0x002ee80000300800 */
        /* <DEDUP_REMOVED lines=48> */
[----:B----4-:R-:W-:-:S03]  /*13efb0*/  F2FP.SATFINITE.E5M2.F32.PACK_AB_MERGE_C R8, R8, R14, RZ ;  /* 0x0000000e0808723e */ /* 0x010fc600048060ff */
[----:B------:R-:W4:Y:S01]  /*13efc0*/  LDL.LU R14, [R1+0x81e8] ;  /* 0x0081e800010e7983 */ /* 0x000f220000300800 */
[----:B--2---:R-:W-:-:S03]  /*13efd0*/  F2FP.SATFINITE.E5M2.F32.PACK_AB_MERGE_C R11, R11, R15, RZ ;  /* 0x0000000f0b0b723e */ /* 0x004fc600048060ff */
[----:B------:R-:W2:Y:S01]  /*13efe0*/  LDL.LU R15, [R1+0x81e4] ;  /* 0x0081e400010f7983 */ /* 0x000ea20000300800 */
[----:B---3--:R-:W-:-:S03]  /*13eff0*/  F2FP.SATFINITE.E5M2.F32.PACK_AB_MERGE_C R51, R51, R16, RZ ;  /* 0x000000103333723e */ /* 0x008fc600048060ff */
[----:B------:R-:W3:Y:S04]  /*13f000*/  LDL.LU R16, [R1+0x81e0] ;  /* 0x0081e00001107983 */ /* 0x000ee80000300800 */
[----:B------:R1:W-:Y:S01]  /*13f010*/  STL [R1+0x2904], R51 ;  /* 0x0029043301007387 */ /* 0x0003e20000100800 */
[----:B------:R-:W-:-:S03]  /*13f020*/  F2FP.SATFINITE.E5M2.F32.PACK_AB_MERGE_C R0, R0, R7, RZ ;  /* 0x000000070000723e */ /* 0x000fc600048060ff */
[----:B-1----:R-:W4:Y:S04]  /*13f030*/  LDL.LU R51, [R1+0x81dc] ;  /* 0x0081dc0001337983 */ /* 0x002f280000300800 */
[----:B------:R-:W4:Y:S04]  /*13f040*/  LDL.LU R7, [R1+0x81d8] ;  /* 0x0081d80001077983 */ /* 0x000f280000300800 */
[----:B------:R1:W-:Y:S04]  /*13f050*/  STL [R1+0x28f8], R0 ;  /* 0x0028f80001007387 */ /* 0x0003e80000100800 */
[----:B-1----:R-:W2:Y:S01]  /*13f060*/  LDL.LU R0, [R1+0x81d4] ;  /* 0x0081d40001007983 */ /* 0x002ea20000300800 */
[----:B------:R-:W-:-:S02]  /*13f070*/  F2FP.SATFINITE.E5M2.F32.PACK_AB_MERGE_C R56, R56, R2, RZ ;  /* 0x000000023838723e */ /* 0x000fc400048060ff */
[----:B------:R-:W-:Y:S01]  /*13f080*/  F2FP.SATFINITE.E5M2.F32.PACK_AB_MERGE_C R55, R55, R3, RZ ;  /* 0x000000033737723e */ /* 0x000fe200048060ff */
[----:B------:R-:W4:Y:S01]  /*13f090*/  LDL.LU R2, [R1+0x81d0] ;  /* 0x0081d00001027983 */ /* 0x000f220000300800 */
[----:B------:R-:W-:Y:S02]  /*13f0a0*/  F2FP.SATFINITE.E5M2.F32.PACK_AB_MERGE_C R54, R52, R54, RZ ;  /* 0x000000363436723e */ /* 0x000fe400048060ff */
[----:B------:R-:W-:Y:S01]  /*13f0b0*/  F2FP.SATFINITE.E5M2.F32.PACK_AB_MERGE_C R52, R50, R53, RZ ;  /* 0x000000353234723e */ /* 0x000fe200048060ff */
[----:B------:R1:W-:Y:S01]  /*13f0c0*/  STL [R1+0x29b4], R56 ;  /* 0x0029b43801007387 */ /* 0x0003e20000100800 */
[----:B------:R-:W-:-:S03]  /*13f0d0*/  F2FP.SATFINITE.E5M2.F32.PACK_AB_MERGE_C R50, R18, R20, RZ ;  /* 0x000000141232723e */ /* 0x000fc600048060ff */
[----:B-1----:R-:W4:Y:S04]  /*13f0e0*/  LDL.LU R56, [R1+0x81cc] ;  /* 0x0081cc0001387983 */ /* 0x002f280000300800 */
[----:B------:R-:W4:Y:S01]  /*13f0f0*/  LDL.LU R3, [R1+0x81c8] ;  /* 0x0081c80001037983 */ /* 0x000f220000300800 */
[----:B------:R-:W-:-:S03]  /*13f100*/  F2FP.SATFINITE.E5M2.F32.PACK_AB_MERGE_C R48, R49, R48, RZ ;  /* 0x000000303130723e */ /* 0x000fc600048060ff */
[----:B------:R-:W-:Y:S04]  /*13f110*/  STL [R1+0x29c8], R55 ;  /* 0x0029c83701007387 */ /* 0x000fe80000100800 */
[----:B------:R-:W-:Y:S01]  /*13f120*/  STL [R1+0x28cc], R54 ;  /* 0x0028cc3601007387 */ /* 0x000fe20000100800 */
[----:B------:R-:W-:-:S03]  /*13f130*/  F2FP.SATFINITE.E5M2.F32.PACK_AB_MERGE_C R4, R4, R6, RZ ;  /* 0x000000060404723e */ /* 0x000fc600048060ff */
[----:B------:R-:W4:Y:S04]  /*13f140*/  LDL.LU R20, [R1+0xb48] ;  /* 0x000b480001147983 */ /* 0x000f280000300800 */
[----:B------:R-:W-:Y:S01]  /*13f150*/  STL [R1+0x28d4], R52 ;  /* 0x0028d43401007387 */ /* 0x000fe20000100800 */
[----:B------:R-:W-:-:S03]  /*13f160*/  F2FP.SATFINITE.E5M2.F32.PACK_AB_MERGE_C R6, R61, R5, RZ ;  /* 0x000000053d06723e */ /* 0x000fc600048060ff */
[----:B------:R-:W4:Y:S04]  /*13f170*/  LDL.LU R18, [R1+0xb4c] ;  /* 0x000b4c0001127983 */ /* 0x000f280000300800 */
[----:B------:R-:W-:Y:S01]  /*13f180*/  STL [R1+0x289c], R50 ;  /* 0x00289c3201007387 */ /* 0x000fe20000100800 */
[----:B------:R-:W-:-:S03]  /*13f190*/  F2FP.SATFINITE.E5M2.F32.PACK_AB_MERGE_C R5, R59, R60, RZ ;  /* 0x0000003c3b05723e */ /* 0x000fc600048060ff */
[----:B------:R-:W-:Y:S04]  /*13f1a0*/  STL [R1+0x28a4], R48 ;  /* 0x0028a43001007387 */ /* 0x000fe80000100800 */
[----:B------:R1:W-:Y:S04]  /*13f1b0*/  STL [R1+0x2f0], R4 ;  /* 0x0002f00401007387 */ /* 0x0003e80000100800 */
[----:B------:R0:W-:Y:S01]  /*13f1c0*/  STL [R1+0x2f4], R6 ;  /* 0x0002f40601007387 */ /* 0x0001e20000100800 */
[----:B-1----:R-:W-:-:S03]  /*13f1d0*/  F2FP.SATFINITE.E5M2.F32.PACK_AB_MERGE_C R4, R57, R58, RZ ;  /* 0x0000003a3904723e */ /* 0x002fc600048060ff */
[----:B------:R1:W-:Y:S01]  /*13f1e0*/  STL [R1+0x2a0], R5 ;  /* 0x0002a00501007387 */ /* 0x0003e20000100800 */
[----:B0-----:R-:W-:-:S03]  /*13f1f0*/  F2FP.SATFINITE.E5M2.F32.PACK_AB_MERGE_C R6, R44, R45, RZ ;  /* 0x0000002d2c06723e */ /* 0x001fc600048060ff */
[----:B------:R0:W-:Y:S01]  /*13f200*/  STL [R1+0x2a4], R4 ;  /* 0x0002a40401007387 */ /* 0x0001e20000100800 */
[----:B-1----:R-:W-:-:S03]  /*13f210*/  F2FP.SATFINITE.E5M2.F32.PACK_AB_MERGE_C R5, R42, R43, RZ ;  /* 0x0000002b2a05723e */ /* 0x002fc600048060ff */
[----:B0-----:R-:W4:Y:S04]  /*13f220*/  LDL R4, [R1+0x2ac4] ;  /* 0x002ac40001047983 */ /* 0x001f280000100800 */
[----:B------:R0:W-:Y:S04]  /*13f230*/  STL [R1+0x288], R6 ;  /* 0x0002880601007387 */ /* 0x0001e80000100800 */
[----:B------:R1:W-:Y:S01]  /*13f240*/  STL [R1+0x28c], R5 ;  /* 0x00028c0501007387 */ /* 0x0003e20000100800 */
[----:B0-----:R-:W-:-:S05]  /*13f250*/  F2FP.SATFINITE.E5M2.F32.PACK_AB_MERGE_C R6, R37, R38, RZ ;  /* 0x000000262506723e */ /* 0x001fca00048060ff */
[----:B------:R0:W-:Y:S01]  /*13f260*/  STL [R1+0x28fc], R6 ;  /* 0x0028fc0601007387 */ /* 0x0001e20000100800 */
[----:B-1----:R-:W-:Y:S02]  /*13f270*/  F2FP.SATFINITE.E5M2.F32.PACK_AB_MERGE_C R5, R35, R36, RZ ;  /* 0x000000242305723e */ /* 0x002fe400048060ff */
[----:B------:R-:W-:-:S03]  /*13f280*/  F2FP.SATFINITE.E5M2.F32.PACK_AB_MERGE_C R33, R33, R34, RZ ;  /* 0x000000222121723e */ /* 0x000fc600048060ff */
[----:B------:R1:W-:Y:S04]  /*13f290*/  STL [R1+0x2900], R5 ;  /* 0x0029000501007387 */ /* 0x0003e80000100800 */
[----:B------:R-:W-:Y:S01]  /*13f2a0*/  STL [R1+0x29b0], R33 ;  /* 0x0029b02101007387 */ /* 0x000fe20000100800 */
[----:B0-----:R-:W-:Y:S02]  /*13f2b0*/  F2FP.SATFINITE.E5M2.F32.PACK_AB_MERGE_C R6, R31, R32, RZ ;  /* 0x000000201f06723e */ /* 0x001fe400048060ff */
[----:B-1----:R-:W-:Y:S02]  /*13f2c0*/  F2FP.SATFINITE.E5M2.F32.PACK_AB_MERGE_C R5, R19, R30, RZ ;  /* 0x0000001e1305723e */ /* 0x002fe400048060ff */
[----:B------:R-:W4:Y:S04]  /*13f2d0*/  LDL R19, [R1+0x2fd4] ;  /* 0x002fd40001137983 */ /* 0x000f280000100800 */
[----:B------:R0:W-:Y:S01]  /*13f2e0*/  STL [R1+0x29c0], R6 ;  /* 0x0029c00601007387 */ /* 0x0001e20000100800 */
[----:B------:R-:W-:-:S03]  /*13f2f0*/  F2FP.SATFINITE.E5M2.F32.PACK_AB_MERGE_C R28, R28, R29, RZ ;  /* 0x0000001d1c1c723e */ /* 0x000fc600048060ff */
[----:B------:R1:W-:Y:S01]  /*13f300*/  STL [R1+0x28d0], R5 ;  /* 0x0028d00501007387 */ /* 0x0003e20000100800 */
[----:B0-----:R-:W-:-:S03]  /*13f310*/  F2FP.SATFINITE.E5M2.F32.PACK_AB_MERGE_C R6, R26, R27, RZ ;  /* 0x0000001b1a06723e */ /* 0x001fc600048060ff */
[----:B------:R0:W-:Y:S01]  /*13f320*/  STL [R1+0x28c8], R28 ;  /* 0x0028c81c01007387 */ /* 0x0001e20000100800 */
[----:B------:R-:W4:Y:S03]  /*13f330*/  LDC R27, c[0x0][0x244] ;  /* 0x00009100ff1b7b82 */ /* 0x000f260000000800 */
[----:B------:R0:W-:Y:S01]  /*13f340*/  STL [R1+0x28a0], R6 ;  /* 0x0028a00601007387 */ /* 0x0001e20000100800 */
[----:B-1----:R-:W-:-:S04]  /*13f350*/  F2FP.SATFINITE.E5M2.F32.PACK_AB_MERGE_C R5, R24, R25, RZ ;  /* 0x000000191805723e */ /* 0x002fc800048060ff */
[----:B------:R-:W1:Y:S01]  /*13f360*/  LDC R26, c[0x0][0x244] ;  /* 0x00009100ff1a7b82 */ /* 0x000e620000000800 */
[----:B------:R-:W-:Y:S01]  /*13f370*/  F2FP.SATFINITE.E5M2.F32.PACK_AB_MERGE_C R22, R22, R23, RZ ;  /* 0x000000171616723e */ /* 0x000fe200048060ff */
[----:B------:R-:W-:Y:S06]  /*13f380*/  STL [R1+0x94], R5 ;  /* 0x0000940501007387 */ /* 0x000fec0000100800 */
[----:B0-----:R-:W0:Y:S01]  /*13f390*/  LDC R28, c[0x0][0x244] ;  /* 0x00009100ff1c7b82 */ /* 0x001e220000000800 */
[----:B------:R-:W-:Y:S01]  /*13f3a0*/  F2FP.SATFINITE.E5M2.F32.PACK_AB_MERGE_C R6, R17, R21, RZ ;  /* 0x000000151106723e */ /* 0x000fe200048060ff */
[----:B------:R1:W-:Y:S01]  /*13f3b0*/  STL [R1+0x90], R22 ;  /* 0x0000901601007387 */ /* 0x0003e20000100800 */
[----:B------:R-:W-:-:S05]  /*13f3c0*/  LOP3.LUT R17, R8, 0xffff, RZ, 0xc0, !PT ;  /* 0x0000ffff08117812 */ /* 0x000fca00078ec0ff */
[----:B------:R-:W0:Y:S01]  /*13f3d0*/  LDC R23, c[0x0][0x244] ;  /* 0x00009100ff177b82 */ /* 0x000e220000000800 */
[----:B------:R1:W-:Y:S01]  /*13f3e0*/  STL [R1+0x8c], R6 ;  /* 0x00008c0601007387 */ /* 0x0003e20000100800 */
[----:B------:R-:W-:Y:S02]  /*13f3f0*/  F2FP.SATFINITE.E5M2.F32.PACK_AB_MERGE_C R10, R10, R41, RZ ;  /* 0x000000290a0a723e */ /* 0x000fe400048060ff */
[----:B------:R-:W-:Y:S02]  /*13f400*/  LOP3.LUT R13, R13, 0xffff, RZ, 0xc0, !PT ;  /* 0x0000ffff0d0d7812 */ /* 0x000fe400078ec0ff */
[----:B------:R-:W-:Y:S02]  /*13f410*/  LOP3.LUT R12, R12, 0xffff, RZ, 0xc0, !PT ;  /* 0x0000ffff0c0c7812 */ /* 0x000fe400078ec0ff */
[----:B-1----:R-:W1:Y:S01]  /*13f420*/  LDC R22, c[0x0][0x244] ;  /* 0x00009100ff167b82 */ /* 0x002e620000000800 */
[----:B------:R-:W-:Y:S02]  /*13f430*/  LOP3.LUT R6, R9, 0xffff, RZ, 0xc0, !PT ;  /* 0x0000ffff09067812 */ /* 0x000fe400078ec0ff */
[----:B---3--:R-:W-:-:S05]  /*13f440*/  LOP3.LUT R5, R16, 0xffff, RZ, 0xc0, !PT ;  /* 0x0000ffff10057812 */ /* 0x008fca00078ec0ff */
[----:B------:R3:W-:Y:S01]  /*13f450*/  STL [R1+0x2ae4], R5 ;  /* 0x002ae40501007387 */ /* 0x0007e20000100800 */
[----:B------:R-:W-:-:S03]  /*13f460*/  PRMT R16, R5, 0x3340, R6 ;  /* 0x0000334005107816 */ /* 0x000fc60000000006 */
[----:B------:R-:W-:Y:S04]  /*13f470*/  STL [R1+0x2af0], R17 ;  /* 0x002af01101007387 */ /* 0x000fe80000100800 */
[----:B------:R0:W-:Y:S04]  /*13f480*/  STL [R1+0x2adc], R6 ;  /* 0x002adc0601007387 */ /* 0x0001e80000100800 */
[----:B---3--:R-:W3:Y:S04]  /*13f490*/  LDL R5, [R1+0x2fdc] ;  /* 0x002fdc0001057983 */ /* 0x008ee80000100800 */
[----:B0-----:R-:W3:Y:S01]  /*13f4a0*/  LDL R6, [R1+0x2fe0] ;  /* 0x002fe00001067983 */ /* 0x001ee20000100800 */
[----:B--2---:R-:W-:-:S03]  /*13f4b0*/  PRMT R9, R17, 0x3340, R0 ;  /* 0x0000334011097816 */ /* 0x004fc60000000000 */
[----:B------:R-:W2:Y:S01]  /*13f4c0*/  LDL R17, [R1+0x2fe4] ;  /* 0x002fe40001117983 */ /* 0x000ea20000100800 */
[----:B------:R-:W-:Y:S02]  /*13f4d0*/  LOP3.LUT R15, R15, 0xffff, RZ, 0xc0, !PT ;  /* 0x0000ffff0f0f7812 */ /* 0x000fe400078ec0ff */
[----:B----4-:R-:W-:Y:S02]  /*13f4e0*/  LOP3.LUT R14, R14, 0xffff, RZ, 0xc0, !PT ;  /* 0x0000ffff0e0e7812 */ /* 0x010fe400078ec0ff */
[----:B------:R-:W-:Y:S02]  /*13f4f0*/  F2FP.SATFINITE.E5M2.F32.PACK_AB_MERGE_C R45, R39, R40, RZ ;  /* 0x00000028272d723e */ /* 0x000fe400048060ff */
[----:B------:R-:W-:-:S05]  /*13f500*/  F2FP.SATFINITE.E5M2.F32.PACK_AB_MERGE_C R18, R18, R20, RZ ;  /* 0x000000141212723e */ /* 0x000fca00048060ff */
[----:B------:R0:W-:Y:S02]  /*13f510*/  STL [R1+0x88], R18 ;  /* 0x0000881201007387 */ /* 0x0001e40000100800 */
[----:B0-----:R-:W-:Y:S01]  /*13f520*/  LOP3.LUT R18, R10, 0xffff, RZ, 0xc0, !PT ;  /* 0x0000ffff0a127812 */ /* 0x001fe200078ec0ff */
[----:B------:R-:W-:-:S05]  /*13f530*/  VIADD R8, R4, 0x2a ;  /* 0x0000002a04087836 */ /* 0x000fca0000000000 */
[----:B------:R-:W-:Y:S01]  /*13f540*/  ISETP.GE.AND P0, PT, R8, UR35, PT ;  /* 0x0000002308007c0c */ /* 0x000fe2000bf06270 */
[----:B------:R-:W-:Y:S01]  /*13f550*/  ULDC UR35, c[0x0][0x228] ;  /* 0x00008a0000237ab9 */ /* 0x000fe20000000800 */
[----:B------:R-:W-:Y:S02]  /*13f560*/  PRMT R8, R16, 0x5410, R9 ;  /* 0x0000541010087816 */ /* 0x000fe40000000009 */
[----:B------:R-:W0:Y:S03]  /*13f570*/  LDC R16, c[0x0][0x244] ;  /* 0x00009100ff107b82 */ /* 0x000e260000000800 */
[----:B------:R4:W-:Y:S04]  /*13f580*/  STL [R1+0xa4], R8 ;  /* 0x0000a40801007387 */ /* 0x0009e80000100800 */
[----:B------:R-:W-:Y:S01]  /*13f590*/  STL [R1+0x2ae0], R15 ;  /* 0x002ae00f01007387 */ /* 0x000fe20000100800 */
[----:B----4-:R-:W-:-:S03]  /*13f5a0*/  LOP3.LUT R8, R11, 0xffff, RZ, 0xc0, !PT ;  /* 0x0000ffff0b087812 */ /* 0x010fc600078ec0ff */
[----:B------:R-:W-:Y:S01]  /*13f5b0*/  STL [R1+0x2ad8], R13 ;  /* 0x002ad80d01007387 */ /* 0x000fe20000100800 */
[----:B------:R-:W-:-:S03]  /*13f5c0*/  PRMT R9, R18, 0x3340, R0 ;  /* 0x0000334012097816 */ /* 0x000fc60000000000 */
[----:B------:R-:W-:Y:S04]  /*13f5d0*/  STL [R1+0x2ad4], R8 ;  /* 0x002ad40801007387 */ /* 0x000fe80000100800 */
[----:B------:R-:W-:Y:S04]  /*13f5e0*/  STL [R1+0x2aec], R14 ;  /* 0x002aec0e01007387 */ /* 0x000fe80000100800 */
[----:B------:R-:W-:Y:S04]  /*13f5f0*/  STL [R1+0x2ae8], R12 ;  /* 0x002ae80c01007387 */ /* 0x000fe80000100800 */
[----:B------:R4:W-:Y:S01]  /*13f600*/  STL [R1+0x2af4], R18 ;  /* 0x002af41201007387 */ /* 0x0009e20000100800 */
[----:B------:R-:W-:Y:S01]  /*13f610*/  IMAD R38, R19, UR4, RZ ;  /* 0x0000000413267c24 */ /* 0x000fe2000f8e02ff */
[----:B------:R-:W-:Y:S01]  /*13f620*/  ULDC.64 UR4, c[0x0][0x220] ;  /* 0x0000880000047ab9 */ /* 0x000fe20000000a00 */
[----:B----4-:R-:W4:Y:S03]  /*13f630*/  LDC R18, c[0x0][0x244] ;  /* 0x00009100ff127b82 */ /* 0x010f260000000800 */
[----:B------:R-:W-:Y:S01]  /*13f640*/  IADD3 R39, P1, R38, UR4, RZ ;  /* 0x0000000426277c10 */ /* 0x000fe2000ff3e0ff */
[----:B------:R-:W-:Y:S01]  /*13f650*/  IMAD R28, R28, 0x80, R38 ;  /* 0x000000801c1c7824 */ /* 0x000fe200078e0226 */
[----:B------:R-:W-:-:S02]  /*13f660*/  ULDC UR4, c[0x0][0x244] ;  /* 0x0000910000047ab9 */ /* 0x000fc40000000800 */
[----:B------:R-:W-:Y:S01]  /*13f670*/  LEA.HI.X.SX32 R38, R38, UR5, 0x1, P1 ;  /* 0x0000000526267c11 */ /* 0x000fe200088f0eff */
[----:B------:R-:W-:Y:S01]  /*13f680*/  ULDC UR5, c[0x0][0x244] ;  /* 0x0000910000057ab9 */ /* 0x000fe20000000800 */
[----:B------:R-:W-:Y:S01]  /*13f690*/  PRMT R10, R15, 0x3340, R13 ;  /* 0x000033400f0a7816 */ /* 0x000fe2000000000d */
[----:B------:R-:W-:Y:S01]  /*13f6a0*/  IMAD R27, R27, 0x20, R28 ;  /* 0x000000201b1b7824 */ /* 0x000fe200078e021c */
[----:B------:R-:W0:Y:S01]  /*13f6b0*/  LDC R15, c[0x0][0x244] ;  /* 0x00009100ff0f7b82 */ /* 0x000e220000000800 */
[----:B------:R-:W-:Y:S02]  /*13f6c0*/  PRMT R8, R8, 0x3340, R0 ;  /* 0x0000334008087816 */ /* 0x000fe40000000000 */
[----:B------:R-:W-:Y:S01]  /*13f6d0*/  PRMT R11, R14, 0x3340, R12 ;  /* 0x000033400e0b7816 */ /* 0x000fe2000000000c */
[----:B------:R-:W-:Y:S01]  /*13f6e0*/  IMAD R26, R26, 0x20, R27 ;  /* 0x000000201a1a7824 */ /* 0x000fe200078e021b */
[----:B------:R-:W-:-:S03]  /*13f6f0*/  PRMT R10, R10, 0x5410, R8 ;  /* 0x000054100a0a7816 */ /* 0x000fc60000000008 */
[----:B------:R-:W0:Y:S01]  /*13f700*/  LDC R14, c[0x0][0x244] ;  /* 0x00009100ff0e7b82 */ /* 0x000e220000000800 */
[----:B------:R-:W-:Y:S01]  /*13f710*/  PRMT R8, R11, 0x5410, R9 ;  /* 0x000054100b087816 */ /* 0x000fe20000000009 */
[----:B------:R-:W-:-:S06]  /*13f720*/  IMAD R23, R23, 0x20, R26 ;  /* 0x0000002017177824 */ /* 0x000fcc00078e021a */
[----:B------:R-:W0:Y:S01]  /*13f730*/  LDC R11, c[0x0][0x244] ;  /* 0x00009100ff0b7b82 */ /* 0x000e220000000800 */
[----:B-1----:R-:W-:Y:S01]  /*13f740*/  IMAD R22, R22, 0x20, R23 ;  /* 0x0000002016167824 */ /* 0x002fe200078e0217 */
[----:B------:R-:W-:Y:S06]  /*13f750*/  STL [R1+0xa0], R10 ;  /* 0x0000a00a01007387 */ /* 0x000fec0000100800 */
[----:B------:R-:W1:Y:S01]  /*13f760*/  LDC R9, c[0x0][0x244] ;  /* 0x00009100ff097b82 */ /* 0x000e620000000800 */
[----:B------:R0:W-:Y:S01]  /*13f770*/  STL [R1+0x9c], R8 ;  /* 0x00009c0801007387 */ /* 0x0001e20000100800 */
[----:B----4-:R-:W-:-:S04]  /*13f780*/  IMAD R18, R18, 0x20, R22 ;  /* 0x0000002012127824 */ /* 0x010fc800078e0216 */
[----:B0-----:R-:W-:Y:S02]  /*13f790*/  IMAD R16, R16, 0x20, R18 ;  /* 0x0000002010107824 */ /* 0x001fe400078e0212 */
[----:B------:R-:W0:Y:S02]  /*13f7a0*/  LDC R8, c[0x0][0x244] ;  /* 0x00009100ff087b82 */ /* 0x000e240000000800 */
[----:B------:R-:W-:-:S04]  /*13f7b0*/  IMAD R15, R15, 0x20, R16 ;  /* 0x000000200f0f7824 */ /* 0x000fc800078e0210 */
[----:B------:R-:W-:-:S04]  /*13f7c0*/  IMAD R14, R14, 0x20, R15 ;  /* 0x000000200e0e7824 */ /* 0x000fc800078e020f */
[----:B------:R-:W-:-:S04]  /*13f7d0*/  IMAD R11, R11, 0x20, R14 ;  /* 0x000000200b0b7824 */ /* 0x000fc800078e020e */
[----:B-1----:R-:W-:-:S04]  /*13f7e0*/  IMAD R9, R9, 0x20, R11 ;  /* 0x0000002009097824 */ /* 0x002fc800078e020b */
[----:B0-----:R-:W-:Y:S02]  /*13f7f0*/  IMAD R8, R8, 0x20, R9 ;  /* 0x0000002008087824 */ /* 0x001fe400078e0209 */
[----:B---3--:R-:W-:Y:S02]  /*13f800*/  IMAD R33, R6, UR5, RZ ;  /* 0x0000000506217c24 */ /* 0x008fe4000f8e02ff */
[----:B------:R-:W-:Y:S01]  /*13f810*/  IMAD R32, R5, UR6, RZ ;  /* 0x0000000605207c24 */ /* 0x000fe2000f8e02ff */
[----:B------:R-:W-:Y:S01]  /*13f820*/  ULDC.64 UR6, c[0x0][0x220] ;  /* 0x0000880000067ab9 */ /* 0x000fe20000000a00 */
[----:B--2---:R-:W-:Y:S01]  /*13f830*/  IMAD R34, R17, UR4, RZ ;  /* 0x0000000411227c24 */ /* 0x004fe2000f8e02ff */
[----:B------:R-:W-:Y:S02]  /*13f840*/  ULDC.64 UR4, c[0x0][0x220] ;  /* 0x0000880000047ab9 */ /* 0x000fe40000000a00 */
[----:B------:R-:W-:Y:S02]  /*13f850*/  IADD3 R36, P2, R33, UR4, RZ ;  /* 0x0000000421247c10 */ /* 0x000fe4000ff5e0ff */
[----:B------:R-:W-:-:S02]  /*13f860*/  IADD3 R37, P1, R34, UR8, RZ ;  /* 0x0000000822257c10 */ /* 0x000fc4000ff3e0ff */
[----:B------:R-:W-:Y:S01]  /*13f870*/  LEA.HI.X.SX32 R33, R33, UR5, 0x1, P2 ;  /* 0x0000000521217c11 */ /* 0x000fe200090f0eff */
[----:B------:R-:W-:Y:S01]  /*13f880*/  ULDC.64 UR4, c[0x0][0x220] ;  /* 0x0000880000047ab9 */ /* 0x000fe20000000a00 */
[----:B------:R-:W-:Y:S01]  /*13f890*/  LEA.HI.X.SX32 R34, R34, UR9, 0x1, P1 ;  /* 0x0000000922227c11 */ /* 0x000fe200088f0eff */
[----:B------:R-:W-:Y:S01]  /*13f8a0*/  ULDC.64 UR8, c[0x0][0x220] ;  /* 0x0000880000087ab9 */ /* 0x000fe20000000a00 */
[----:B------:R-:W-:Y:S02]  /*13f8b0*/  IADD3 R31, P1, R28, UR4, RZ ;  /* 0x000000041c1f7c10 */ /* 0x000fe4000ff3e0ff */
[----:B------:R-:W-:Y:S02]  /*13f8c0*/  IADD3 R35, P3, R32, UR6, RZ ;  /* 0x0000000620237c10 */ /* 0x000fe4000ff7e0ff */
[----:B------:R-:W-:Y:S01]  /*13f8d0*/  LEA.HI.X.SX32 R28, R28, UR5, 0x1, P1 ;  /* 0x000000051c1c7c11 */ /* 0x000fe200088f0eff */
[----:B------:R-:W-:Y:S01]  /*13f8e0*/  ULDC.64 UR4, c[0x0][0x220] ;  /* 0x0000880000047ab9 */ /* 0x000fe20000000a00 */
[----:B------:R-:W-:Y:S01]  /*13f8f0*/  LEA.HI.X.SX32 R32, R32, UR7, 0x1, P3 ;  /* 0x0000000720207c11 */ /* 0x000fe200098f0eff */
[----:B------:R-:W-:Y:S01]  /*13f900*/  ULDC.64 UR6, c[0x0][0x220] ;  /* 0x0000880000067ab9 */ /* 0x000fe20000000a00 */
[----:B------:R-:W-:-:S02]  /*13f910*/  IADD3 R25, P1, R23, UR4, RZ ;  /* 0x0000000417197c10 */ /* 0x000fc4000ff3e0ff */
[----:B------:R-:W-:Y:S02]  /*13f920*/  IADD3 R30, P2, R27, UR6, RZ ;  /* 0x000000061b1e7c10 */ /* 0x000fe4000ff5e0ff */
[----:B------:R-:W-:Y:S01]  /*13f930*/  LEA.HI.X.SX32 R23, R23, UR5, 0x1, P1 ;  /* 0x0000000517177c11 */ /* 0x000fe200088f0eff */
[----:B------:R-:W-:Y:S01]  /*13f940*/  ULDC.64 UR4, c[0x0][0x220] ;  /* 0x0000880000047ab9 */ /* 0x000fe20000000a00 */
[----:B------:R-:W-:Y:S01]  /*13f950*/  LEA.HI.X.SX32 R27, R27, UR7, 0x1, P2 ;  /* 0x000000071b1b7c11 */ /* 0x000fe200090f0eff */
[----:B------:R-:W-:Y:S01]  /*13f960*/  ULDC.64 UR6, c[0x0][0x220] ;  /* 0x0000880000067ab9 */ /* 0x000fe20000000a00 */
[----:B------:R-:W-:Y:S01]  /*13f970*/  IADD3 R21, P1, R18, UR4, RZ ;  /* 0x0000000412157c10 */ /* 0x000fe2000ff3e0ff */
[----:B------:R-:W-:Y:S01]  /*13f980*/  ULDC UR4, c[0x0][0x248] ;  /* 0x0000920000047ab9 */ /* 0x000fe20000000800 */
[----:B------:R-:W-:Y:S01]  /*13f990*/  IADD3 R24, P2, R22, UR6, RZ ;  /* 0x0000000616187c10 */ /* 0x000fe2000ff5e0ff */
[----:B------:R-:W-:Y:S01]  /*13f9a0*/  IMAD R61, R4, UR4, RZ ;  /* 0x00000004043d7c24 */ /* 0x000fe2000f8e02ff */
[----:B------:R-:W-:Y:S01]  /*13f9b0*/  ULDC UR4, c[0x0][0x248] ;  /* 0x0000920000047ab9 */ /* 0x000fe20000000800 */
[----:B------:R-:W-:-:S02]  /*13f9c0*/  IADD3 R29, P3, R26, UR8, RZ ;  /* 0x000000081a1d7c10 */ /* 0x000fc4000ff7e0ff */
[----:B------:R-:W-:Y:S01]  /*13f9d0*/  LEA.HI.X.SX32 R22, R22, UR7, 0x1, P2 ;  /* 0x0000000716167c11 */ /* 0x000fe200090f0eff */
[----:B------:R-:W-:Y:S01]  /*13f9e0*/  ULDC.64 UR6, c[0x0][0x220] ;  /* 0x0000880000067ab9 */ /* 0x000fe20000000a00 */
[----:B------:R-:W-:Y:S01]  /*13f9f0*/  VIADD R4, R61, UR4 ;  /* 0x000000043d047c36 */ /* 0x000fe20008000000 */
[----:B------:R-:W-:Y:S01]  /*13fa00*/  LEA.HI.X.SX32 R18, R18, UR5, 0x1, P1 ;  /* 0x0000000512127c11 */ /* 0x000fe200088f0eff */
[----:B------:R-:W-:Y:S01]  /*13fa10*/  ULDC UR5, c[0x0][0x248] ;  /* 0x0000920000057ab9 */ /* 0x000fe20000000800 */
[----:B------:R-:W-:Y:S01]  /*13fa20*/  IADD3 R20, P2, R16, UR6, RZ ;  /* 0x0000000610147c10 */ /* 0x000fe2000ff5e0ff */
[----:B------:R-:W-:Y:S01]  /*13fa30*/  VIADD R4, R4, UR5 ;  /* 0x0000000504047c36 */ /* 0x000fe20008000000 */
[----:B------:R-:W-:Y:S01]  /*13fa40*/  LEA.HI.X.SX32 R26, R26, UR9, 0x1, P3 ;  /* 0x000000091a1a7c11 */ /* 0x000fe200098f0eff */
[----:B------:R-:W-:Y:S01]  /*13fa50*/  ULDC.64 UR8, c[0x0][0x220] ;  /* 0x0000880000087ab9 */ /* 0x000fe20000000a00 */
[----:B------:R-:W-:Y:S01]  /*13fa60*/  IADD3 R17, P1, R14, UR10, RZ ;  /* 0x0000000a0e117c10 */ /* 0x000fe2000ff3e0ff */
[----:B------:R-:W-:Y:S01]  /*13fa70*/  ULDC UR5, c[0x0][0x248] ;  /* 0x0000920000057ab9 */ /* 0x000fe20000000800 */
[----:B------:R-:W-:Y:S01]  /*13fa80*/  LEA.HI.X.SX32 R16, R16, UR7, 0x1, P2 ;  /* 0x0000000710107c11 */ /* 0x000fe200090f0eff */
[----:B------:R-:W-:Y:S01]  /*13fa90*/  ULDC.64 UR6, c[0x0][0x220] ;  /* 0x0000880000067ab9 */ /* 0x000fe20000000a00 */
[----:B------:R-:W-:Y:S01]  /*13faa0*/  IADD3 R19, P3, R15, UR8, RZ ;  /* 0x000000080f137c10 */ /* 0x000fe2000ff7e0ff */
[----:B------:R-:W-:Y:S01]  /*13fab0*/  VIADD R60, R4, UR5 ;  /* 0x00000005043c7c36 */ /* 0x000fe20008000000 */
[----:B------:R-:W-:Y:S01]  /*13fac0*/  LEA.HI.X.SX32 R14, R14, UR11, 0x1, P1 ;  /* 0x0000000b0e0e7c11 */ /* 0x000fe200088f0eff */
[----:B------:R-:W-:Y:S01]  /*13fad0*/  ULDC UR5, c[0x0][0x248] ;  /* 0x0000920000057ab9 */ /* 0x000fe20000000800 */
[----:B------:R-:W-:Y:S01]  /*13fae0*/  IADD3 R13, P1, R11, UR6, RZ ;  /* 0x000000060b0d7c10 */ /* 0x000fe2000ff3e0ff */
[----:B------:R-:W-:Y:S01]  /*13faf0*/  ULDC.64 UR10, c[0x0][0x220] ;  /* 0x00008800000a7ab9 */ /* 0x000fe20000000a00 */
[----:B------:R-:W-:Y:S01]  /*13fb00*/  LEA.HI.X.SX32 R15, R15, UR9, 0x1, P3 ;  /* 0x000000090f0f7c11 */ /* 0x000fe200098f0eff */
[----:B------:R-:W-:Y:S01]  /*13fb10*/  ULDC.64 UR8, c[0x0][0x220] ;  /* 0x0000880000087ab9 */ /* 0x000fe20000000a00 */
[----:B------:R-:W-:Y:S01]  /*13fb20*/  VIADD R59, R60, UR5 ;  /* 0x000000053c3b7c36 */ /* 0x000fe20008000000 */
[----:B------:R-:W-:Y:S01]  /*13fb30*/  LEA.HI.X.SX32 R11, R11, UR7, 0x1, P1 ;  /* 0x000000070b0b7c11 */ /* 0x000fe200088f0eff */
[----:B------:R-:W-:Y:S01]  /*13fb40*/  ULDC UR5, c[0x0][0x248] ;  /* 0x0000920000057ab9 */ /* 0x000fe20000000800 */
[----:B------:R-:W-:Y:S01]  /*13fb50*/  IADD3 R12, P2, R9, UR8, RZ ;  /* 0x00000008090c7c10 */ /* 0x000fe2000ff5e0ff */
[----:B------:R-:W-:Y:S01]  /*13fb60*/  ULDC UR6, c[0x0][0x248] ;  /* 0x0000920000067ab9 */ /* 0x000fe20000000800 */
[C---:B------:R-:W-:Y:S01]  /*13fb70*/  IADD3 R10, P1, R8.reuse, UR10, RZ ;  /* 0x0000000a080a7c10 */ /* 0x040fe2000ff3e0ff */
[----:B------:R-:W-:Y:S01]  /*13fb80*/  VIADD R5, R59, UR5 ;  /* 0x000000053b057c36 */ /* 0x000fe20008000000 */
[----:B------:R-:W-:Y:S01]  /*13fb90*/  LEA.HI.X.SX32 R9, R9, UR9, 0x1, P2 ;  /* 0x0000000909097c11 */ /* 0x000fe200090f0eff */
[----:B------:R-:W-:Y:S01]  /*13fba0*/  ULDC UR5, c[0x0][0x248] ;  /* 0x0000920000057ab9 */ /* 0x000fe20000000800 */
[----:B------:R-:W-:Y:S01]  /*13fbb0*/  LEA.HI.X.SX32 R8, R8, UR11, 0x1, P1 ;  /* 0x0000000b08087c11 */ /* 0x000fe200088f0eff */
[----:B------:R0:W-:Y:S01]  /*13fbc0*/  STL.64 [R1+0x81c0], R12 ;  /* 0x0081c00c01007387 */ /* 0x0001e20000100a00 */
[----:B------:R-:W-:Y:S01]  /*13fbd0*/  ULDC UR8, c[0x0][0x248] ;  /* 0x0000920000087ab9 */ /* 0x000fe20000000800 */
[----:B------:R-:W-:Y:S01]  /*13fbe0*/  ULDC UR10, c[0x0][0x248] ;  /* 0x00009200000a7ab9 */ /* 0x000fe20000000800 */
[----:B------:R-:W-:Y:S01]  /*13fbf0*/  LOP3.LUT R47, R47, 0xffff, RZ, 0xc0, !PT ;  /* 0x0000ffff2f2f7812 */ /* 0x000fe200078ec0ff */
[----:B------:R-:W-:Y:S01]  /*13fc00*/  STL.64 [R1+0x81b8], R10 ;  /* 0x0081b80a01007387 */ /* 0x000fe20000100a00 */
[----:B------:R-:W-:-:S02]  /*13fc10*/  LOP3.LUT R57, R45, 0xffff, RZ, 0xc0, !PT ;  /* 0x0000ffff2d397812 */ /* 0x000fc400078ec0ff */
[----:B------:R-:W-:Y:S01]  /*13fc20*/  LOP3.LUT R58, R46, 0xffff, RZ, 0xc0, !PT ;  /* 0x0000ffff2e3a7812 */ /* 0x000fe200078ec0ff */
[----:B------:R1:W-:Y:S01]  /*13fc30*/  STL.64 [R1+0x81b0], R8 ;  /* 0x0081b00801007387 */ /* 0x0003e20000100a00 */
[----:B------:R-:W-:Y:S01]  /*13fc40*/  LOP3.LUT R2, R2, 0xffefffff, RZ, 0xc0, !PT ;  /* 0xffefffff02027812 */ /* 0x000fe200078ec0ff */
[----:B------:R-:W-:Y:S01]  /*13fc50*/  UMOV UR4, 0x400 ;  /* 0x0000040000047882 */ /* 0x000fe20000000000 */
[----:B------:R-:W-:Y:S01]  /*13fc60*/  ULDC UR7, c[0x0][0x228] ;  /* 0x00008a0000077ab9 */ /* 0x000fe20000000800 */
[----:B0-----:R-:W-:Y:S01]  /*13fc70*/  VIADD R12, R5, UR5 ;  /* 0x00000005050c7c36 */ /* 0x001fe20008000000 */
[----:B------:R-:W-:Y:S01]  /*13fc80*/  ULDC UR5, c[0x0][0x248] ;  /* 0x0000920000057ab9 */ /* 0x000fe20000000800 */
[----:B------:R-:W-:Y:S01]  /*13fc90*/  ULDC UR9, c[0x0][0x228] ;  /* 0x00008a0000097ab9 */ /* 0x000fe20000000800 */
[----:B------:R-:W-:Y:S01]  /*13fca0*/  ULDC UR11, c[0x0][0x228] ;  /* 0x00008a00000b7ab9 */ /* 0x000fe20000000800 */
[----:B-1----:R-:W-:Y:S01]  /*13fcb0*/  VIADD R8, R12, UR5 ;  /* 0x000000050c087c36 */ /* 0x002fe20008000000 */
[----:B------:R-:W-:-:S03]  /*13fcc0*/  ULDC UR5, c[0x0][0x248] ;  /* 0x0000920000057ab9 */ /* 0x000fc60000000800 */
[----:B------:R-:W-:Y:S01]  /*13fcd0*/  VIADD R13, R8, UR5 ;  /* 0x00000005080d7c36 */ /* 0x000fe20008000000 */
        /* <DEDUP_REMOVED lines=20> */
[----:B------:R0:W-:Y:S01]  /*13fe20*/  STL.64 [R1+0x8158], R40 ;  /* 0x0081582801007387 */ /* 0x0001e20000100a00 */
[----:B------:R-:W-:Y:S02]  /*13fe30*/  ULEA UR4, UR26, UR4, 0x18 ;  /* 0x000000041a047291 */ /* 0x000fe4000f8ec03f */
[----:B------:R-:W-:Y:S01]  /*13fe40*/  VIADD R48, R49, UR6 ;  /* 0x0000000631307c36 */ /* 0x000fe20008000000 */
[----:B------:R1:W-:Y:S01]  /*13fe50*/  STL.64 [R1+0x8148], R54 ;  /* 0x0081483601007387 */ /* 0x0003e20000100a00 */
[----:B------:R-:W-:Y:S01]  /*13fe60*/  ULDC UR26, c[0x0][0x248] ;  /* 0x00009200001a7ab9 */ /* 0x000fe20000000800 */
[----:B------:R-:W-:Y:S01]  /*13fe70*/  ULDC UR5, c[0x0][0x228] ;  /* 0x00008a0000057ab9 */ /* 0x000fe20000000800 */
[----:B------:R-:W-:Y:S01]  /*13fe80*/  ULDC UR6, c[0x0][0x228] ;  /* 0x00008a0000067ab9 */ /* 0x000fe20000000800 */
[----:B0-----:R-:W2:Y:S04]  /*13fe90*/  LDL R41, [R1+0x2fe8] ;  /* 0x002fe80001297983 */ /* 0x001ea80000100800 */
[----:B-1----:R-:W3:Y:S04]  /*13fea0*/  LDL R54, [R1+0x2fec] ;  /* 0x002fec0001367983 */ /* 0x002ee80000100800 */
[----:B------:R0:W-:Y:S04]  /*13feb0*/  STL.64 [R1+0x8140], R48 ;  /* 0x0081403001007387 */ /* 0x0001e80000100a00 */
[----:B0-----:R-:W4:Y:S01]  /*13fec0*/  LDL R49, [R1+0x2ffc] ;  /* 0x002ffc0001317983 */ /* 0x001f220000100800 */
[----:B------:R-:W-:Y:S01]  /*13fed0*/  VIADD R53, R48, UR8 ;  /* 0x0000000830357c36 */ /* 0x000fe20008000000 */
[----:B------:R-:W-:-:S03]  /*13fee0*/  ULDC UR8, c[0x0][0x228] ;  /* 0x00008a0000087ab9 */ /* 0x000fc60000000800 */
[----:B------:R-:W-:Y:S01]  /*13fef0*/  VIADD R52, R53, UR10 ;  /* 0x0000000a35347c36 */ /* 0x000fe20008000000 */
[----:B------:R-:W-:Y:S01]  /*13ff00*/  ULDC UR10, c[0x0][0x228] ;  /* 0x00008a00000a7ab9 */ /* 0x000fe20000000800 */
[----:B------:R-:W-:Y:S02]  /*13ff10*/  IMAD.MOV.U32 R40, RZ, RZ, R5 ;  /* 0x000000ffff287224 */ /* 0x000fe400078e0005 */
[----:B------:R-:W-:Y:S02]  /*13ff20*/  VIADD R5, R52, UR12 ;  /* 0x0000000c34057c36 */ /* 0x000fe40008000000 */
[----:B------:R-:W-:Y:S01]  /*13ff30*/  IMAD.MOV.U32 R55, RZ, RZ, R4 ;  /* 0x000000ffff377224 */ /* 0x000fe200078e0004 */
[----:B------:R-:W-:Y:S01]  /*13ff40*/  STL.64 [R1+0x8138], R52 ;  /* 0x0081383401007387 */ /* 0x000fe20000100a00 */
[----:B------:R-:W-:Y:S01]  /*13ff50*/  VIADD R4, R5, UR14 ;  /* 0x0000000e05047c36 */ /* 0x000fe20008000000 */
[----:B------:R-:W-:Y:S01]  /*13ff60*/  ULDC UR12, c[0x0][0x228] ;  /* 0x00008a00000c7ab9 */ /* 0x000fe20000000800 */
[----:B------:R-:W-:-:S02]  /*13ff70*/  ULDC UR14, c[0x0][0x228] ;  /* 0x00008a00000e7ab9 */ /* 0x000fc40000000800 */
[----:B------:R-:W-:Y:S01]  /*13ff80*/  VIADD R50, R4, UR16 ;  /* 0x0000001004327c36 */ /* 0x000fe20008000000 */
[----:B------:R-:W-:Y:S01]  /*13ff90*/  STL.64 [R1+0x8130], R4 ;  /* 0x0081300401007387 */ /* 0x000fe20000100a00 */
[----:B------:R-:W-:Y:S02]  /*13ffa0*/  ULDC UR16, c[0x0][0x228] ;  /* 0x00008a0000107ab9 */ /* 0x000fe40000000800 */
[----:B------:R-:W-:Y:S01]  /*13ffb0*/  VIADD R6, R50, UR18 ;  /* 0x0000001232067c36 */ /* 0x000fe20008000000 */
[----:B------:R-:W-:Y:S01]  /*13ffc0*/  STL.64 [R1+0x8150], R50 ;  /* 0x0081503201007387 */ /* 0x000fe20000100a00 */
[----:B------:R-:W-:Y:S02]  /*13ffd0*/  ULDC UR18, c[0x0][0x228] ;  /* 0x00008a0000127ab9 */ /* 0x000fe40000000800 */
[----:B------:R-:W-:Y:S01]  /*13ffe0*/  VIADD R42, R6, UR19 ;  /* 0x00000013062a7c36 */ /* 0x000fe20008000000 */
[----:B------:R-:W-:Y:S01]  /*13fff0*/  STL.64 [R1+0x8160], R6 ;  /* 0x0081600601007387 */ /* 0x000fe20000100a00 */
[----:B------:R-:W-:-:S02]  /*140000*/  ULDC UR19, c[0x0][0x228] ;  /* 0x00008a0000137ab9 */ /* 0x000fc40000000800 */
[----:B------:R-:W-:Y:S01]  /*140010*/  VIADD R43, R42, UR21 ;  /* 0x000000152a2b7c36 */ /* 0x000fe20008000000 */
[----:B------:R-:W-:-:S03]  /*140020*/  ULDC UR21, c[0x0][0x228] ;  /* 0x00008a0000157ab9 */ /* 0x000fc60000000800 */
[----:B------:R-:W-:Y:S01]  /*140030*/  VIADD R44, R43, UR23 ;  /* 0x000000172b2c7c36 */ /* 0x000fe20008000000 */
[----:B------:R-:W-:-:S03]  /*140040*/  ULDC UR23, c[0x0][0x248] ;  /* 0x0000920000177ab9 */ /* 0x000fc60000000800 */
[----:B------:R-:W-:Y:S01]  /*140050*/  VIADD R45, R44, UR23 ;  /* 0x000000172c2d7c36 */ /* 0x000fe20008000000 */
[----:B------:R-:W-:Y:S01]  /*140060*/  ULDC UR23, c[0x0][0x248] ;  /* 0x0000920000177ab9 */ /* 0x000fe20000000800 */
[----:B------:R-:W-:Y:S02]  /*140070*/  STL.64 [R1+0x8168], R42 ;  /* 0x0081682a01007387 */ /* 0x000fe40000100a00 */
[----:B------:R-:W-:Y:S01]  /*140080*/  VIADD R46, R45, UR23 ;  /* 0x000000172d2e7c36 */ /* 0x000fe20008000000 */
[----:B------:R-:W-:Y:S01]  /*140090*/  ULDC UR23, c[0x0][0x248] ;  /* 0x0000920000177ab9 */ /* 0x000fe20000000800 */
[----:B------:R-:W-:Y:S04]  /*1400a0*/  STL [R1+0x2acc], R47 ;  /* 0x002acc2f01007387 */ /* 0x000fe80000100800 */
[----:B------:R-:W-:Y:S04]  /*1400b0*/  STL [R1+0x2ad0], R57 ;  /* 0x002ad03901007387 */ /* 0x000fe80000100800 */
[----:B------:R0:W-:Y:S02]  /*1400c0*/  STL [R1+0x2ac8], R58 ;  /* 0x002ac83a01007387 */ /* 0x0001e40000100800 */
[----:B0-----:R-:W-:Y:S01]  /*1400d0*/  PRMT R58, R47, 0x3340, R58 ;  /* 0x000033402f3a7816 */ /* 0x001fe2000000003a */
[----:B------:R-:W-:Y:S01]  /*1400e0*/  VIADD R47, R46, UR28 ;  /* 0x0000001c2e2f7c36 */ /* 0x000fe20008000000 */
[----:B------:R-:W-:Y:S01]  /*1400f0*/  ULDC.64 UR28, c[0x0][0x228] ;  /* 0x00008a00001c7ab9 */ /* 0x000fe20000000a00 */
[----:B------:R-:W-:-:S04]  /*140100*/  PRMT R57, R57, 0x3340, R0 ;  /* 0x0000334039397816 */ /* 0x000fc80000000000 */
[----:B------:R-:W-:Y:S01]  /*140110*/  PRMT R4, R58, 0x5410, R57 ;  /* 0x000054103a047816 */ /* 0x000fe20000000039 */
[----:B------:R-:W-:Y:S01]  /*140120*/  VIADD R57, R47, UR23 ;  /* 0x000000172f397c36 */ /* 0x000fe20008000000 */
[----:B------:R0:W-:Y:S01]  /*140130*/  STL.64 [R1+0x8170], R44 ;  /* 0x0081702c01007387 */ /* 0x0001e20000100a00 */
[----:B------:R-:W-:Y:S01]  /*140140*/  IMAD.MOV.U32 R7, RZ, RZ, R55 ;  /* 0x000000ffff077224 */ /* 0x000fe200078e0037 */
[----:B------:R-:W-:Y:S01]  /*140150*/  ULDC UR23, c[0x0][0x228] ;  /* 0x00008a0000177ab9 */ /* 0x000fe20000000800 */
[----:B------:R-:W-:Y:S01]  /*140160*/  VIADD R58, R57, UR26 ;  /* 0x0000001a393a7c36 */ /* 0x000fe20008000000 */
[----:B------:R-:W-:Y:S01]  /*140170*/  ULDC UR26, c[0x0][0x248] ;  /* 0x00009200001a7ab9 */ /* 0x000fe20000000800 */
[----:B------:R-:W-:Y:S01]  /*140180*/  STL [R1+0x98], R4 ;  /* 0x0000980401007387 */ /* 0x000fe20000100800 */
[----:B------:R-:W-:-:S03]  /*140190*/  IMAD.MOV.U32 R55, RZ, RZ, R40 ;  /* 0x000000ffff377224 */ /* 0x000fc600078e0028 */
[----:B------:R-:W-:Y:S01]  /*1401a0*/  STL.64 [R1+0x8178], R46 ;  /* 0x0081782e01007387 */ /* 0x000fe20000100a00 */
[----:B------:R-:W-:-:S03]  /*1401b0*/  IMAD.MOV.U32 R40, RZ, RZ, R60 ;  /* 0x000000ffff287224 */ /* 0x000fc600078e003c */
[----:B------:R1:W-:Y:S01]  /*1401c0*/  STL.64 [R1+0x8180], R56 ;  /* 0x0081803801007387 */ /* 0x0003e20000100a00 */
[----:B0-----:R-:W-:Y:S01]  /*1401d0*/  SHF.R.S32.HI R44, RZ, 0x1f, R7 ;  /* 0x0000001fff2c7819 */ /* 0x001fe20000011407 */
[----:B------:R-:W-:-:S05]  /*1401e0*/  IMAD.MOV.U32 R48, RZ, RZ, R40 ;  /* 0x000000ffff307224 */ /* 0x000fca00078e0028 */
[----:B-1----:R-:W-:Y:S02]  /*1401f0*/  SHF.R.S32.HI R56, RZ, 0x1f, R48 ;  /* 0x0000001fff387819 */ /* 0x002fe40000011430 */
[----:B----4-:R-:W-:Y:S01]  /*140200*/  ISETP.LT.AND P1, PT, R49, UR28, !P0 ;  /* 0x0000001c31007c0c */ /* 0x010fe2000c721270 */
[----:B------:R-:W-:Y:S01]  /*140210*/  VIADD R49, R61, UR39 ;  /* 0x000000273d317c36 */ /* 0x000fe20008000000 */
[----:B------:R-:W-:Y:S01]  /*140220*/  ULDC UR39, c[0x0][0x248] ;  /* 0x0000920000277ab9 */ /* 0x000fe20000000800 */
[----:B------:R-:W-:Y:S01]  /*140230*/  IMAD.MOV.U32 R52, RZ, RZ, R55 ;  /* 0x000000ffff347224 */ /* 0x000fe200078e0037 */
[----:B------:R-:W-:-:S09]  /*140240*/  ULDC UR28, c[0x0][0x228] ;  /* 0x00008a00001c7ab9 */ /* 0x000fd20000000800 */
[----:B------:R-:W-:Y:S02]  /*140250*/  @P1 LOP3.LUT R2, R2, 0x100000, RZ, 0xfc, !PT ;  /* 0x0010000002021812 */ /* 0x000fe400078efcff */
[----:B--2---:R-:W-:Y:S02]  /*140260*/  ISETP.LT.AND P1, PT, R41, UR24, !P0 ;  /* 0x0000001829007c0c */ /* 0x004fe4000c721270 */
[----:B------:R-:W-:Y:S01]  /*140270*/  LOP3.LUT R2, R2, 0xfdffffff, RZ, 0xc0, !PT ;  /* 0xfdffffff02027812 */ /* 0x000fe200078ec0ff */
[----:B------:R-:W-:Y:S02]  /*140280*/  IMAD.MOV.U32 R41, RZ, RZ, R59 ;  /* 0x000000ffff297224 */ /* 0x000fe400078e003b */
[----:B------:R-:W-:Y:S01]  /*140290*/  IMAD.MOV.U32 R57, RZ, RZ, R49 ;  /* 0x000000ffff397224 */ /* 0x000fe200078e0031 */
[----:B------:R-:W-:Y:S01]  /*1402a0*/  SHF.R.S32.HI R46, RZ, 0x1f, R52 ;  /* 0x0000001fff2e7819 */ /* 0x000fe20000011434 */
[----:B------:R-:W-:Y:S01]  /*1402b0*/  IMAD.MOV.U32 R55, RZ, RZ, R13 ;  /* 0x000000ffff377224 */ /* 0x000fe200078e000d */
[----:B------:R-:W-:-:S05]  /*1402c0*/  ULDC UR24, c[0x0][0x228] ;  /* 0x00008a0000187ab9 */ /* 0x000fca0000000800 */
[----:B------:R-:W-:Y:S02]  /*1402d0*/  @P1 LOP3.LUT R2, R2, 0x2000000, RZ, 0xfc, !PT ;  /* 0x0200000002021812 */ /* 0x000fe400078efcff */
[----:B---3--:R-:W-:Y:S02]  /*1402e0*/  ISETP.LT.AND P1, PT, R54, UR25, !P0 ;  /* 0x0000001936007c0c */ /* 0x008fe4000c721270 */
[----:B------:R-:W-:Y:S01]  /*1402f0*/  LOP3.LUT R2, R2, 0xfeffffff, RZ, 0xc0, !PT ;  /* 0xfeffffff02027812 */ /* 0x000fe200078ec0ff */
[----:B------:R-:W-:Y:S01]  /*140300*/  VIADD R59, R58, UR26 ;  /* 0x0000001a3a3b7c36 */ /* 0x000fe20008000000 */
[----:B------:R-:W-:Y:S01]  /*140310*/  ULDC UR26, c[0x0][0x248] ;  /* 0x00009200001a7ab9 */ /* 0x000fe20000000800 */
[----:B------:R-:W-:Y:S01]  /*140320*/  SHF.R.S32.HI R6, RZ, 0x1f, R57 ;  /* 0x0000001fff067819 */ /* 0x000fe20000011439 */
[----:B------:R-:W-:Y:S01]  /*140330*/  IMAD.MOV.U32 R51, RZ, RZ, R41 ;  /* 0x000000ffff337224 */ /* 0x000fe200078e0029 */
[----:B------:R-:W-:-:S06]  /*140340*/  ULDC UR25, c[0x0][0x228] ;  /* 0x00008a0000197ab9 */ /* 0x000fcc0000000800 */
[----:B------:R-:W-:Y:S01]  /*140350*/  @P1 LOP3.LUT R2, R2, 0x1000000, RZ, 0xfc, !PT ;  /* 0x0100000002021812 */ /* 0x000fe200078efcff */
[----:B------:R-:W-:Y:S01]  /*140360*/  VIADD R60, R59, UR26 ;  /* 0x0000001a3b3c7c36 */ /* 0x000fe20008000000 */
[----:B------:R-:W-:-:S03]  /*140370*/  ULDC UR26, c[0x0][0x248] ;  /* 0x00009200001a7ab9 */ /* 0x000fc60000000800 */
[----:B------:R-:W-:Y:S04]  /*140380*/  STL.64 [R1+0x8188], R2 ;  /* 0x0081880201007387 */ /* 0x000fe80000100a00 */
[----:B------:R0:W-:Y:S02]  /*140390*/  STL.64 [R1+0x8190], R58 ;  /* 0x0081903a01007387 */ /* 0x0001e40000100a00 */
[----:B0-----:R-:W-:-:S05]  /*1403a0*/  IMAD.MOV.U32 R59, RZ, RZ, R61 ;  /* 0x000000ffff3b7224 */ /* 0x001fca00078e003d */
[----:B------:R-:W-:Y:S02]  /*1403b0*/  SHF.R.S32.HI R45, RZ, 0x1f, R59 ;  /* 0x0000001fff2d7819 */ /* 0x000fe4000001143b */
[C---:B------:R-:W-:Y:S01]  /*1403c0*/  IADD3 R2, P1, R59.reuse, R39, RZ ;  /* 0x000000273b027210 */ /* 0x040fe20007f3e0ff */
[----:B------:R-:W-:Y:S01]  /*1403d0*/  VIADD R61, R60, UR26 ;  /* 0x0000001a3c3d7c36 */ /* 0x000fe20008000000 */
[C---:B------:R-:W-:Y:S01]  /*1403e0*/  IADD3 R42, P3, R59.reuse, R37, RZ ;  /* 0x000000253b2a7210 */ /* 0x040fe20007f7e0ff */
[----:B------:R-:W-:Y:S01]  /*1403f0*/  IMAD.MOV.U32 R54, RZ, RZ, R10 ;  /* 0x000000ffff367224 */ /* 0x000fe200078e000a */
[----:B------:R-:W-:Y:S01]  /*140400*/  IADD3 R4, P2, R59, R36, RZ ;  /* 0x000000243b047210 */ /* 0x000fe20007f5e0ff */
[C---:B------:R-:W-:Y:S01]  /*140410*/  IMAD.X R3, R45.reuse, 0x1, R38, P1 ;  /* 0x000000012d037824 */ /* 0x040fe200008e0626 */
[----:B------:R-:W-:Y:S01]  /*140420*/  STL.64 [R1+0x8198], R60 ;  /* 0x0081983c01007387 */ /* 0x000fe20000100a00 */
[----:B------:R-:W-:Y:S01]  /*140430*/  SHF.R.S32.HI R47, RZ, 0x1f, R51 ;  /* 0x0000001fff2f7819 */ /* 0x000fe20000011433 */
[----:B------:R-:W-:Y:S01]  /*140440*/  IMAD.MOV.U32 R49, RZ, RZ, R9 ;  /* 0x000000ffff317224 */ /* 0x000fe200078e0009 */
[----:B------:R-:W-:Y:S01]  /*140450*/  ULDC UR26, c[0x0][0x228] ;  /* 0x00008a00001a7ab9 */ /* 0x000fe20000000800 */
[----:B------:R0:W-:Y:S01]  /*140460*/  STL.64 [R1+0xef0], R2 ;  /* 0x000ef00201007387 */ /* 0x0001e20000100a00 */
[----:B------:R-:W-:-:S02]  /*140470*/  IMAD.X R43, R45, 0x1, R34, P3 ;  /* 0x000000012d2b7824 */ /* 0x000fc400018e0622 */
[----:B------:R-:W-:Y:S01]  /*140480*/  IMAD.X R5, R45, 0x1, R33, P2 ;  /* 0x000000012d057824 */ /* 0x000fe200010e0621 */
[----:B0-----:R-:W-:Y:S02]  /*140490*/  IADD3 R2, P1, R59, R35, RZ ;  /* 0x000000233b027210 */ /* 0x001fe40007f3e0ff */
[----:B------:R0:W-:Y:S03]  /*1404a0*/  STL.64 [R1+0xee8], R42 ;  /* 0x000ee82a01007387 */ /* 0x0001e60000100a00 */
[----:B------:R-:W-:Y:S01]  /*1404b0*/  IMAD.X R3, R45, 0x1, R32, P1 ;  /* 0x000000012d037824 */ /* 0x000fe200008e0620 */
[----:B------:R1:W-:Y:S04]  /*1404c0*/  STL.64 [R1+0xee0], R4 ;  /* 0x000ee00401007387 */ /* 0x0003e80000100a00 */
[----:B------:R2:W-:Y:S01]  /*1404d0*/  STL.64 [R1+0x1d58], R2 ;  /* 0x001d580201007387 */ /* 0x0005e20000100a00 */
[----:B0-----:R-:W-:-:S02]  /*1404e0*/  IADD3 R42, P3, R57, R39, RZ ;  /* 0x00000027392a7210 */ /* 0x001fc40007f7e0ff */
[----:B-1----:R-:W-:-:S03]  /*1404f0*/  IADD3 R4, P2, R57, R37, RZ ;  /* 0x0000002539047210 */ /* 0x002fc60007f5e0ff */
[C---:B------:R-:W-:Y:S01]  /*140500*/  IMAD.X R43, R6.reuse, 0x1, R38, P3 ;  /* 0x00000001062b7824 */ /* 0x040fe200018e0626 */
[----:B--2---:R-:W-:Y:S01]  /*140510*/  IADD3 R2, P1, R57, R36, RZ ;  /* 0x0000002439027210 */ /* 0x004fe20007f3e0ff */
[----:B------:R-:W-:-:S03]  /*140520*/  IMAD.X R5, R6, 0x1, R34, P2 ;  /* 0x0000000106057824 */ /* 0x000fc600010e0622 */
[----:B------:R0:W-:Y:S01]  /*140530*/  STL.64 [R1+0x1cf8], R42 ;  /* 0x001cf82a01007387 */ /* 0x0001e20000100a00 */
[----:B------:R-:W-:-:S03]  /*140540*/  IMAD.X R3, R6, 0x1, R33, P1 ;  /* 0x0000000106037824 */ /* 0x000fc600008e0621 */
[----:B------:R-:W-:Y:S04]  /*140550*/  STL.64 [R1+0x1cf0], R4 ;  /* 0x001cf00401007387 */ /* 0x000fe80000100a00 */
[----:B------:R1:W-:Y:S01]  /*140560*/  STL.64 [R1+0x1ce8], R2 ;  /* 0x001ce80201007387 */ /* 0x0003e20000100a00 */
[----:B0-----:R-:W-:Y:S02]  /*140570*/  IADD3 R42, P3, R57, R35, RZ ;  /* 0x00000023392a7210 */ /* 0x001fe40007f7e0ff */
[----:B-1----:R-:W-:-:S03]  /*140580*/  IADD3 R2, P1, R59, R30, RZ ;  /* 0x0000001e3b027210 */ /* 0x002fc60007f3e0ff */
[----:B------:R-:W-:Y:S02]  /*140590*/  IMAD.X R43, R6, 0x1, R32, P3 ;  /* 0x00000001062b7824 */ /* 0x000fe400018e0620 */
[----:B------:R-:W-:-:S03]  /*1405a0*/  IMAD.X R3, R45, 0x1, R27, P1 ;  /* 0x000000012d037824 */ /* 0x000fc600008e061b */
[----:B------:R-:W-:Y:S01]  /*1405b0*/  STL.64 [R1+0x1ce0], R42 ;  /* 0x001ce02a01007387 */ /* 0x000fe20000100a00 */
[----:B------:R-:W-:-:S03]  /*1405c0*/  IADD3 R4, P2, R59, R31, RZ ;  /* 0x0000001f3b047210 */ /* 0x000fc60007f5e0ff */
[----:B------:R0:W-:Y:S02]  /*1405d0*/  STL.64 [R1+0x1d48], R2 ;  /* 0x001d480201007387 */ /* 0x0001e40000100a00 */
[----:B------:R-:W-:Y:S01]  /*1405e0*/  IMAD.X R5, R45, 0x1, R28, P2 ;  /* 0x000000012d057824 */ /* 0x000fe200010e061c */
[----:B0-----:R-:W-:Y:S02]  /*1405f0*/  IADD3 R2, P3, R59, R29, RZ ;  /* 0x0000001d3b027210 */ /* 0x001fe40007f7e0ff */
[----:B------:R-:W-:-:S03]  /*140600*/  IADD3 R42, P2, R57, R31, RZ ;  /* 0x0000001f392a7210 */ /* 0x000fc60007f5e0ff */
[----:B------:R-:W-:Y:S01]  /*140610*/  IMAD.X R3, R45, 0x1, R26, P3 ;  /* 0x000000012d037824 */ /* 0x000fe200018e061a */
[----:B------:R0:W-:Y:S01]  /*140620*/  STL.64 [R1+0x1d50], R4 ;  /* 0x001d500401007387 */ /* 0x0001e20000100a00 */
[----:B------:R-:W-:-:S03]  /*140630*/  IMAD.X R43, R6, 0x1, R28, P2 ;  /* 0x00000001062b7824 */ /* 0x000fc600010e061c */
[----:B------:R1:W-:Y:S01]  /*140640*/  STL.64 [R1+0x1d40], R2 ;  /* 0x001d400201007387 */ /* 0x0003e20000100a00 */
[----:B0-----:R-:W-:Y:S02]  /*140650*/  IADD3 R4, P1, R59, R25, RZ ;  /* 0x000000193b047210 */ /* 0x001fe40007f3e0ff */
[----:B-1----:R-:W-:-:S03]  /*140660*/  IADD3 R2, P2, R57, R30, RZ ;  /* 0x0000001e39027210 */ /* 0x002fc60007f5e0ff */
[----:B------:R-:W-:Y:S01]  /*140670*/  IMAD.X R5, R45, 0x1, R23, P1 ;  /* 0x000000012d057824 */ /* 0x000fe200008e0617 */
[----:B------:R0:W-:Y:S01]  /*140680*/  STL.64 [R1+0x1cd8], R42 ;  /* 0x001cd82a01007387 */ /* 0x0001e20000100a00 */
[----:B------:R-:W-:-:S03]  /*140690*/  IMAD.X R3, R6, 0x1, R27, P2 ;  /* 0x0000000106037824 */ /* 0x000fc600010e061b */
[----:B------:R1:W-:Y:S04]  /*1406a0*/  STL.64 [R1+0x1d38], R4 ;  /* 0x001d380401007387 */ /* 0x0003e80000100a00 */
[----:B------:R2:W-:Y:S01]  /*1406b0*/  STL.64 [R1+0x1cd0], R2 ;  /* 0x001cd00201007387 */ /* 0x0005e20000100a00 */
[----:B0-----:R-:W-:Y:S02]  /*1406c0*/  IADD3 R42, P1, R57, R29, RZ ;  /* 0x0000001d392a7210 */ /* 0x001fe40007f3e0ff */
[----:B-1----:R-:W-:-:S03]  /*1406d0*/  IADD3 R4, P3, R7, R39, RZ ;  /* 0x0000002707047210 */ /* 0x002fc60007f7e0ff */
[----:B------:R-:W-:Y:S01]  /*1406e0*/  IMAD.X R43, R6, 0x1, R26, P1 ;  /* 0x00000001062b7824 */ /* 0x000fe200008e061a */
        /* <DEDUP_REMOVED lines=9> */
[----:B------:R-:W-:Y:S01]  /*140780*/  IMAD.X R3, R6, 0x1, R23, P2 ;  /* 0x0000000106037824 */ /* 0x000fe200010e0617 */
[C---:B------:R-:W-:Y:S02]  /*140790*/  IADD3 R4, P3, R7.reuse, R35, RZ ;  /* 0x0000002307047210 */ /* 0x040fe40007f7e0ff */
[----:B------:R-:W-:Y:S04]  /*1407a0*/  STL.64 [R1+0x1c70], R42 ;  /* 0x001c702a01007387 */ /* 0x000fe80000100a00 */
[----:B------:R0:W-:Y:S01]  /*1407b0*/  STL.64 [R1+0x1cc0], R2 ;  /* 0x001cc00201007387 */ /* 0x0001e20000100a00 */
[----:B------:R-:W-:Y:S01]  /*1407c0*/  IMAD.X R5, R44, 0x1, R32, P3 ;  /* 0x000000012c057824 */ /* 0x000fe200018e0620 */
[----:B------:R-:W-:-:S02]  /*1407d0*/  IADD3 R40, P1, R7, R31, RZ ;  /* 0x0000001f07287210 */ /* 0x000fc40007f3e0ff */
[----:B0-----:R-:W-:Y:S02]  /*1407e0*/  IADD3 R2, P2, R59, R24, RZ ;  /* 0x000000183b027210 */ /* 0x001fe40007f5e0ff */
[----:B------:R0:W-:Y:S03]  /*1407f0*/  STL.64 [R1+0x1c68], R4 ;  /* 0x001c680401007387 */ /* 0x0001e60000100a00 */
[----:B------:R-:W-:Y:S02]  /*140800*/  IMAD.X R3, R45, 0x1, R22, P2 ;  /* 0x000000012d037824 */ /* 0x000fe400010e0616 */
[----:B------:R-:W-:-:S03]  /*140810*/  IMAD.X R41, R44, 0x1, R28, P1 ;  /* 0x000000012c297824 */ /* 0x000fc600008e061c */
[----:B------:R1:W-:Y:S01]  /*140820*/  STL.64 [R1+0x1d30], R2 ;  /* 0x001d300201007387 */ /* 0x0003e20000100a00 */
[----:B0-----:R-:W-:-:S03]  /*140830*/  IADD3 R4, P3, R57, R24, RZ ;  /* 0x0000001839047210 */ /* 0x001fc60007f7e0ff */
[----:B------:R0:W-:Y:S02]  /*140840*/  STL.64 [R1+0x1c60], R40 ;  /* 0x001c602801007387 */ /* 0x0001e40000100a00 */
[----:B------:R-:W-:Y:S01]  /*140850*/  IMAD.X R5, R6, 0x1, R22, P3 ;  /* 0x0000000106057824 */ /* 0x000fe200018e0616 */
[----:B-1----:R-:W-:-:S04]  /*140860*/  IADD3 R2, P2, R7, R30, RZ ;  /* 0x0000001e07027210 */ /* 0x002fc80007f5e0ff */
[----:B------:R1:W-:Y:S01]  /*140870*/  STL.64 [R1+0x1cb8], R4 ;  /* 0x001cb80401007387 */ /* 0x0003e20000100a00 */
[----:B------:R-:W-:Y:S01]  /*140880*/  IMAD.X R3, R44, 0x1, R27, P2 ;  /* 0x000000012c037824 */ /* 0x000fe200010e061b */
[----:B0-----:R-:W-:-:S04]  /*140890*/  IADD3 R40, P1, R7, R29, RZ ;  /* 0x0000001d07287210 */ /* 0x001fc80007f3e0ff */
[----:B------:R0:W-:Y:S01]  /*1408a0*/  STL.64 [R1+0x1c58], R2 ;  /* 0x001c580201007387 */ /* 0x0001e20000100a00 */
[----:B-1----:R-:W-:Y:S01]  /*1408b0*/  IADD3 R4, P3, R59, R21, RZ ;  /* 0x000000153b047210 */ /* 0x002fe20007f7e0ff */
[----:B------:R-:W-:-:S04]  /*1408c0*/  IMAD.X R41, R44, 0x1, R26, P1 ;  /* 0x000000012c297824 */ /* 0x000fc800008e061a */
[----:B------:R-:W-:Y:S01]  /*1408d0*/  IMAD.X R5, R45, 0x1, R18, P3 ;  /* 0x000000012d057824 */ /* 0x000fe200018e0612 */
[----:B0-----:R-:W-:-:S04]  /*1408e0*/  IADD3 R2, P2, R57, R21, RZ ;  /* 0x0000001539027210 */ /* 0x001fc80007f5e0ff */
[----:B------:R0:W-:Y:S01]  /*1408f0*/  STL.64 [R1+0x1d28], R4 ;  /* 0x001d280401007387 */ /* 0x0001e20000100a00 */
[----:B------:R-:W-:-:S03]  /*140900*/  IMAD.X R3, R6, 0x1, R18, P2 ;  /* 0x0000000106037824 */ /* 0x000fc600010e0612 */
[----:B------:R1:W-:Y:S04]  /*140910*/  STL.64 [R1+0x1c50], R40 ;  /* 0x001c502801007387 */ /* 0x0003e80000100a00 */
[----:B------:R2:W-:Y:S01]  /*140920*/  STL.64 [R1+0x1cb0], R2 ;  /* 0x001cb00201007387 */ /* 0x0005e20000100a00 */
[C---:B0-----:R-:W-:Y:S02]  /*140930*/  IADD3 R4, P1, R7.reuse, R25, RZ ;  /* 0x0000001907047210 */ /* 0x041fe40007f3e0ff */
[----:B-1----:R-:W-:-:S03]  /*140940*/  IADD3 R40, P2, R7, R24, RZ ;  /* 0x0000001807287210 */ /* 0x002fc60007f5e0ff */
[----:B------:R-:W-:Y:S01]  /*140950*/  IMAD.X R5, R44, 0x1, R23, P1 ;  /* 0x000000012c057824 */ /* 0x000fe200008e0617 */
[----:B--2---:R-:W-:Y:S01]  /*140960*/  IADD3 R2, P3, R48, R39, RZ ;  /* 0x0000002730027210 */ /* 0x004fe20007f7e0ff */
[----:B------:R-:W-:-:S03]  /*140970*/  IMAD.X R41, R44, 0x1, R22, P2 ;  /* 0x000000012c297824 */ /* 0x000fc600010e0616 */
        /* <DEDUP_REMOVED lines=15> */
[----:B------:R-:W-:Y:S01]  /*140a70*/  IMAD.X R5, R56, 0x1, R28, P1 ;  /* 0x0000000138057824 */ /* 0x000fe200008e061c */
[----:B------:R-:W-:Y:S01]  /*140a80*/  IADD3 R40, P2, R48, R30, RZ ;  /* 0x0000001e30287210 */ /* 0x000fe20007f5e0ff */
[----:B------:R-:W-:-:S03]  /*140a90*/  IMAD.X R3, R44, 0x1, R18, P3 ;  /* 0x000000012c037824 */ /* 0x000fc600018e0612 */
        /* <DEDUP_REMOVED lines=18> */
[C---:B0-----:R-:W-:Y:S02]  /*140bc0*/  IADD3 R40, P1, R48.reuse, R24, RZ ;  /* 0x0000001830287210 */ /* 0x041fe40007f3e0ff */
[----:B-1----:R-:W-:-:S03]  /*140bd0*/  IADD3 R2, P3, R48, R21, RZ ;  /* 0x0000001530027210 */ /* 0x002fc60007f7e0ff */
[C---:B------:R-:W-:Y:S01]  /*140be0*/  IMAD.X R41, R56.reuse, 0x1, R22, P1 ;  /* 0x0000000138297824 */ /* 0x040fe200008e0616 */
        /* <DEDUP_REMOVED lines=17> */
[----:B------:R-:W-:Y:S02]  /*140d00*/  IADD3 R40, P1, R51, R31, RZ ;  /* 0x0000001f33287210 */ /* 0x000fe40007f3e0ff */
[----:B------:R0:W-:Y:S04]  /*140d10*/  STL.64 [R1+0x1b78], R4 ;  /* 0x001b780401007387 */ /* 0x0001e80000100a00 */
[----:B------:R1:W-:Y:S01]  /*140d20*/  STL.64 [R1+0x1bb8], R2 ;  /* 0x001bb80201007387 */ /* 0x0003e20000100a00 */
[----:B------:R-:W-:Y:S01]  /*140d30*/  IMAD.X R41, R47, 0x1, R28, P1 ;  /* 0x000000012f297824 */ /* 0x000fe200008e061c */
[----:B0-----:R-:W-:-:S02]  /*140d40*/  IADD3 R4, P2, R51, R30, RZ ;  /* 0x0000001e33047210 */ /* 0x001fc40007f5e0ff */
[----:B-1----:R-:W-:-:S03]  /*140d50*/  IADD3 R2, P3, R59, R19, RZ ;  /* 0x000000133b027210 */ /* 0x002fc60007f7e0ff */
[----:B------:R-:W-:Y:S01]  /*140d60*/  IMAD.X R5, R47, 0x1, R27, P2 ;  /* 0x000000012f057824 */ /* 0x000fe200010e061b */
        /* <DEDUP_REMOVED lines=30> */
[C---:B------:R-:W-:Y:S01]  /*140f50*/  IMAD.X R43, R47.reuse, 0x1, R16, P1 ;  /* 0x000000012f2b7824 */ /* 0x040fe200008e0610 */
        /* <DEDUP_REMOVED lines=17> */
[C---:B------:R-:W-:Y:S01]  /*141070*/  IMAD.X R43, R46.reuse, 0x1, R28, P1 ;  /* 0x000000012e2b7824 */ /* 0x040fe200008e061c */
[-C--:B--2---:R-:W-:Y:S01]  /*141080*/  IADD3 R2, P3, R57, R17.reuse, RZ ;  /* 0x0000001139027210 */ /* 0x084fe20007f7e0ff */
[----:B------:R-:W-:Y:S02]  /*141090*/  IMAD.X R41, R46, 0x1, R27, P2 ;  /* 0x000000012e297824 */ /* 0x000fe400010e061b */
[----:B------:R-:W-:Y:S02]  /*1410a0*/  IMAD.MOV.U32 R4, RZ, RZ, R12 ;  /* 0x000000ffff047224 */ /* 0x000fe400078e000c */
[----:B------:R-:W-:Y:S01]  /*1410b0*/  IMAD.X R3, R6, 0x1, R14, P3 ;  /* 0x0000000106037824 */ /* 0x000fe200018e060e */
[----:B------:R-:W-:Y:S01]  /*1410c0*/  IADD3 R12, P3, R7, R17, RZ ;  /* 0x00000011070c7210 */ /* 0x000fe20007f7e0ff */
[----:B------:R-:W-:Y:S01]  /*1410d0*/  STL.64 [R1+0x1a78], R42 ;  /* 0x001a782a01007387 */ /* 0x000fe20000100a00 */
[----:B------:R-:W-:-:S03]  /*1410e0*/  IADD3 R60, P1, R52, R29, RZ ;  /* 0x0000001d343c7210 */ /* 0x000fc60007f3e0ff */
[----:B------:R-:W-:Y:S01]  /*1410f0*/  STL.64 [R1+0x1a70], R40 ;  /* 0x001a702801007387 */ /* 0x000fe20000100a00 */
[----:B------:R-:W-:-:S03]  /*141100*/  IMAD.X R13, R44, 0x1, R14, P3 ;  /* 0x000000012c0d7824 */ /* 0x000fc600018e060e */
[----:B------:R0:W-:Y:S01]  /*141110*/  STL.64 [R1+0x1c98], R2 ;  /* 0x001c980201007387 */ /* 0x0001e20000100a00 */
[----:B------:R-:W-:-:S03]  /*141120*/  IMAD.X R61, R46, 0x1, R26, P1 ;  /* 0x000000012e3d7824 */ /* 0x000fc600008e061a */
[----:B------:R1:W-:Y:S01]  /*141130*/  STL.64 [R1+0x1c20], R12 ;  /* 0x001c200c01007387 */ /* 0x0003e20000100a00 */
[----:B0-----:R-:W-:-:S03]  /*141140*/  IADD3 R2, P2, R52, R25, RZ ;  /* 0x0000001934027210 */ /* 0x001fc60007f5e0ff */
[----:B------:R0:W-:Y:S01]  /*141150*/  STL.64 [R1+0x1a68], R60 ;  /* 0x001a683c01007387 */ /* 0x0001e20000100a00 */
[----:B-1----:R-:W-:Y:S01]  /*141160*/  IADD3 R12, P1, R52, R24, RZ ;  /* 0x00000018340c7210 */ /* 0x002fe20007f3e0ff */
[C---:B------:R-:W-:Y:S02]  /*141170*/  IMAD.X R3, R46.reuse, 0x1, R23, P2 ;  /* 0x000000012e037824 */ /* 0x040fe400010e0617 */
[----:B------:R-:W-:Y:S02]  /*141180*/  VIADD R41, R11, UR39 ;  /* 0x000000270b297c36 */ /* 0x000fe40008000000 */
[----:B------:R-:W-:Y:S01]  /*141190*/  IMAD.MOV.U32 R5, RZ, RZ, R8 ;  /* 0x000000ffff057224 */ /* 0x000fe200078e0008 */
[----:B------:R1:W-:Y:S01]  /*1411a0*/  STL.64 [R1+0x1a60], R2 ;  /* 0x001a600201007387 */ /* 0x0003e20000100a00 */
[----:B------:R-:W-:Y:S01]  /*1411b0*/  IMAD.X R13, R46, 0x1, R22, P1 ;  /* 0x000000012e0d7824 */ /* 0x000fe200008e0616 */
[----:B0-----:R-:W-:Y:S01]  /*1411c0*/  IADD3 R60, P3, R48, R17, RZ ;  /* 0x00000011303c7210 */ /* 0x001fe20007f7e0ff */
[----:B------:R-:W-:Y:S01]  /*1411d0*/  IMAD.MOV.U32 R53, RZ, RZ, R49 ;  /* 0x000000ffff357224 */ /* 0x000fe200078e0031 */
[----:B------:R-:W-:Y:S01]  /*1411e0*/  IADD3 R10, P1, R52, R21, RZ ;  /* 0x00000015340a7210 */ /* 0x000fe20007f3e0ff */
[----:B------:R-:W-:Y:S01]  /*1411f0*/  IMAD.MOV.U32 R40, RZ, RZ, R41 ;  /* 0x000000ffff287224 */ /* 0x000fe200078e0029 */
[----:B------:R-:W-:Y:S01]  /*141200*/  SHF.R.S32.HI R43, RZ, 0x1f, R4 ;  /* 0x0000001fff2b7819 */ /* 0x000fe20000011404 */
[----:B------:R-:W-:Y:S01]  /*141210*/  IMAD.X R61, R56, 0x1, R14, P3 ;  /* 0x00000001383d7824 */ /* 0x000fe200018e060e */
[----:B------:R-:W-:Y:S01]  /*141220*/  ULDC UR39, c[0x0][0x248] ;  /* 0x0000920000277ab9 */ /* 0x000fe20000000800 */
[----:B-1----:R-:W-:Y:S01]  /*141230*/  IADD3 R2, P2, R51, R17, RZ ;  /* 0x0000001133027210 */ /* 0x002fe20007f5e0ff */
[----:B------:R-:W-:Y:S01]  /*141240*/  IMAD.MOV.U32 R41, RZ, RZ, R11 ;  /* 0x000000ffff297224 */ /* 0x000fe200078e000b */
[----:B------:R0:W-:Y:S01]  /*141250*/  STL.64 [R1+0x1a58], R12 ;  /* 0x001a580c01007387 */ /* 0x0001e20000100a00 */
[----:B------:R-:W-:-:S02]  /*141260*/  IMAD.X R11, R46, 0x1, R18, P1 ;  /* 0x000000012e0b7824 */ /* 0x000fc400008e0612 */
[----:B------:R-:W-:Y:S01]  /*141270*/  IMAD.X R3, R47, 0x1, R14, P2 ;  /* 0x000000012f037824 */ /* 0x000fe200010e060e */
[----:B0-----:R-:W2:Y:S04]  /*141280*/  LDL.LU.64 R12, [R1+0x81c0] ;  /* 0x0081c000010c7983 */ /* 0x001ea80000300a00 */
[----:B------:R-:W-:Y:S04]  /*141290*/  STL.64 [R1+0x1ba8], R60 ;  /* 0x001ba83c01007387 */ /* 0x000fe80000100a00 */
[----:B------:R-:W-:Y:S04]  /*1412a0*/  STL.64 [R1+0x1b30], R2 ;  /* 0x001b300201007387 */ /* 0x000fe80000100a00 */
[----:B------:R0:W-:Y:S04]  /*1412b0*/  STL.64 [R1+0x1a50], R10 ;  /* 0x001a500a01007387 */ /* 0x0001e80000100a00 */
[----:B0-----:R-:W3:Y:S01]  /*1412c0*/  LDL.LU.64 R10, [R1+0x81b8] ;  /* 0x0081b800010a7983 */ /* 0x001ee20000300a00 */
[----:B------:R-:W-:-:S05]  /*1412d0*/  IADD3 R60, P2, R52, R20, RZ ;  /* 0x00000014343c7210 */ /* 0x000fca0007f5e0ff */
[----:B------:R-:W-:Y:S01]  /*1412e0*/  IMAD.X R61, R46, 0x1, R16, P2 ;  /* 0x000000012e3d7824 */ /* 0x000fe200010e0610 */
[-C--:B--2---:R-:W-:Y:S02]  /*1412f0*/  IADD3 R2, P3, R59, R13.reuse, RZ ;  /* 0x0000000d3b027210 */ /* 0x084fe40007f7e0ff */
[----:B------:R-:W-:-:S03]  /*141300*/  IADD3 R8, P1, R57, R13, RZ ;  /* 0x0000000d39087210 */ /* 0x000fc60007f3e0ff */
[----:B---3--:R-:W-:-:S05]  /*141310*/  IMAD.X R3, R45, 0x1, R11, P3 ;  /* 0x000000012d037824 */ /* 0x008fca00018e060b */
[----:B------:R0:W-:Y:S01]  /*141320*/  STL.64 [R1+0x1d08], R2 ;  /* 0x001d080201007387 */ /* 0x0001e20000100a00 */
[----:B------:R-:W-:-:S03]  /*141330*/  IMAD.X R9, R6, 0x1, R11, P1 ;  /* 0x0000000106097824 */ /* 0x000fc600008e060b */
[----:B------:R1:W-:Y:S01]  /*141340*/  STL.64 [R1+0x1a48], R60 ;  /* 0x001a483c01007387 */ /* 0x0003e20000100a00 */
[----:B0-----:R-:W-:-:S03]  /*141350*/  IADD3 R2, P3, R52, R19, RZ ;  /* 0x0000001334027210 */ /* 0x001fc60007f7e0ff */
[----:B------:R0:W-:Y:S01]  /*141360*/  STL.64 [R1+0x1c90], R8 ;  /* 0x001c900801007387 */ /* 0x0001e20000100a00 */
[----:B-1----:R-:W-:Y:S01]  /*141370*/  IADD3 R60, P1, R52, R17, RZ ;  /* 0x00000011343c7210 */ /* 0x002fe20007f3e0ff */
[----:B------:R-:W-:-:S04]  /*141380*/  IMAD.X R3, R46, 0x1, R15, P3 ;  /* 0x000000012e037824 */ /* 0x000fc800018e060f */
[----:B------:R-:W-:Y:S01]  /*141390*/  IMAD.X R61, R46, 0x1, R14, P1 ;  /* 0x000000012e3d7824 */ /* 0x000fe200008e060e */
[----:B------:R1:W-:Y:S01]  /*1413a0*/  STL.64 [R1+0x1a40], R2 ;  /* 0x001a400201007387 */ /* 0x0003e20000100a00 */
[----:B0-----:R-:W-:-:S03]  /*1413b0*/  IADD3 R8, P2, R4, R39, RZ ;  /* 0x0000002704087210 */ /* 0x001fc60007f5e0ff */
[----:B------:R0:W-:Y:S02]  /*1413c0*/  STL.64 [R1+0x1a38], R60 ;  /* 0x001a383c01007387 */ /* 0x0001e40000100a00 */
[----:B------:R-:W-:Y:S01]  /*1413d0*/  IMAD.X R9, R43, 0x1, R38, P2 ;  /* 0x000000012b097824 */ /* 0x000fe200010e0626 */
[C---:B-1----:R-:W-:Y:S01]  /*1413e0*/  IADD3 R2, P3, R4.reuse, R37, RZ ;  /* 0x0000002504027210 */ /* 0x042fe20007f7e0ff */
[----:B------:R1:W-:Y:S01]  /*1413f0*/  STL.64 [R1+0x81a8], R36 ;  /* 0x0081a82401007387 */ /* 0x0003e20000100a00 */
[----:B0-----:R-:W-:-:S03]  /*141400*/  IADD3 R60, P1, R4, R36, RZ ;  /* 0x00000024043c7210 */ /* 0x001fc60007f3e0ff */
[C---:B------:R-:W-:Y:S01]  /*141410*/  IMAD.X R3, R43.reuse, 0x1, R34, P3 ;  /* 0x000000012b037824 */ /* 0x040fe200018e0622 */
[----:B------:R0:W-:Y:S01]  /*141420*/  STL.64 [R1+0x1a20], R8 ;  /* 0x001a200801007387 */ /* 0x0001e20000100a00 */
[C---:B------:R-:W-:Y:S01]  /*141430*/  IMAD.X R61, R43.reuse, 0x1, R33, P1 ;  /* 0x000000012b3d7824 */ /* 0x040fe200008e0621 */
[C---:B-1----:R-:W-:Y:S02]  /*141440*/  IADD3 R36, P2, R4.reuse, R35, RZ ;  /* 0x0000002304247210 */ /* 0x042fe40007f5e0ff */
[----:B0-----:R-:W2:Y:S03]  /*141450*/  LDL.LU.64 R8, [R1+0x81b0] ;  /* 0x0081b00001087983 */ /* 0x001ea60000300a00 */
[----:B------:R-:W-:Y:S01]  /*141460*/  IMAD.X R37, R43, 0x1, R32, P2 ;  /* 0x000000012b257824 */ /* 0x000fe200010e0620 */
[----:B------:R0:W-:Y:S04]  /*141470*/  STL.64 [R1+0x1a18], R2 ;  /* 0x001a180201007387 */ /* 0x0001e80000100a00 */
[----:B------:R1:W-:Y:S01]  /*141480*/  STL.64 [R1+0x1a10], R60 ;  /* 0x001a103c01007387 */ /* 0x0003e20000100a00 */
[----:B0-----:R-:W-:-:S03]  /*141490*/  IADD3 R2, P3, R4, R31, RZ ;  /* 0x0000001f04027210 */ /* 0x001fc60007f7e0ff */
[----:B------:R0:W-:Y:S01]  /*1414a0*/  STL.64 [R1+0x1a08], R36 ;  /* 0x001a082401007387 */ /* 0x0001e20000100a00 */
[----:B-1----:R-:W-:Y:S01]  /*1414b0*/  IADD3 R60, P1, R4, R30, RZ ;  /* 0x0000001e043c7210 */ /* 0x002fe20007f3e0ff */
[----:B------:R-:W-:-:S04]  /*1414c0*/  IMAD.X R3, R43, 0x1, R28, P3 ;  /* 0x000000012b037824 */ /* 0x000fc800018e061c */
[C---:B------:R-:W-:Y:S01]  /*1414d0*/  IMAD.X R61, R43.reuse, 0x1, R27, P1 ;  /* 0x000000012b3d7824 */ /* 0x040fe200008e061b */
[----:B0-----:R-:W-:Y:S01]  /*1414e0*/  IADD3 R36, P2, R4, R29, RZ ;  /* 0x0000001d04247210 */ /* 0x001fe20007f5e0ff */
[----:B------:R0:W-:Y:S04]  /*1414f0*/  STL.64 [R1+0x1a00], R2 ;  /* 0x001a000201007387 */ /* 0x0001e80000100a00 */
[----:B------:R-:W-:Y:S01]  /*141500*/  IMAD.X R37, R43, 0x1, R26, P2 ;  /* 0x000000012b257824 */ /* 0x000fe200010e061a */
[----:B------:R1:W-:Y:S01]  /*141510*/  STL.64 [R1+0x19f8], R60 ;  /* 0x0019f83c01007387 */ /* 0x0003e20000100a00 */
[----:B0-----:R-:W-:-:S03]  /*141520*/  IADD3 R2, P3, R7, R13, RZ ;  /* 0x0000000d07027210 */ /* 0x001fc60007f7e0ff */
[----:B------:R0:W-:Y:S01]  /*141530*/  STL.64 [R1+0x19f0], R36 ;  /* 0x0019f02401007387 */ /* 0x0001e20000100a00 */
[----:B-1----:R-:W-:Y:S01]  /*141540*/  IADD3 R60, P1, R4, R25, RZ ;  /* 0x00000019043c7210 */ /* 0x002fe20007f3e0ff */
[----:B------:R-:W-:Y:S01]  /*141550*/  IMAD.X R3, R44, 0x1, R11, P3 ;  /* 0x000000012c037824 */ /* 0x000fe200018e060b */
[----:B0-----:R-:W-:-:S03]  /*141560*/  IADD3 R36, P3, R48, R13, RZ ;  /* 0x0000000d30247210 */ /* 0x001fc60007f7e0ff */
[----:B------:R-:W-:Y:S01]  /*141570*/  IMAD.X R61, R43, 0x1, R23, P1 ;  /* 0x000000012b3d7824 */ /* 0x000fe200008e0617 */
[----:B------:R0:W-:Y:S01]  /*141580*/  STL.64 [R1+0x1c18], R2 ;  /* 0x001c180201007387 */ /* 0x0001e20000100a00 */
[----:B------:R-:W-:-:S03]  /*141590*/  IMAD.X R37, R56, 0x1, R11, P3 ;  /* 0x0000000138257824 */ /* 0x000fc600018e060b */
[----:B------:R-:W-:Y:S04]  /*1415a0*/  STL.64 [R1+0x19e0], R60 ;  /* 0x0019e03c01007387 */ /* 0x000fe80000100a00 */
[----:B------:R1:W-:Y:S01]  /*1415b0*/  STL.64 [R1+0x1ba0], R36 ;  /* 0x001ba02401007387 */ /* 0x0003e20000100a00 */
[----:B0-----:R-:W-:-:S05]  /*1415c0*/  IADD3 R2, P2, R4, R24, RZ ;  /* 0x0000001804027210 */ /* 0x001fca0007f5e0ff */
[----:B------:R-:W-:Y:S01]  /*1415d0*/  IMAD.X R3, R43, 0x1, R22, P2 ;  /* 0x000000012b037824 */ /* 0x000fe200010e0616 */
[----:B-1----:R-:W-:Y:S02]  /*1415e0*/  IADD3 R36, P3, R51, R13, RZ ;  /* 0x0000000d33247210 */ /* 0x002fe40007f7e0ff */
        /* <DEDUP_REMOVED lines=8> */
[----:B------:R-:W-:Y:S01]  /*141670*/  STL.64 [R1+0x1400], R60 ;  /* 0x0014003c01007387 */ /* 0x000fe20000100a00 */
[----:B------:R-:W-:-:S03]  /*141680*/  IMAD.X R37, R43, 0x1, R16, P1 ;  /* 0x000000012b257824 */ /* 0x000fc600008e0610 */
[----:B------:R-:W-:Y:S04]  /*141690*/  STL.64 [R1+0x1a30], R2 ;  /* 0x001a300201007387 */ /* 0x000fe80000100a00 */
[----:B------:R-:W-:Y:S04]  /*1416a0*/  STL [R1+0x81a0], R59 ;  /* 0x0081a03b01007387 */ /* 0x000fe80000100800 */
[----:B------:R0:W-:Y:S04]  /*1416b0*/  STL.64 [R1+0x13f8], R36 ;  /* 0x0013f82401007387 */ /* 0x0001e80000100a00 */
[----:B0-----:R-:W3:Y:S01]  /*1416c0*/  LDL.LU.64 R36, [R1+0x81a8] ;  /* 0x0081a80001247983 */ /* 0x001ee20000300a00 */
[----:B------:R-:W-:-:S02]  /*1416d0*/  IADD3 R2, P3, R59, R12, RZ ;  /* 0x0000000c3b027210 */ /* 0x000fc40007f7e0ff */
[----:B------:R-:W-:Y:S02]  /*1416e0*/  IADD3 R60, P2, R4, R19, RZ ;  /* 0x00000013043c7210 */ /* 0x000fe40007f5e0ff */
[----:B------:R-:W-:-:S03]  /*1416f0*/  IADD3 R58, P1, R57, R12, RZ ;  /* 0x0000000c393a7210 */ /* 0x000fc60007f3e0ff */
[----:B------:R-:W-:Y:S01]  /*141700*/  IMAD.X R61, R43, 0x1, R15, P2 ;  /* 0x000000012b3d7824 */ /* 0x000fe200010e060f */
[----:B------:R-:W-:Y:S01]  /*141710*/  SHF.R.S32.HI R42, RZ, 0x1f, R5 ;  /* 0x0000001fff2a7819 */ /* 0x000fe20000011405 */
[----:B------:R-:W-:Y:S01]  /*141720*/  IMAD.MOV.U32 R49, RZ, RZ, R40 ;  /* 0x000000ffff317224 */ /* 0x000fe200078e0028 */
[----:B------:R-:W-:Y:S01]  /*141730*/  SHF.R.S32.HI R40, RZ, 0x1f, R55 ;  /* 0x0000001fff287819 */ /* 0x000fe20000011437 */
[--C-:B--2---:R-:W-:Y:S02]  /*141740*/  IMAD.X R3, R45, 0x1, R9.reuse, P3 ;  /* 0x000000012d037824 */ /* 0x104fe400018e0609 */
[----:B------:R-:W-:-:S03]  /*141750*/  IMAD.X R59, R6, 0x1, R9, P1 ;  /* 0x00000001063b7824 */ /* 0x000fc600008e0609 */
[----:B------:R0:W-:Y:S04]  /*141760*/  STL.64 [R1+0x1d00], R2 ;  /* 0x001d000201007387 */ /* 0x0001e80000100a00 */
[----:B------:R-:W-:Y:S04]  /*141770*/  STL.64 [R1+0x13f0], R60 ;  /* 0x0013f03c01007387 */ /* 0x000fe80000100a00 */
[----:B------:R1:W-:Y:S01]  /*141780*/  STL.64 [R1+0x1c88], R58 ;  /* 0x001c883a01007387 */ /* 0x0003e20000100a00 */
[----:B0-----:R-:W-:-:S05]  /*141790*/  IADD3 R2, P3, R4, R17, RZ ;  /* 0x0000001104027210 */ /* 0x001fca0007f7e0ff */
[----:B------:R-:W-:Y:S01]  /*1417a0*/  IMAD.X R3, R43, 0x1, R14, P3 ;  /* 0x000000012b037824 */ /* 0x000fe200018e060e */
[----:B-1----:R-:W-:Y:S02]  /*1417b0*/  IADD3 R58, P1, R4, R13, RZ ;  /* 0x0000000d043a7210 */ /* 0x002fe40007f3e0ff */
[----:B------:R-:W-:-:S03]  /*1417c0*/  IADD3 R60, P2, R5, R39, RZ ;  /* 0x00000027053c7210 */ /* 0x000fc60007f5e0ff */
[----:B------:R-:W-:Y:S01]  /*1417d0*/  IMAD.X R59, R43, 0x1, R11, P1 ;  /* 0x000000012b3b7824 */ /* 0x000fe200008e060b */
[----:B------:R-:W-:Y:S01]  /*1417e0*/  STL.64 [R1+0x13e8], R2 ;  /* 0x0013e80201007387 */ /* 0x000fe20000100a00 */
[----:B------:R-:W-:-:S03]  /*1417f0*/  IMAD.X R61, R42, 0x1, R38, P2 ;  /* 0x000000012a3d7824 */ /* 0x000fc600010e0626 */
[----:B------:R-:W-:Y:S04]  /*141800*/  STL.64 [R1+0x13e0], R58 ;  /* 0x0013e03a01007387 */ /* 0x000fe80000100a00 */
[----:B------:R0:W-:Y:S02]  /*141810*/  STL.64 [R1+0x13d0], R60 ;  /* 0x0013d03c01007387 */ /* 0x0001e40000100a00 */
[----:B0-----:R-:W-:-:S05]  /*141820*/  IADD3 R60, P2, R5, R35, RZ ;  /* 0x00000023053c7210 */ /* 0x001fca0007f5e0ff */
[----:B------:R-:W-:Y:S01]  /*141830*/  IMAD.X R61, R42, 0x1, R32, P2 ;  /* 0x000000012a3d7824 */ /* 0x000fe200010e0620 */
[C---:B---3--:R-:W-:Y:S02]  /*141840*/  IADD3 R2, P3, R5.reuse, R37, RZ ;  /* 0x0000002505027210 */ /* 0x048fe40007f7e0ff */
[----:B------:R-:W-:-:S03]  /*141850*/  IADD3 R58, P1, R5, R36, RZ ;  /* 0x00000024053a7210 */ /* 0x000fc60007f3e0ff */
[C---:B------:R-:W-:Y:S02]  /*141860*/  IMAD.X R3, R42.reuse, 0x1, R34, P3 ;  /* 0x000000012a037824 */ /* 0x040fe400018e0622 */
[----:B------:R-:W-:-:S03]  /*141870*/  IMAD.X R59, R42, 0x1, R33, P1 ;  /* 0x000000012a3b7824 */ /* 0x000fc600008e0621 */
[----:B------:R0:W-:Y:S04]  /*141880*/  STL.64 [R1+0x13c8], R2 ;  /* 0x0013c80201007387 */ /* 0x0001e80000100a00 */
        /* <DEDUP_REMOVED lines=17> */
[----:B0-----:R-:W-:Y:S02]  /*1419a0*/  IADD3 R60, P2, R5, R21, RZ ;  /* 0x00000015053c7210 */ /* 0x001fe40007f5e0ff */
[-C--:B-1----:R-:W-:Y:S02]  /*1419b0*/  IADD3 R2, P3, R7, R12.reuse, RZ ;  /* 0x0000000c07027210 */ /* 0x082fe40007f7e0ff */
[----:B--2---:R-:W-:-:S03]  /*1419c0*/  IADD3 R58, P1, R48, R12, RZ ;  /* 0x0000000c303a7210 */ /* 0x004fc60007f3e0ff */
[--C-:B------:R-:W-:Y:S02]  /*1419d0*/  IMAD.X R3, R44, 0x1, R9.reuse, P3 ;  /* 0x000000012c037824 */ /* 0x100fe400018e0609 */
[----:B------:R-:W-:Y:S02]  /*1419e0*/  IMAD.X R61, R42, 0x1, R18, P2 ;  /* 0x000000012a3d7824 */ /* 0x000fe400010e0612 */
[----:B------:R-:W-:Y:S01]  /*1419f0*/  IMAD.X R59, R56, 0x1, R9, P1 ;  /* 0x00000001383b7824 */ /* 0x000fe200008e0609 */
        /* <DEDUP_REMOVED lines=19> */
[----:B-1----:R-:W-:Y:S02]  /*141b30*/  IADD3 R2, P3, R5, R13, RZ ;  /* 0x0000000d05027210 */ /* 0x002fe40007f7e0ff */
[----:B--2---:R-:W-:-:S03]  /*141b40*/  IADD3 R58, P1, R55, R37, RZ ;  /* 0x00000025373a7210 */ /* 0x004fc60007f3e0ff */
[----:B------:R-:W-:Y:S02]  /*141b50*/  IMAD.X R3, R42, 0x1, R11, P3 ;  /* 0x000000012a037824 */ /* 0x000fe400018e060b */
[C---:B------:R-:W-:Y:S02]  /*141b60*/  IMAD.X R61, R40.reuse, 0x1, R38, P2 ;  /* 0x00000001283d7824 */ /* 0x040fe400010e0626 */
[----:B------:R-:W-:Y:S01]  /*141b70*/  IMAD.X R59, R40, 0x1, R34, P1 ;  /* 0x00000001283b7824 */ /* 0x000fe200008e0622 */
[----:B------:R0:W-:Y:S04]  /*141b80*/  STL.64 [R1+0xf70], R2 ;  /* 0x000f700201007387 */ /* 0x0001e80000100a00 */
        /* <DEDUP_REMOVED lines=25> */
[----:B------:R-:W-:Y:S01]  /*141d20*/  STL.64 [R1+0xf20], R2 ;  /* 0x000f200201007387 */ /* 0x000fe20000100a00 */
[----:B------:R-:W-:-:S03]  /*141d30*/  IMAD.X R59, R40, 0x1, R16, P1 ;  /* 0x00000001283b7824 */ /* 0x000fc600008e0610 */
[----:B------:R-:W-:Y:S04]  /*141d40*/  STL.64 [R1+0xf18], R60 ;  /* 0x000f183c01007387 */ /* 0x000fe80000100a00 */
[----:B------:R0:W-:Y:S04]  /*141d50*/  STL.64 [R1+0xf10], R58 ;  /* 0x000f103a01007387 */ /* 0x0001e80000100a00 */
[----:B0-----:R-:W2:Y:S01]  /*141d60*/  LDL.LU R59, [R1+0x81a0] ;  /* 0x0081a000013b7983 */ /* 0x001ea20000300800 */
[-C--:B------:R-:W-:Y:S02]  /*141d70*/  IADD3 R2, P3, R4, R12.reuse, RZ ;  /* 0x0000000c04027210 */ /* 0x080fe40007f7e0ff */
[----:B------:R-:W-:-:S03]  /*141d80*/  IADD3 R60, P2, R5, R12, RZ ;  /* 0x0000000c053c7210 */ /* 0x000fc60007f5e0ff */
[--C-:B------:R-:W-:Y:S02]  /*141d90*/  IMAD.X R3, R43, 0x1, R9.reuse, P3 ;  /* 0x000000012b037824 */ /* 0x100fe400018e0609 */
[----:B------:R-:W-:-:S03]  /*141da0*/  IMAD.X R61, R42, 0x1, R9, P2 ;  /* 0x000000012a3d7824 */ /* 0x000fc600010e0609 */
[----:B------:R0:W-:Y:S04]  /*141db0*/  STL.64 [R1+0x13d8], R2 ;  /* 0x0013d80201007387 */ /* 0x0001e80000100a00 */
[----:B------:R1:W-:Y:S01]  /*141dc0*/  STL.64 [R1+0xf68], R60 ;  /* 0x000f683c01007387 */ /* 0x0003e20000100a00 */
[----:B0-----:R-:W-:-:S05]  /*141dd0*/  IADD3 R2, P1, R55, R19, RZ ;  /* 0x0000001337027210 */ /* 0x001fca0007f3e0ff */
[----:B------:R-:W-:Y:S01]  /*141de0*/  IMAD.X R3, R40, 0x1, R15, P1 ;  /* 0x0000000128037824 */ /* 0x000fe200008e060f */
[----:B-1----:R-:W-:-:S04]  /*141df0*/  IADD3 R60, P2, R55, R17, RZ ;  /* 0x00000011373c7210 */ /* 0x002fc80007f5e0ff */
[----:B------:R0:W-:Y:S01]  /*141e00*/  STL.64 [R1+0xf08], R2 ;  /* 0x000f080201007387 */ /* 0x0001e20000100a00 */
[----:B------:R-:W-:Y:S01]  /*141e10*/  IMAD.X R61, R40, 0x1, R14, P2 ;  /* 0x00000001283d7824 */ /* 0x000fe200010e060e */
[----:B0-----:R-:W-:-:S04]  /*141e20*/  IADD3 R2, P1, R57, R10, RZ ;  /* 0x0000000a39027210 */ /* 0x001fc80007f3e0ff */
[----:B------:R0:W-:Y:S01]  /*141e30*/  STL.64 [R1+0xf00], R60 ;  /* 0x000f003c01007387 */ /* 0x0001e20000100a00 */
[----:B------:R-:W-:Y:S01]  /*141e40*/  IMAD.X R3, R6, 0x1, R8, P1 ;  /* 0x0000000106037824 */ /* 0x000fe200008e0608 */
[----:B------:R-:W-:Y:S02]  /*141e50*/  SHF.R.S32.HI R50, RZ, 0x1f, R41 ;  /* 0x0000001fff327819 */ /* 0x000fe40000011429 */
[----:B--2---:R-:W-:-:S05]  /*141e60*/  IADD3 R58, P3, R59, R10, RZ ;  /* 0x0000000a3b3a7210 */ /* 0x004fca0007f7e0ff */
[----:B------:R-:W-:Y:S01]  /*141e70*/  IMAD.X R59, R45, 0x1, R8, P3 ;  /* 0x000000012d3b7824 */ /* 0x000fe200018e0608 */
[----:B0-----:R-:W-:-:S04]  /*141e80*/  IADD3 R60, P3, R55, R13, RZ ;  /* 0x0000000d373c7210 */ /* 0x001fc80007f7e0ff */
[----:B------:R0:W-:Y:S01]  /*141e90*/  STL.64 [R1+0xed8], R58 ;  /* 0x000ed83a01007387 */ /* 0x0001e20000100a00 */
[----:B------:R-:W-:-:S03]  /*141ea0*/  IMAD.X R61, R40, 0x1, R11, P3 ;  /* 0x00000001283d7824 */ /* 0x000fc600018e060b */
[----:B------:R1:W-:Y:S01]  /*141eb0*/  STL.64 [R1+0xec8], R2 ;  /* 0x000ec80201007387 */ /* 0x0003e20000100a00 */
[----:B0-----:R-:W-:Y:S02]  /*141ec0*/  IADD3 R58, P1, R41, R39, RZ ;  /* 0x00000027293a7210 */ /* 0x001fe40007f3e0ff */
[----:B-1----:R-:W-:-:S03]  /*141ed0*/  IADD3 R2, P2, R55, R12, RZ ;  /* 0x0000000c37027210 */ /* 0x002fc60007f5e0ff */
[----:B------:R-:W-:Y:S01]  /*141ee0*/  IMAD.X R59, R50, 0x1, R38, P1 ;  /* 0x00000001323b7824 */ /* 0x000fe200008e0626 */
[----:B------:R0:W-:Y:S01]  /*141ef0*/  STL.64 [R1+0xeb8], R60 ;  /* 0x000eb83c01007387 */ /* 0x0001e20000100a00 */
[----:B------:R-:W-:-:S05]  /*141f00*/  IMAD.X R3, R40, 0x1, R9, P2 ;  /* 0x0000000128037824 */ /* 0x000fca00010e0609 */
[----:B------:R1:W-:Y:S01]  /*141f10*/  STL.64 [R1+0xea8], R2 ;  /* 0x000ea80201007387 */ /* 0x0003e20000100a00 */
[----:B0-----:R-:W-:-:S03]  /*141f20*/  IADD3 R60, P3, R41, R37, RZ ;  /* 0x00000025293c7210 */ /* 0x001fc60007f7e0ff */
[----:B------:R0:W-:Y:S02]  /*141f30*/  STL.64 [R1+0xea0], R58 ;  /* 0x000ea03a01007387 */ /* 0x0001e40000100a00 */
[----:B------:R-:W-:Y:S01]  /*141f40*/  IMAD.X R61, R50, 0x1, R34, P3 ;  /* 0x00000001323d7824 */ /* 0x000fe200018e0622 */
[C---:B-1----:R-:W-:Y:S02]  /*141f50*/  IADD3 R2, P2, R41.reuse, R36, RZ ;  /* 0x0000002429027210 */ /* 0x042fe40007f5e0ff */
[----:B0-----:R-:W-:-:S03]  /*141f60*/  IADD3 R58, P1, R41, R35, RZ ;  /* 0x00000023293a7210 */ /* 0x001fc60007f3e0ff */
        /* <DEDUP_REMOVED lines=17> */
[----:B------:R-:W-:Y:S02]  /*142080*/  IADD3 R6, P3, R7, R10, RZ ;  /* 0x0000000a07067210 */ /* 0x000fe40007f7e0ff */
[C---:B--2---:R-:W-:Y:S01]  /*142090*/  IADD3 R58, P1, R41.reuse, R21, RZ ;  /* 0x00000015293a7210 */ /* 0x044fe20007f3e0ff */
[----:B------:R-:W-:Y:S01]  /*1420a0*/  IMAD.X R3, R50, 0x1, R22, P2 ;  /* 0x0000000132037824 */ /* 0x000fe200010e0616 */
[----:B------:R0:W-:Y:S01]  /*1420b0*/  STL.64 [R1+0xe68], R60 ;  /* 0x000e683c01007387 */ /* 0x0001e20000100a00 */
[----:B------:R-:W-:Y:S02]  /*1420c0*/  IMAD.X R7, R44, 0x1, R8, P3 ;  /* 0x000000012c077824 */ /* 0x000fe400018e0608 */
[----:B------:R-:W-:Y:S01]  /*1420d0*/  IMAD.X R59, R50, 0x1, R18, P1 ;  /* 0x00000001323b7824 */ /* 0x000fe200008e0612 */
[----:B0-----:R-:W2:Y:S04]  /*1420e0*/  LDL.LU.64 R60, [R1+0x8198] ;  /* 0x00819800013c7983 */ /* 0x001ea80000300a00 */
[----:B------:R0:W-:Y:S04]  /*1420f0*/  STL.64 [R1+0xe60], R2 ;  /* 0x000e600201007387 */ /* 0x0001e80000100a00 */
[----:B------:R1:W-:Y:S01]  /*142100*/  STL.64 [R1+0xe58], R58 ;  /* 0x000e583a01007387 */ /* 0x0003e20000100a00 */
[----:B0-----:R-:W-:-:S03]  /*142110*/  IADD3 R2, P2, R41, R20, RZ ;  /* 0x0000001429027210 */ /* 0x001fc60007f5e0ff */
[----:B-1----:R-:W3:Y:S04]  /*142120*/  LDL.LU.64 R58, [R1+0x8190] ;  /* 0x00819000013a7983 */ /* 0x002ee80000300a00 */
[----:B------:R0:W-:Y:S01]  /*142130*/  STL.64 [R1+0xe48], R6 ;  /* 0x000e480601007387 */ /* 0x0001e20000100a00 */
[----:B------:R-:W-:Y:S01]  /*142140*/  IMAD.X R3, R50, 0x1, R16, P2 ;  /* 0x0000000132037824 */ /* 0x000fe200010e0610 */
[C---:B------:R-:W-:Y:S02]  /*142150*/  IADD3 R44, P1, R41.reuse, R19, RZ ;  /* 0x00000013292c7210 */ /* 0x040fe40007f3e0ff */
[----:B0-----:R-:W-:Y:S02]  /*142160*/  IADD3 R6, P3, R48, R10, RZ ;  /* 0x0000000a30067210 */ /* 0x001fe40007f7e0ff */
[----:B------:R0:W-:Y:S03]  /*142170*/  STL.64 [R1+0xe40], R2 ;  /* 0x000e400201007387 */ /* 0x0001e60000100a00 */
[----:B------:R-:W-:Y:S01]  /*142180*/  IMAD.X R7, R56, 0x1, R8, P3 ;  /* 0x0000000138077824 */ /* 0x000fe200018e0608 */
[----:B------:R-:W-:Y:S01]  /*142190*/  IADD3 R56, P2, R41, R17, RZ ;  /* 0x0000001129387210 */ /* 0x000fe20007f5e0ff */
[C---:B------:R-:W-:Y:S01]  /*1421a0*/  IMAD.X R45, R50.reuse, 0x1, R15, P1 ;  /* 0x00000001322d7824 */ /* 0x040fe200008e060f */
[----:B0-----:R-:W4:Y:S04]  /*1421b0*/  LDL.LU.64 R2, [R1+0x8188] ;  /* 0x0081880001027983 */ /* 0x001f280000300a00 */
[----:B------:R0:W-:Y:S01]  /*1421c0*/  STL.64 [R1+0xe20], R6 ;  /* 0x000e200601007387 */ /* 0x0001e20000100a00 */
[----:B------:R-:W-:-:S03]  /*1421d0*/  IMAD.X R57, R50, 0x1, R14, P2 ;  /* 0x0000000132397824 */ /* 0x000fc600010e060e */
[----:B------:R1:W-:Y:S01]  /*1421e0*/  STL.64 [R1+0xe18], R44 ;  /* 0x000e182c01007387 */ /* 0x0003e20000100a00 */
[----:B0-----:R-:W-:-:S03]  /*1421f0*/  IADD3 R6, P3, R51, R10, RZ ;  /* 0x0000000a33067210 */ /* 0x001fc60007f7e0ff */
[----:B------:R0:W-:Y:S02]  /*142200*/  STL.64 [R1+0xe08], R56 ;  /* 0x000e083801007387 */ /* 0x0001e40000100a00 */
[--C-:B------:R-:W-:Y:S01]  /*142210*/  IMAD.X R7, R47, 0x1, R8.reuse, P3 ;  /* 0x000000012f077824 */ /* 0x100fe200018e0608 */
[----:B-1----:R-:W-:Y:S01]  /*142220*/  IADD3 R44, P1, R52, R10, RZ ;  /* 0x0000000a342c7210 */ /* 0x002fe20007f3e0ff */
[----:B0-----:R-:W2:Y:S04]  /*142230*/  LDL.LU.64 R56, [R1+0x8180] ;  /* 0x0081800001387983 */ /* 0x001ea80000300a00 */
[----:B------:R0:W-:Y:S01]  /*142240*/  STL.64 [R1+0xdf0], R6 ;  /* 0x000df00601007387 */ /* 0x0001e20000100a00 */
[----:B------:R-:W-:Y:S01]  /*142250*/  IMAD.X R45, R46, 0x1, R8, P1 ;  /* 0x000000012e2d7824 */ /* 0x000fe200008e0608 */
[----:B------:R-:W-:-:S02]  /*142260*/  IADD3 R46, P2, R41, R12, RZ ;  /* 0x0000000c292e7210 */ /* 0x000fc40007f5e0ff */
[----:B0-----:R-:W-:Y:S02]  /*142270*/  IADD3 R6, P3, R41, R13, RZ ;  /* 0x0000000d29067210 */ /* 0x001fe40007f7e0ff */
[----:B------:R0:W-:Y:S03]  /*142280*/  STL.64 [R1+0xde0], R44 ;  /* 0x000de02c01007387 */ /* 0x0001e60000100a00 */
[C---:B------:R-:W-:Y:S01]  /*142290*/  IMAD.X R7, R50.reuse, 0x1, R11, P3 ;  /* 0x0000000132077824 */ /* 0x040fe200018e060b */
[----:B------:R-:W-:Y:S01]  /*1422a0*/  SHF.R.S32.HI R48, RZ, 0x1f, R49 ;  /* 0x0000001fff307819 */ /* 0x000fe20000011431 */
        /* <DEDUP_REMOVED lines=12> */
[C---:B------:R-:W-:Y:S01]  /*142370*/  IMAD.X R45, R48.reuse, 0x1, R32, P1 ;  /* 0x00000001302d7824 */ /* 0x040fe200008e0620 */
[C---:B0-----:R-:W-:Y:S01]  /*142380*/  IADD3 R6, P3, R49.reuse, R31, RZ ;  /* 0x0000001f31067210 */ /* 0x041fe20007f7e0ff */
[----:B------:R0:W-:Y:S04]  /*142390*/  STL.64 [R1+0xda8], R46 ;  /* 0x000da82e01007387 */ /* 0x0001e80000100a00 */
[----:B------:R-:W-:Y:S01]  /*1423a0*/  IMAD.X R7, R48, 0x1, R28, P3 ;  /* 0x0000000130077824 */ /* 0x000fe200018e061c */
[----:B------:R1:W-:Y:S04]  /*1423b0*/  STL.64 [R1+0xda0], R44 ;  /* 0x000da02c01007387 */ /* 0x0003e80000100a00 */
[----:B------:R1:W-:Y:S01]  /*1423c0*/  STL.64 [R1+0xd98], R6 ;  /* 0x000d980601007387 */ /* 0x0003e20000100a00 */
[----:B0-----:R-:W-:-:S02]  /*1423d0*/  IADD3 R46, P2, R49, R30, RZ ;  /* 0x0000001e312e7210 */ /* 0x001fc40007f5e0ff */
[----:B-1----:R-:W-:-:S03]  /*1423e0*/  IADD3 R44, P1, R49, R29, RZ ;  /* 0x0000001d312c7210 */ /* 0x002fc60007f3e0ff */
[C---:B------:R-:W-:Y:S01]  /*1423f0*/  IMAD.X R47, R48.reuse, 0x1, R27, P2 ;  /* 0x00000001302f7824 */ /* 0x040fe200010e061b */
[----:B------:R-:W-:Y:S01]  /*142400*/  IADD3 R6, P3, R49, R25, RZ ;  /* 0x0000001931067210 */ /* 0x000fe20007f7e0ff */
        /* <DEDUP_REMOVED lines=17> */
[----:B------:R-:W-:Y:S01]  /*142520*/  IADD3 R6, P3, R4, R10, RZ ;  /* 0x0000000a04067210 */ /* 0x000fe20007f7e0ff */
[----:B------:R-:W-:-:S03]  /*142530*/  IMAD.X R45, R48, 0x1, R14, P1 ;  /* 0x00000001302d7824 */ /* 0x000fc600008e060e */
[----:B------:R0:W-:Y:S01]  /*142540*/  STL.64 [R1+0xd60], R46 ;  /* 0x000d602e01007387 */ /* 0x0001e20000100a00 */
[----:B------:R-:W-:Y:S01]  /*142550*/  IADD3 R4, P2, R5, R10, RZ ;  /* 0x0000000a05047210 */ /* 0x000fe20007f5e0ff */
[----:B------:R-:W-:-:S04]  /*142560*/  IMAD.X R7, R43, 0x1, R8, P3 ;  /* 0x000000012b077824 */ /* 0x000fc800018e0608 */
[----:B------:R-:W-:Y:S01]  /*142570*/  IMAD.X R5, R42, 0x1, R8, P2 ;  /* 0x000000012a057824 */ /* 0x000fe200010e0608 */
[----:B0-----:R-:W3:Y:S04]  /*142580*/  LDL.LU.64 R46, [R1+0x8178] ;  /* 0x00817800012e7983 */ /* 0x001ee80000300a00 */
[----:B------:R0:W-:Y:S01]  /*142590*/  STL.64 [R1+0xd58], R44 ;  /* 0x000d582c01007387 */ /* 0x0001e20000100a00 */
[C---:B------:R-:W-:Y:S02]  /*1425a0*/  IADD3 R42, P2, R49.reuse, R12, RZ ;  /* 0x0000000c312a7210 */ /* 0x040fe40007f5e0ff */
[----:B------:R-:W-:Y:S01]  /*1425b0*/  SHF.R.S32.HI R52, RZ, 0x1f, R54 ;  /* 0x0000001fff347819 */ /* 0x000fe20000011436 */
[----:B0-----:R-:W4:Y:S04]  /*1425c0*/  LDL.LU.64 R44, [R1+0x8170] ;  /* 0x00817000012c7983 */ /* 0x001f280000300a00 */
[----:B------:R0:W-:Y:S04]  /*1425d0*/  STL.64 [R1+0xd48], R6 ;  /* 0x000d480601007387 */ /* 0x0001e80000100a00 */
[----:B------:R1:W-:Y:S01]  /*1425e0*/  STL.64 [R1+0xd38], R4 ;  /* 0x000d380401007387 */ /* 0x0003e20000100a00 */
[----:B0-----:R-:W-:-:S05]  /*1425f0*/  IADD3 R6, P1, R49, R13, RZ ;  /* 0x0000000d31067210 */ /* 0x001fca0007f3e0ff */
[----:B------:R-:W-:Y:S01]  /*142600*/  IMAD.X R7, R48, 0x1, R11, P1 ;  /* 0x0000000130077824 */ /* 0x000fe200008e060b */
[----:B-1----:R-:W-:Y:S01]  /*142610*/  IADD3 R4, P3, R54, R39, RZ ;  /* 0x0000002736047210 */ /* 0x002fe20007f7e0ff */
[----:B------:R-:W-:-:S03]  /*142620*/  IMAD.X R43, R48, 0x1, R9, P2 ;  /* 0x00000001302b7824 */ /* 0x000fc600010e0609 */
        /* <DEDUP_REMOVED lines=12> */
[----:B-1----:R-:W-:-:S04]  /*1426f0*/  IADD3 R6, P1, R54, R31, RZ ;  /* 0x0000001f36067210 */ /* 0x002fc80007f3e0ff */
[----:B------:R1:W-:Y:S01]  /*142700*/  STL.64 [R1+0xce8], R4 ;  /* 0x000ce80401007387 */ /* 0x0003e20000100a00 */
[----:B0-----:R-:W-:Y:S01]  /*142710*/  IADD3 R42, P2, R54, R30, RZ ;  /* 0x0000001e362a7210 */ /* 0x001fe20007f5e0ff */
[----:B------:R-:W-:-:S04]  /*142720*/  IMAD.X R7, R52, 0x1, R28, P1 ;  /* 0x0000000134077824 */ /* 0x000fc800008e061c */
[----:B------:R-:W-:Y:S01]  /*142730*/  IMAD.X R43, R52, 0x1, R27, P2 ;  /* 0x00000001342b7824 */ /* 0x000fe200010e061b */
[----:B------:R0:W-:Y:S01]  /*142740*/  STL.64 [R1+0xce0], R6 ;  /* 0x000ce00601007387 */ /* 0x0001e20000100a00 */
[----:B-1----:R-:W-:-:S03]  /*142750*/  IADD3 R4, P3, R54, R29, RZ ;  /* 0x0000001d36047210 */ /* 0x002fc60007f7e0ff */
[----:B------:R1:W-:Y:S02]  /*142760*/  STL.64 [R1+0xcd8], R42 ;  /* 0x000cd82a01007387 */ /* 0x0003e40000100a00 */
[----:B------:R-:W-:Y:S01]  /*142770*/  IMAD.X R5, R52, 0x1, R26, P3 ;  /* 0x0000000134057824 */ /* 0x000fe200018e061a */
[----:B0-----:R-:W-:-:S04]  /*142780*/  IADD3 R6, P1, R54, R25, RZ ;  /* 0x0000001936067210 */ /* 0x001fc80007f3e0ff */
        /* <DEDUP_REMOVED lines=15> */
[--C-:B------:R-:W-:Y:S01]  /*142880*/  IMAD.X R5, R40, 0x1, R8.reuse, P3 ;  /* 0x0000000128057824 */ /* 0x100fe200018e0608 */
[----:B------:R-:W-:Y:S02]  /*142890*/  IADD3 R40, P2, R41, R10, RZ ;  /* 0x0000000a29287210 */ /* 0x000fe40007f5e0ff */
[----:B0-----:R-:W-:Y:S01]  /*1428a0*/  IADD3 R6, P1, R54, R17, RZ ;  /* 0x0000001136067210 */ /* 0x001fe20007f3e0ff */
[----:B------:R0:W-:Y:S02]  /*1428b0*/  STL.64 [R1+0xc68], R42 ;  /* 0x000c682a01007387 */ /* 0x0001e40000100a00 */
[----:B------:R-:W-:Y:S02]  /*1428c0*/  IMAD.X R41, R50, 0x1, R8, P2 ;  /* 0x0000000132297824 */ /* 0x000fe400010e0608 */
[----:B------:R-:W-:Y:S01]  /*1428d0*/  IMAD.X R7, R52, 0x1, R14, P1 ;  /* 0x0000000134077824 */ /* 0x000fe200008e060e */
[----:B------:R-:W-:Y:S02]  /*1428e0*/  IADD3 R50, P1, R54, R12, RZ ;  /* 0x0000000c36327210 */ /* 0x000fe40007f3e0ff */
[----:B------:R-:W-:Y:S01]  /*1428f0*/  SHF.R.S32.HI R55, RZ, 0x1f, R53 ;  /* 0x0000001fff377819 */ /* 0x000fe20000011435 */
[----:B0-----:R-:W2:Y:S04]  /*142900*/  LDL.LU.64 R42, [R1+0x8168] ;  /* 0x00816800012a7983 */ /* 0x001ea80000300a00 */
[----:B------:R0:W-:Y:S04]  /*142910*/  STL.64 [R1+0xc58], R4 ;  /* 0x000c580401007387 */ /* 0x0001e80000100a00 */
[----:B------:R1:W-:Y:S01]  /*142920*/  STL.64 [R1+0xc50], R6 ;  /* 0x000c500601007387 */ /* 0x0003e20000100a00 */
[----:B------:R-:W-:Y:S01]  /*142930*/  IMAD.X R51, R52, 0x1, R9, P1 ;  /* 0x0000000134337824 */ /* 0x000fe200008e0609 */
[----:B0-----:R-:W-:-:S02]  /*142940*/  IADD3 R4, P3, R54, R13, RZ ;  /* 0x0000000d36047210 */ /* 0x001fc40007f7e0ff */
[----:B-1----:R-:W3:Y:S04]  /*142950*/  LDL.LU.64 R6, [R1+0x8160] ;  /* 0x0081600001067983 */ /* 0x002ee80000300a00 */
[----:B------:R0:W-:Y:S01]  /*142960*/  STL.64 [R1+0xbe8], R40 ;  /* 0x000be82801007387 */ /* 0x0001e20000100a00 */
        /* <DEDUP_REMOVED lines=38> */
[----:B------:R-:W-:Y:S01]  /*142bd0*/  STL.64 [R1+0xb28], R4 ;  /* 0x000b280401007387 */ /* 0x000fe20000100a00 */
[----:B------:R-:W-:-:S03]  /*142be0*/  IMAD.X R41, R55, 0x1, R14, P2 ;  /* 0x0000000137297824 */ /* 0x000fc600010e060e */
[----:B------:R-:W-:Y:S04]  /*142bf0*/  STL.64 [R1+0xb20], R50 ;  /* 0x000b203201007387 */ /* 0x000fe80000100a00 */
[----:B------:R0:W-:Y:S04]  /*142c00*/  STL.64 [R1+0xaf8], R40 ;  /* 0x000af82801007387 */ /* 0x0001e80000100a00 */
[----:B0-----:R-:W4:Y:S01]  /*142c10*/  LDL.LU.64 R40, [R1+0x8158] ;  /* 0x0081580001287983 */ /* 0x001f220000300a00 */
[----:B------:R-:W-:-:S05]  /*142c20*/  IADD3 R4, P3, R49, R10, RZ ;  /* 0x0000000a31047210 */ /* 0x000fca0007f7e0ff */
[----:B------:R-:W-:Y:S01]  /*142c30*/  IMAD.X R5, R48, 0x1, R8, P3 ;  /* 0x0000000130057824 */ /* 0x000fe200018e0608 */
[----:B------:R-:W-:-:S04]  /*142c40*/  IADD3 R50, P1, R53, R13, RZ ;  /* 0x0000000d35327210 */ /* 0x000fc80007f3e0ff */
[----:B------:R0:W-:Y:S01]  /*142c50*/  STL.64 [R1+0xab0], R4 ;  /* 0x000ab00401007387 */ /* 0x0001e20000100a00 */
[----:B------:R-:W-:Y:S01]  /*142c60*/  IMAD.X R51, R55, 0x1, R11, P1 ;  /* 0x0000000137337824 */ /* 0x000fe200008e060b */
[C---:B------:R-:W-:Y:S02]  /*142c70*/  IADD3 R48, P2, R53.reuse, R12, RZ ;  /* 0x0000000c35307210 */ /* 0x040fe40007f5e0ff */
[-C--:B0-----:R-:W-:Y:S02]  /*142c80*/  IADD3 R4, P3, R54, R10.reuse, RZ ;  /* 0x0000000a36047210 */ /* 0x081fe40007f7e0ff */
[----:B------:R0:W-:Y:S03]  /*142c90*/  STL.64 [R1+0x958], R50 ;  /* 0x0009583201007387 */ /* 0x0001e60000100a00 */
[--C-:B------:R-:W-:Y:S01]  /*142ca0*/  IMAD.X R5, R52, 0x1, R8.reuse, P3 ;  /* 0x0000000134057824 */ /* 0x100fe200018e0608 */
[----:B------:R-:W-:Y:S01]  /*142cb0*/  IADD3 R52, P3, R53, R10, RZ ;  /* 0x0000000a35347210 */ /* 0x000fe20007f7e0ff */
[C---:B------:R-:W-:Y:S01]  /*142cc0*/  IMAD.X R49, R55.reuse, 0x1, R9, P2 ;  /* 0x0000000137317824 */ /* 0x040fe200010e0609 */
[----:B0-----:R-:W2:Y:S04]  /*142cd0*/  LDL.LU.64 R50, [R1+0x8150] ;  /* 0x0081500001327983 */ /* 0x001ea80000300a00 */
[----:B------:R0:W-:Y:S01]  /*142ce0*/  STL.64 [R1+0x908], R4 ;  /* 0x0009080401007387 */ /* 0x0001e20000100a00 */
[----:B------:R-:W-:-:S03]  /*142cf0*/  IMAD.X R53, R55, 0x1, R8, P3 ;  /* 0x0000000137357824 */ /* 0x000fc600018e0608 */
[----:B------:R1:W-:Y:S04]  /*142d00*/  STL.64 [R1+0x900], R48 ;  /* 0x0009003001007387 */ /* 0x0003e80000100a00 */
[----:B------:R1:W-:Y:S01]  /*142d10*/  STL.64 [R1+0x8e8], R52 ;  /* 0x0008e83401007387 */ /* 0x0003e20000100a00 */
[----:B----4-:R-:W-:Y:S02]  /*142d20*/  SHF.R.S32.HI R54, RZ, 0x1f, R40 ;  /* 0x0000001fff367819 */ /* 0x010fe40000011428 */
[C---:B0-----:R-:W-:Y:S02]  /*142d30*/  IADD3 R4, P1, R40.reuse, R39, RZ ;  /* 0x0000002728047210 */ /* 0x041fe40007f3e0ff */
        /* <DEDUP_REMOVED lines=17> */
[----:B----4-:R-:W-:Y:S01]  /*142e50*/  IADD3 R48, P2, R40, R25, RZ ;  /* 0x0000001928307210 */ /* 0x010fe20007f5e0ff */
        /* <DEDUP_REMOVED lines=26> */
[----:B------:R-:W-:Y:S02]  /*143000*/  SHF.R.S32.HI R40, RZ, 0x1f, R41 ;  /* 0x0000001fff287819 */ /* 0x000fe40000011429 */
[C---:B----4-:R-:W-:Y:S01]  /*143010*/  IADD3 R48, P2, R41.reuse, R39, RZ ;  /* 0x0000002729307210 */ /* 0x050fe20007f5e0ff */
[----:B------:R-:W-:Y:S01]  /*143020*/  IMAD.X R5, R54, 0x1, R8, P1 ;  /* 0x0000000136057824 */ /* 0x000fe200008e0608 */
[----:B------:R0:W-:Y:S03]  /*143030*/  STL.64 [R1+0x898], R52 ;  /* 0x0008983401007387 */ /* 0x0001e60000100a00 */
[----:B------:R-:W-:Y:S01]  /*143040*/  IMAD.X R49, R40, 0x1, R38, P2 ;  /* 0x0000000128317824 */ /* 0x000fe200010e0626 */
[----:B------:R1:W-:Y:S04]  /*143050*/  STL.64 [R1+0x850], R4 ;  /* 0x0008500401007387 */ /* 0x0003e80000100a00 */
[----:B------:R4:W-:Y:S01]  /*143060*/  STL.64 [R1+0x848], R48 ;  /* 0x0008483001007387 */ /* 0x0009e20000100a00 */
[----:B0-----:R-:W-:-:S02]  /*143070*/  IADD3 R52, P3, R41, R37, RZ ;  /* 0x0000002529347210 */ /* 0x001fc40007f7e0ff */
[----:B-1----:R-:W-:-:S03]  /*143080*/  IADD3 R4, P1, R41, R36, RZ ;  /* 0x0000002429047210 */ /* 0x002fc60007f3e0ff */
[C---:B------:R-:W-:Y:S01]  /*143090*/  IMAD.X R53, R40.reuse, 0x1, R34, P3 ;  /* 0x0000000128357824 */ /* 0x040fe200018e0622 */
        /* <DEDUP_REMOVED lines=27> */
[C---:B------:R-:W-:Y:S02]  /*143250*/  IADD3 R54, P3, R41.reuse, R13, RZ ;  /* 0x0000000d29367210 */ /* 0x040fe40007f7e0ff */
[C---:B----4-:R-:W-:Y:S01]  /*143260*/  IADD3 R48, P2, R41.reuse, R17, RZ ;  /* 0x0000001129307210 */ /* 0x050fe20007f5e0ff */
[C---:B------:R-:W-:Y:S01]  /*143270*/  IMAD.X R5, R40.reuse, 0x1, R15, P1 ;  /* 0x0000000128057824 */ /* 0x040fe200008e060f */
[----:B------:R0:W-:Y:S01]  /*143280*/  STL.64 [R1+0x7f0], R52 ;  /* 0x0007f03401007387 */ /* 0x0001e20000100a00 */
[C---:B------:R-:W-:Y:S02]  /*143290*/  IMAD.X R55, R40.reuse, 0x1, R11, P3 ;  /* 0x0000000128377824 */ /* 0x040fe400018e060b */
[----:B------:R-:W-:Y:S01]  /*1432a0*/  IMAD.X R49, R40, 0x1, R14, P2 ;  /* 0x0000000128317824 */ /* 0x000fe200010e060e */
[----:B------:R1:W-:Y:S04]  /*1432b0*/  STL.64 [R1+0x7e8], R4 ;  /* 0x0007e80401007387 */ /* 0x0003e80000100a00 */
[----:B------:R4:W-:Y:S01]  /*1432c0*/  STL.64 [R1+0x7e0], R48 ;  /* 0x0007e03001007387 */ /* 0x0009e20000100a00 */
[C---:B0-----:R-:W-:Y:S01]  /*1432d0*/  IADD3 R52, P1, R41.reuse, R12, RZ ;  /* 0x0000000c29347210 */ /* 0x041fe20007f3e0ff */
[----:B-1----:R-:W-:-:S02]  /*1432e0*/  VIADD R5, R41, UR39 ;  /* 0x0000002729057c36 */ /* 0x002fc40008000000 */
[----:B------:R0:W-:Y:S01]  /*1432f0*/  STL.64 [R1+0x7d8], R54 ;  /* 0x0007d83601007387 */ /* 0x0001e20000100a00 */
[----:B----4-:R-:W-:Y:S01]  /*143300*/  IADD3 R48, P2, R41, R10, RZ ;  /* 0x0000000a29307210 */ /* 0x010fe20007f5e0ff */
[C---:B------:R-:W-:Y:S01]  /*143310*/  IMAD.X R53, R40.reuse, 0x1, R9, P1 ;  /* 0x0000000128357824 */ /* 0x040fe200008e0609 */
[----:B------:R-:W-:Y:S01]  /*143320*/  SHF.R.S32.HI R41, RZ, 0x1f, R5 ;  /* 0x0000001fff297819 */ /* 0x000fe20000011405 */
[----:B------:R-:W-:Y:S02]  /*143330*/  ULDC UR39, c[0x0][0x228] ;  /* 0x00008a0000277ab9 */ /* 0x000fe40000000800 */
[----:B------:R-:W-:Y:S01]  /*143340*/  IMAD.X R49, R40, 0x1, R8, P2 ;  /* 0x0000000128317824 */ /* 0x000fe200010e0608 */
[----:B0-----:R-:W-:Y:S01]  /*143350*/  IADD3 R54, P3, R5, R39, RZ ;  /* 0x0000002705367210 */ /* 0x001fe20007f7e0ff */
[----:B------:R0:W-:Y:S04]  /*143360*/  STL.64 [R1+0x7d0], R52 ;  /* 0x0007d03401007387 */ /* 0x0001e80000100a00 */
[----:B------:R-:W-:Y:S01]  /*143370*/  IMAD.X R55, R41, 0x1, R38, P3 ;  /* 0x0000000129377824 */ /* 0x000fe200018e0626 */
[----:B------:R1:W-:Y:S04]  /*143380*/  STL.64 [R1+0x7c0], R48 ;  /* 0x0007c03001007387 */ /* 0x0003e80000100a00 */
[----:B------:R4:W-:Y:S01]  /*143390*/  STL.64 [R1+0x7b8], R54 ;  /* 0x0007b83601007387 */ /* 0x0009e20000100a00 */
[----:B0-----:R-:W-:-:S02]  /*1433a0*/  IADD3 R52, P1, R5, R37, RZ ;  /* 0x0000002505347210 */ /* 0x001fc40007f3e0ff */
        /* <DEDUP_REMOVED lines=31> */
[----:B------:R-:W-:Y:S01]  /*1435a0*/  STL.64 [R1+0x760], R52 ;  /* 0x0007603401007387 */ /* 0x000fe20000100a00 */
[----:B------:R-:W-:-:S03]  /*1435b0*/  IMAD.X R55, R41, 0x1, R14, P3 ;  /* 0x0000000129377824 */ /* 0x000fc600018e060e */
[----:B------:R-:W-:Y:S04]  /*1435c0*/  STL.64 [R1+0x758], R48 ;  /* 0x0007583001007387 */ /* 0x000fe80000100a00 */
[----:B------:R0:W-:Y:S04]  /*1435d0*/  STL.64 [R1+0x750], R54 ;  /* 0x0007503601007387 */ /* 0x0001e80000100a00 */
[----:B0-----:R-:W4:Y:S01]  /*1435e0*/  LDL.LU.64 R54, [R1+0x8148] ;  /* 0x0081480001367983 */ /* 0x001f220000300a00 */
[C---:B------:R-:W-:Y:S02]  /*1435f0*/  IADD3 R52, P1, R5.reuse, R13, RZ ;  /* 0x0000000d05347210 */ /* 0x040fe40007f3e0ff */
[----:B------:R-:W-:-:S03]  /*143600*/  IADD3 R48, P2, R5, R12, RZ ;  /* 0x0000000c05307210 */ /* 0x000fc60007f5e0ff */
[C---:B------:R-:W-:Y:S02]  /*143610*/  IMAD.X R53, R41.reuse, 0x1, R11, P1 ;  /* 0x0000000129357824 */ /* 0x040fe400008e060b */
[----:B------:R-:W-:Y:S01]  /*143620*/  IMAD.X R49, R41, 0x1, R9, P2 ;  /* 0x0000000129317824 */ /* 0x000fe200010e0609 */
[----:B------:R-:W-:Y:S02]  /*143630*/  IADD3 R4, P3, R5, R10, RZ ;  /* 0x0000000a05047210 */ /* 0x000fe40007f7e0ff */
[----:B------:R0:W-:Y:S04]  /*143640*/  STL.64 [R1+0x748], R52 ;  /* 0x0007483401007387 */ /* 0x0001e80000100a00 */
[----:B------:R1:W-:Y:S01]  /*143650*/  STL.64 [R1+0x740], R48 ;  /* 0x0007403001007387 */ /* 0x0003e20000100a00 */
[----:B------:R-:W-:-:S05]  /*143660*/  IMAD.X R5, R41, 0x1, R8, P3 ;  /* 0x0000000129057824 */ /* 0x000fca00018e0608 */
[----:B------:R3:W-:Y:S01]  /*143670*/  STL.64 [R1+0x730], R4 ;  /* 0x0007300401007387 */ /* 0x0007e20000100a00 */
[----:B----4-:R-:W-:Y:S02]  /*143680*/  SHF.R.S32.HI R40, RZ, 0x1f, R55 ;  /* 0x0000001fff287819 */ /* 0x010fe40000011437 */
[C---:B0-----:R-:W-:Y:S02]  /*143690*/  IADD3 R52, P1, R55.reuse, R39, RZ ;  /* 0x0000002737347210 */ /* 0x041fe40007f3e0ff */
[----:B-1----:R-:W-:-:S03]  /*1436a0*/  IADD3 R48, P2, R55, R37, RZ ;  /* 0x0000002537307210 */ /* 0x002fc60007f5e0ff */
[C---:B------:R-:W-:Y:S02]  /*1436b0*/  IMAD.X R53, R40.reuse, 0x1, R38, P1 ;  /* 0x0000000128357824 */ /* 0x040fe400008e0626 */
[C---:B------:R-:W-:Y:S01]  /*1436c0*/  IMAD.X R49, R40.reuse, 0x1, R34, P2 ;  /* 0x0000000128317824 */ /* 0x040fe200010e0622 */
[C---:B---3--:R-:W-:Y:S02]  /*1436d0*/  IADD3 R4, P3, R55.reuse, R36, RZ ;  /* 0x0000002437047210 */ /* 0x048fe40007f7e0ff */
[----:B------:R0:W-:Y:S04]  /*1436e0*/  STL.64 [R1+0x728], R52 ;  /* 0x0007283401007387 */ /* 0x0001e80000100a00 */
[----:B------:R1:W-:Y:S01]  /*1436f0*/  STL.64 [R1+0x720], R48 ;  /* 0x0007203001007387 */ /* 0x0003e20000100a00 */
[----:B------:R-:W-:Y:S01]  /*143700*/  IMAD.X R5, R40, 0x1, R33, P3 ;  /* 0x0000000128057824 */ /* 0x000fe200018e0621 */
[----:B0-----:R-:W-:-:S02]  /*143710*/  IADD3 R52, P1, R55, R35, RZ ;  /* 0x0000002337347210 */ /* 0x001fc40007f3e0ff */
        /* <DEDUP_REMOVED lines=9> */
[----:B---3--:R-:W-:Y:S01]  /*1437b0*/  IADD3 R48, P2, R55, R25, RZ ;  /* 0x0000001937307210 */ /* 0x008fe20007f5e0ff */
        /* <DEDUP_REMOVED lines=21> */
[----:B------:R1:W-:Y:S01]  /*143910*/  STL.64 [R1+0x6c0], R52 ;  /* 0x0006c03401007387 */ /* 0x0003e20000100a00 */
[----:B------:R-:W-:-:S03]  /*143920*/  SHF.R.S32.HI R41, RZ, 0x1f, R54 ;  /* 0x0000001fff297819 */ /* 0x000fc60000011436 */
[----:B------:R3:W-:Y:S01]  /*143930*/  STL.64 [R1+0x6b8], R48 ;  /* 0x0006b83001007387 */ /* 0x0007e20000100a00 */
[C---:B0-----:R-:W-:Y:S02]  /*143940*/  IADD3 R4, P3, R55.reuse, R12, RZ ;  /* 0x0000000c37047210 */ /* 0x041fe40007f7e0ff */
[----:B-1----:R-:W-:-:S03]  /*143950*/  IADD3 R52, P1, R55, R10, RZ ;  /* 0x0000000a37347210 */ /* 0x002fc60007f3e0ff */
[----:B------:R-:W-:Y:S01]  /*143960*/  IMAD.X R5, R40, 0x1, R9, P3 ;  /* 0x0000000128057824 */ /* 0x000fe200018e0609 */
        /* <DEDUP_REMOVED lines=38> */
[----:B------:R-:W-:Y:S01]  /*143bd0*/  STL.64 [R1+0x640], R4 ;  /* 0x0006400401007387 */ /* 0x000fe20000100a00 */
[----:B------:R-:W-:-:S03]  /*143be0*/  IMAD.X R49, R41, 0x1, R14, P2 ;  /* 0x0000000129317824 */ /* 0x000fc600010e060e */
[----:B------:R-:W-:Y:S04]  /*143bf0*/  STL.64 [R1+0x638], R52 ;  /* 0x0006383401007387 */ /* 0x000fe80000100a00 */
[----:B------:R0:W-:Y:S04]  /*143c00*/  STL.64 [R1+0x630], R48 ;  /* 0x0006303001007387 */ /* 0x0001e80000100a00 */
[----:B0-----:R-:W3:Y:S01]  /*143c10*/  LDL.LU.64 R48, [R1+0x8140] ;  /* 0x0081400001307983 */ /* 0x001ee20000300a00 */
[C---:B------:R-:W-:Y:S02]  /*143c20*/  IADD3 R4, P3, R54.reuse, R13, RZ ;  /* 0x0000000d36047210 */ /* 0x040fe40007f7e0ff */
[----:B------:R-:W-:-:S03]  /*143c30*/  IADD3 R52, P1, R54, R12, RZ ;  /* 0x0000000c36347210 */ /* 0x000fc60007f3e0ff */
[C---:B------:R-:W-:Y:S02]  /*143c40*/  IMAD.X R5, R41.reuse, 0x1, R11, P3 ;  /* 0x0000000129057824 */ /* 0x040fe400018e060b */
[C---:B------:R-:W-:Y:S01]  /*143c50*/  IMAD.X R53, R41.reuse, 0x1, R9, P1 ;  /* 0x0000000129357824 */ /* 0x040fe200008e0609 */
[----:B------:R-:W-:Y:S02]  /*143c60*/  IADD3 R54, P2, R54, R10, RZ ;  /* 0x0000000a36367210 */ /* 0x000fe40007f5e0ff */
[----:B------:R0:W-:Y:S04]  /*143c70*/  STL.64 [R1+0x628], R4 ;  /* 0x0006280401007387 */ /* 0x0001e80000100a00 */
[----:B------:R1:W-:Y:S01]  /*143c80*/  STL.64 [R1+0x620], R52 ;  /* 0x0006203401007387 */ /* 0x0003e20000100a00 */
[----:B------:R-:W-:-:S05]  /*143c90*/  IMAD.X R55, R41, 0x1, R8, P2 ;  /* 0x0000000129377824 */ /* 0x000fca00010e0608 */
[----:B------:R4:W-:Y:S01]  /*143ca0*/  STL.64 [R1+0x608], R54 ;  /* 0x0006083601007387 */ /* 0x0009e20000100a00 */
[----:B---3--:R-:W-:Y:S02]  /*143cb0*/  SHF.R.S32.HI R40, RZ, 0x1f, R49 ;  /* 0x0000001fff287819 */ /* 0x008fe40000011431 */
[C---:B0-----:R-:W-:Y:S02]  /*143cc0*/  IADD3 R4, P3, R49.reuse, R39, RZ ;  /* 0x0000002731047210 */ /* 0x041fe40007f7e0ff */
[----:B-1----:R-:W-:-:S03]  /*143cd0*/  IADD3 R52, P1, R49, R37, RZ ;  /* 0x0000002531347210 */ /* 0x002fc60007f3e0ff */
[C---:B------:R-:W-:Y:S02]  /*143ce0*/  IMAD.X R5, R40.reuse, 0x1, R38, P3 ;  /* 0x0000000128057824 */ /* 0x040fe400018e0626 */
[C---:B------:R-:W-:Y:S01]  /*143cf0*/  IMAD.X R53, R40.reuse, 0x1, R34, P1 ;  /* 0x0000000128357824 */ /* 0x040fe200008e0622 */
[C---:B----4-:R-:W-:Y:S02]  /*143d00*/  IADD3 R54, P2, R49.reuse, R36, RZ ;  /* 0x0000002431367210 */ /* 0x050fe40007f5e0ff */
        /* <DEDUP_REMOVED lines=185> */
[C---:B------:R-:W-:Y:S01]  /*1448a0*/  IMAD.X R49, R41.reuse, 0x1, R11, P1 ;  /* 0x0000000129317824 */ /* 0x040fe200008e060b */
[----:B------:R-:W-:Y:S01]  /*1448b0*/  IADD3 R52, P3, R52, R10, RZ ;  /* 0x0000000a34347210 */ /* 0x000fe20007f7e0ff */
[----:B------:R-:W-:-:S03]  /*1448c0*/  IMAD.X R55, R41, 0x1, R9, P2 ;  /* 0x0000000129377824 */ /* 0x000fc600010e0609 */
[----:B------:R0:W-:Y:S01]  /*1448d0*/  STL.64 [R1+0x3e0], R48 ;  /* 0x0003e03001007387 */ /* 0x0001e20000100a00 */
[----:B------:R-:W-:-:S03]  /*1448e0*/  IMAD.X R53, R41, 0x1, R8, P3 ;  /* 0x0000000129357824 */ /* 0x000fc600018e0608 */
[----:B------:R1:W-:Y:S04]  /*1448f0*/  STL.64 [R1+0x3d8], R54 ;  /* 0x0003d83601007387 */ /* 0x0003e80000100a00 */
[----:B------:R4:W-:Y:S01]  /*144900*/  STL.64 [R1+0x3c8], R52 ;  /* 0x0003c83401007387 */ /* 0x0009e20000100a00 */
[----:B---3--:R-:W-:Y:S02]  /*144910*/  SHF.R.S32.HI R40, RZ, 0x1f, R5 ;  /* 0x0000001fff287819 */ /* 0x008fe40000011405 */
[C---:B0-----:R-:W-:Y:S02]  /*144920*/  IADD3 R48, P1, R5.reuse, R39, RZ ;  /* 0x0000002705307210 */ /* 0x041fe40007f3e0ff */
[----:B-1----:R-:W-:-:S03]  /*144930*/  IADD3 R54, P2, R5, R37, RZ ;  /* 0x0000002505367210 */ /* 0x002fc60007f5e0ff */
[C---:B------:R-:W-:Y:S01]  /*144940*/  IMAD.X R49, R40.reuse, 0x1, R38, P1 ;  /* 0x0000000128317824 */ /* 0x040fe200008e0626 */
[----:B----4-:R-:W-:Y:S01]  /*144950*/  IADD3 R52, P3, R5, R36, RZ ;  /* 0x0000002405347210 */ /* 0x010fe20007f7e0ff */
        /* <DEDUP_REMOVED lines=42> */
[----:B------:R-:W-:Y:S02]  /*144c00*/  SHF.R.S32.HI R41, RZ, 0x1f, R4 ;  /* 0x0000001fff297819 */ /* 0x000fe40000011404 */
        /* <DEDUP_REMOVED lines=42> */
[C---:B------:R-:W-:Y:S01]  /*144eb0*/  IMAD.X R53, R41.reuse, 0x1, R11, P3 ;  /* 0x0000000129357824 */ /* 0x040fe200018e060b */
[C---:B-1----:R-:W-:Y:S02]  /*144ec0*/  IADD3 R48, P1, R4.reuse, R12, RZ ;  /* 0x0000000c04307210 */ /* 0x042fe40007f3e0ff */
[----:B------:R-:W-:Y:S01]  /*144ed0*/  IADD3 R4, P2, R4, R10, RZ ;  /* 0x0000000a04047210 */ /* 0x000fe20007f5e0ff */
[----:B0-----:R-:W3:Y:S02]  /*144ee0*/  LDL.LU R55, [R1+0x8128] ;  /* 0x0081280001377983 */ /* 0x001ee40000300800 */
[C---:B------:R-:W-:Y:S01]  /*144ef0*/  IMAD.X R49, R41.reuse, 0x1, R9, P1 ;  /* 0x0000000129317824 */ /* 0x040fe200008e0609 */
[----:B--2---:R-:W-:Y:S01]  /*144f00*/  SHF.R.S32.HI R40, RZ, 0x1f, R50 ;  /* 0x0000001fff287819 */ /* 0x004fe20000011432 */
        /* <DEDUP_REMOVED lines=14> */
[----:B0-----:R-:W-:Y:S01]  /*144ff0*/  IADD3 R48, P1, R50, R31, RZ ;  /* 0x0000001f32307210 */ /* 0x001fe20007f3e0ff */
[----:B------:R0:W-:Y:S04]  /*145000*/  STL.64 [R1+0xab8], R4 ;  /* 0x000ab80401007387 */ /* 0x0001e80000100a00 */
[----:B------:R-:W-:Y:S01]  /*145010*/  IMAD.X R49, R40, 0x1, R28, P1 ;  /* 0x0000000128317824 */ /* 0x000fe200008e061c */
        /* <DEDUP_REMOVED lines=28> */
[----:B------:R-:W-:Y:S02]  /*1451e0*/  SHF.R.S32.HI R41, RZ, 0x1f, R6 ;  /* 0x0000001fff297819 */ /* 0x000fe40000011406 */
[C---:B0-----:R-:W-:Y:S01]  /*1451f0*/  IADD3 R4, P2, R50.reuse, R12, RZ ;  /* 0x0000000c32047210 */ /* 0x041fe20007f5e0ff */
[----:B------:R0:W-:Y:S01]  /*145200*/  STL.64 [R1+0xde8], R48 ;  /* 0x000de83001007387 */ /* 0x0001e20000100a00 */
[----:B-1----:R-:W-:-:S03]  /*145210*/  IADD3 R52, P3, R50, R10, RZ ;  /* 0x0000000a32347210 */ /* 0x002fc60007f7e0ff */
[C---:B------:R-:W-:Y:S02]  /*145220*/  IMAD.X R5, R40.reuse, 0x1, R9, P2 ;  /* 0x0000000128057824 */ /* 0x040fe400010e0609 */
[----:B------:R-:W-:Y:S01]  /*145230*/  IMAD.X R53, R40, 0x1, R8, P3 ;  /* 0x0000000128357824 */ /* 0x000fe200018e0608 */
[C---:B0-----:R-:W-:Y:S02]  /*145240*/  IADD3 R48, P1, R6.reuse, R39, RZ ;  /* 0x0000002706307210 */ /* 0x041fe40007f3e0ff */
[----:B------:R0:W-:Y:S03]  /*145250*/  STL.64 [R1+0xe00], R4 ;  /* 0x000e000401007387 */ /* 0x0001e60000100a00 */
[----:B------:R-:W-:Y:S01]  /*145260*/  IMAD.X R49, R41, 0x1, R38, P1 ;  /* 0x0000000129317824 */ /* 0x000fe200008e0626 */
[----:B------:R1:W-:Y:S01]  /*145270*/  STL.64 [R1+0xdf8], R52 ;  /* 0x000df83401007387 */ /* 0x0003e20000100a00 */
[----:B0-----:R-:W-:-:S03]  /*145280*/  IADD3 R4, P2, R6, R37, RZ ;  /* 0x0000002506047210 */ /* 0x001fc60007f5e0ff */
[----:B------:R0:W-:Y:S01]  /*145290*/  STL.64 [R1+0xe10], R48 ;  /* 0x000e103001007387 */ /* 0x0001e20000100a00 */
[----:B-1----:R-:W-:Y:S01]  /*1452a0*/  IADD3 R52, P3, R6, R36, RZ ;  /* 0x0000002406347210 */ /* 0x002fe20007f7e0ff */
[----:B------:R-:W-:-:S04]  /*1452b0*/  IMAD.X R5, R41, 0x1, R34, P2 ;  /* 0x0000000129057824 */ /* 0x000fc800010e0622 */
[C---:B------:R-:W-:Y:S01]  /*1452c0*/  IMAD.X R53, R41.reuse, 0x1, R33, P3 ;  /* 0x0000000129357824 */ /* 0x040fe200018e0621 */
[C---:B0-----:R-:W-:Y:S01]  /*1452d0*/  IADD3 R48, P1, R6.reuse, R35, RZ ;  /* 0x0000002306307210 */ /* 0x041fe20007f3e0ff */
[----:B------:R0:W-:Y:S04]  /*1452e0*/  STL.64 [R1+0xe30], R4 ;  /* 0x000e300401007387 */ /* 0x0001e80000100a00 */
        /* <DEDUP_REMOVED lines=35> */
[----:B------:R0:W-:Y:S01]  /*145520*/  STL.64 [R1+0x1d80], R4 ;  /* 0x001d800401007387 */ /* 0x0001e20000100a00 */
[----:B------:R-:W-:-:S03]  /*145530*/  SHF.R.S32.HI R40, RZ, 0x1f, R42 ;  /* 0x0000001fff287819 */ /* 0x000fc6000001142a */
        /* <DEDUP_REMOVED lines=88> */
[----:B------:R-:W-:-:S03]  /*145ac0*/  IADD3 R6, P2, R43, R12, RZ ;  /* 0x0000000c2b067210 */ /* 0x000fc60007f5e0ff */
[----:B------:R-:W-:Y:S01]  /*145ad0*/  IMAD.X R53, R41, 0x1, R14, P3 ;  /* 0x0000000129357824 */ /* 0x000fe200018e060e */
[----:B0-----:R-:W-:Y:S01]  /*145ae0*/  IADD3 R48, P1, R43, R13, RZ ;  /* 0x0000000d2b307210 */ /* 0x001fe20007f3e0ff */
[----:B------:R0:W-:Y:S01]  /*145af0*/  STL.64 [R1+0x1e70], R4 ;  /* 0x001e700401007387 */ /* 0x0001e20000100a00 */
[----:B------:R-:W-:-:S03]  /*145b00*/  IMAD.MOV.U32 R42, RZ, RZ, R6 ;  /* 0x000000ffff2a7224 */ /* 0x000fc600078e0006 */
[----:B------:R-:W-:Y:S01]  /*145b10*/  IMAD.X R49, R41, 0x1, R11, P1 ;  /* 0x0000000129317824 */ /* 0x000fe200008e060b */
[----:B------:R-:W-:Y:S01]  /*145b20*/  SHF.R.S32.HI R40, RZ, 0x1f, R44 ;  /* 0x0000001fff287819 */ /* 0x000fe2000001142c */
[----:B0-----:R-:W2:Y:S04]  /*145b30*/  LDL.LU.64 R4, [R1+0x8120] ;  /* 0x0081200001047983 */ /* 0x001ea80000300a00 */
[----:B------:R0:W-:Y:S04]  /*145b40*/  STL.64 [R1+0x1e78], R52 ;  /* 0x001e783401007387 */ /* 0x0001e80000100a00 */
[----:B------:R1:W-:Y:S01]  /*145b50*/  STL [R1+0x1e90], R6 ;  /* 0x001e900601007387 */ /* 0x0003e20000100800 */
[----:B0-----:R-:W-:Y:S01]  /*145b60*/  IADD3 R52, P3, R43, R10, RZ ;  /* 0x0000000a2b347210 */ /* 0x001fe20007f7e0ff */
[----:B------:R-:W-:-:S02]  /*145b70*/  IMAD.MOV.U32 R43, RZ, RZ, R7 ;  /* 0x000000ffff2b7224 */ /* 0x000fc400078e0007 */
[----:B-1----:R-:W4:Y:S01]  /*145b80*/  LDL.LU.64 R6, [R1+0x8118] ;  /* 0x0081180001067983 */ /* 0x002f220000300a00 */
[----:B------:R-:W-:-:S03]  /*145b90*/  IMAD.X R43, R41, 0x1, R9, P2 ;  /* 0x00000001292b7824 */ /* 0x000fc600010e0609 */
[----:B------:R0:W-:Y:S01]  /*145ba0*/  STL.64 [R1+0x1e80], R48 ;  /* 0x001e803001007387 */ /* 0x0001e20000100a00 */
[----:B------:R-:W-:Y:S01]  /*145bb0*/  IMAD.X R53, R41, 0x1, R8, P3 ;  /* 0x0000000129357824 */ /* 0x000fe200018e0608 */
[C---:B------:R-:W-:Y:S02]  /*145bc0*/  IADD3 R42, P2, R44.reuse, R37, RZ ;  /* 0x000000252c2a7210 */ /* 0x040fe40007f5e0ff */
[----:B------:R1:W-:Y:S01]  /*145bd0*/  STL [R1+0x1e94], R43 ;  /* 0x001e942b01007387 */ /* 0x0003e20000100800 */
[----:B0-----:R-:W-:-:S03]  /*145be0*/  IADD3 R48, P1, R44, R39, RZ ;  /* 0x000000272c307210 */ /* 0x001fc60007f3e0ff */
[----:B------:R0:W-:Y:S01]  /*145bf0*/  STL.64 [R1+0x1e88], R52 ;  /* 0x001e883401007387 */ /* 0x0001e20000100a00 */
[C---:B-1----:R-:W-:Y:S02]  /*145c00*/  IMAD.X R43, R40.reuse, 0x1, R34, P2 ;  /* 0x00000001282b7824 */ /* 0x042fe400010e0622 */
        /* <DEDUP_REMOVED lines=44> */
[----:B0-----:R-:W-:Y:S02]  /*145ed0*/  IADD3 R42, P2, R45, R39, RZ ;  /* 0x000000272d2a7210 */ /* 0x001fe40007f5e0ff */
[----:B------:R0:W-:Y:S03]  /*145ee0*/  STL.64 [R1+0x1f10], R52 ;  /* 0x001f103401007387 */ /* 0x0001e60000100a00 */
        /* <DEDUP_REMOVED lines=34> */
[C---:B0-----:R-:W-:Y:S01]  /*146110*/  IADD3 R42, P2, R45.reuse, R17, RZ ;  /* 0x000000112d2a7210 */ /* 0x041fe20007f5e0ff */
[----:B------:R0:W-:Y:S01]  /*146120*/  STL.64 [R1+0x1f68], R52 ;  /* 0x001f683401007387 */ /* 0x0001e20000100a00 */
[----:B------:R-:W-:-:S03]  /*146130*/  IADD3 R50, P1, R45, R12, RZ ;  /* 0x0000000c2d327210 */ /* 0x000fc60007f3e0ff */
[----:B------:R-:W-:Y:S01]  /*146140*/  IMAD.X R43, R41, 0x1, R14, P2 ;  /* 0x00000001292b7824 */ /* 0x000fe200010e060e */
[----:B------:R1:W-:Y:S01]  /*146150*/  STL.64 [R1+0x1f70], R48 ;  /* 0x001f703001007387 */ /* 0x0003e20000100a00 */
[----:B0-----:R-:W-:Y:S01]  /*146160*/  IADD3 R52, P3, R45, R13, RZ ;  /* 0x0000000d2d347210 */ /* 0x001fe20007f7e0ff */
[----:B------:R-:W-:Y:S02]  /*146170*/  IMAD.MOV.U32 R44, RZ, RZ, R50 ;  /* 0x000000ffff2c7224 */ /* 0x000fe400078e0032 */
[----:B-1----:R-:W4:Y:S02]  /*146180*/  LDL.LU.64 R48, [R1+0x8110] ;  /* 0x0081100001307983 */ /* 0x002f240000300a00 */
[----:B------:R-:W-:Y:S02]  /*146190*/  IMAD.X R53, R41, 0x1, R11, P3 ;  /* 0x0000000129357824 */ /* 0x000fe400018e060b */
[----:B------:R0:W-:Y:S01]  /*1461a0*/  STL.64 [R1+0x1f78], R42 ;  /* 0x001f782a01007387 */ /* 0x0001e20000100a00 */
[----:B------:R-:W-:-:S03]  /*1461b0*/  SHF.R.S32.HI R40, RZ, 0x1f, R46 ;  /* 0x0000001fff287819 */ /* 0x000fc6000001142e */
[----:B------:R1:W-:Y:S01]  /*1461c0*/  STL [R1+0x1f90], R50 ;  /* 0x001f903201007387 */ /* 0x0003e20000100800 */
[----:B0-----:R-:W-:Y:S01]  /*1461d0*/  IADD3 R42, P2, R45, R10, RZ ;  /* 0x0000000a2d2a7210 */ /* 0x001fe20007f5e0ff */
[----:B------:R-:W-:Y:S02]  /*1461e0*/  IMAD.MOV.U32 R45, RZ, RZ, R51 ;  /* 0x000000ffff2d7224 */ /* 0x000fe400078e0033 */
[----:B-1----:R-:W4:Y:S01]  /*1461f0*/  LDL.LU.64 R50, [R1+0x8108] ;  /* 0x0081080001327983 */ /* 0x002f220000300a00 */
[C---:B------:R-:W-:Y:S02]  /*146200*/  IMAD.X R45, R41.reuse, 0x1, R9, P1 ;  /* 0x00000001292d7824 */ /* 0x040fe400008e0609 */
[----:B------:R-:W-:Y:S01]  /*146210*/  IMAD.X R43, R41, 0x1, R8, P2 ;  /* 0x00000001292b7824 */ /* 0x000fe200010e0608 */
[----:B------:R0:W-:Y:S01]  /*146220*/  STL.64 [R1+0x1f80], R52 ;  /* 0x001f803401007387 */ /* 0x0001e20000100a00 */
[----:B------:R-:W-:-:S03]  /*146230*/  IADD3 R44, P1, R46, R37, RZ ;  /* 0x000000252e2c7210 */ /* 0x000fc60007f3e0ff */
[----:B------:R1:W-:Y:S01]  /*146240*/  STL [R1+0x1f94], R45 ;  /* 0x001f942d01007387 */ /* 0x0003e20000100800 */
[----:B0-----:R-:W-:-:S03]  /*146250*/  IADD3 R52, P3, R46, R39, RZ ;  /* 0x000000272e347210 */ /* 0x001fc60007f7e0ff */
[----:B------:R0:W-:Y:S01]  /*146260*/  STL.64 [R1+0x1f88], R42 ;  /* 0x001f882a01007387 */ /* 0x0001e20000100a00 */
[C---:B-1----:R-:W-:Y:S02]  /*146270*/  IMAD.X R45, R40.reuse, 0x1, R34, P1 ;  /* 0x00000001282d7824 */ /* 0x042fe400008e0622 */
[----:B------:R-:W-:Y:S01]  /*146280*/  IMAD.X R53, R40, 0x1, R38, P3 ;  /* 0x0000000128357824 */ /* 0x000fe200018e0626 */
[----:B0-----:R-:W-:-:S04]  /*146290*/  IADD3 R42, P2, R46, R36, RZ ;  /* 0x000000242e2a7210 */ /* 0x001fc80007f5e0ff */
        /* <DEDUP_REMOVED lines=87> */
[----:B0-----:R-:W4:Y:S04]  /*146810*/  LDL.LU.64 R52, [R1+0x8100] ;  /* 0x0081000001347983 */ /* 0x001f280000300a00 */
[----:B------:R0:W-:Y:S04]  /*146820*/  STL.64 [R1+0x2078], R44 ;  /* 0x0020782c01007387 */ /* 0x0001e80000100a00 */
[----:B------:R1:W-:Y:S01]  /*146830*/  STL [R1+0x2090], R54 ;  /* 0x0020903601007387 */ /* 0x0003e20000100800 */
[----:B0-----:R-:W-:Y:S01]  /*146840*/  IADD3 R44, P1, R47, R10, RZ ;  /* 0x0000000a2f2c7210 */ /* 0x001fe20007f3e0ff */
[----:B---3--:R-:W-:-:S02]  /*146850*/  IMAD.MOV.U32 R47, RZ, RZ, R55 ;  /* 0x000000ffff2f7224 */ /* 0x008fc400078e0037 */
[----:B-1----:R-:W3:Y:S01]  /*146860*/  LDL.LU.64 R54, [R1+0x80f8] ;  /* 0x0080f80001367983 */ /* 0x002ee20000300a00 */
[----:B------:R-:W-:Y:S01]  /*146870*/  IMAD.X R47, R41, 0x1, R9, P3 ;  /* 0x00000001292f7824 */ /* 0x000fe200018e0609 */
[----:B------:R-:W-:Y:S02]  /*146880*/  IADD3 R46, P3, R57, R37, RZ ;  /* 0x00000025392e7210 */ /* 0x000fe40007f7e0ff */
[----:B------:R0:W-:Y:S01]  /*146890*/  STL.64 [R1+0x2080], R42 ;  /* 0x0020802a01007387 */ /* 0x0001e20000100a00 */
[----:B------:R-:W-:-:S03]  /*1468a0*/  IMAD.X R45, R41, 0x1, R8, P1 ;  /* 0x00000001292d7824 */ /* 0x000fc600008e0608 */
[----:B------:R1:W-:Y:S01]  /*1468b0*/  STL [R1+0x2094], R47 ;  /* 0x0020942f01007387 */ /* 0x0003e20000100800 */
[----:B0-----:R-:W-:Y:S01]  /*1468c0*/  IADD3 R42, P2, R57, R39, RZ ;  /* 0x00000027392a7210 */ /* 0x001fe20007f5e0ff */
[----:B-1----:R-:W-:-:S04]  /*1468d0*/  IMAD.X R47, R40, 0x1, R34, P3 ;  /* 0x00000001282f7824 */ /* 0x002fc800018e0622 */
        /* <DEDUP_REMOVED lines=92> */
[----:B------:R-:W-:Y:S01]  /*146ea0*/  IMAD.X R47, R41, 0x1, R8, P3 ;  /* 0x00000001292f7824 */ /* 0x000fe200018e0608 */
[----:B------:R-:W-:Y:S02]  /*146eb0*/  SHF.R.S32.HI R40, RZ, 0x1f, R59 ;  /* 0x0000001fff287819 */ /* 0x000fe4000001143b */
        /* <DEDUP_REMOVED lines=102> */
[----:B------:R2:W-:Y:S04]  /*147520*/  STL.64 [R1+0x2298], R46 ;  /* 0x0022982e01007387 */ /* 0x0005e80000100a00 */
[----:B------:R-:W4:Y:S01]  /*147530*/  LDL R41, [R1+0x2ff0] ;  /* 0x002ff00001297983 */ /* 0x000f220000100800 */
[C---:B0-----:R-:W-:Y:S02]  /*147540*/  IADD3 R44, P1, R61.reuse, R37, RZ ;  /* 0x000000253d2c7210 */ /* 0x041fe40007f3e0ff */
[----:B-1----:R-:W-:-:S03]  /*147550*/  IADD3 R42, P2, R61, R36, RZ ;  /* 0x000000243d2a7210 */ /* 0x002fc60007f5e0ff */
[C---:B------:R-:W-:Y:S02]  /*147560*/  IMAD.X R45, R40.reuse, 0x1, R34, P1 ;  /* 0x00000001282d7824 */ /* 0x040fe400008e0622 */
[C---:B------:R-:W-:Y:S01]  /*147570*/  IMAD.X R43, R40.reuse, 0x1, R33, P2 ;  /* 0x00000001282b7824 */ /* 0x040fe200010e0621 */
[C---:B--2---:R-:W-:Y:S02]  /*147580*/  IADD3 R46, P3, R61.reuse, R35, RZ ;  /* 0x000000233d2e7210 */ /* 0x044fe40007f7e0ff */
        /* <DEDUP_REMOVED lines=20> */
[C---:B-1----:R-:W-:Y:S02]  /*1476d0*/  IADD3 R44, P1, R61.reuse, R20, RZ ;  /* 0x000000143d2c7210 */ /* 0x042fe40007f3e0ff */
[----:B--2---:R-:W-:-:S03]  /*1476e0*/  IADD3 R42, P2, R61, R19, RZ ;  /* 0x000000133d2a7210 */ /* 0x004fc60007f5e0ff */
[C---:B------:R-:W-:Y:S02]  /*1476f0*/  IMAD.X R45, R40.reuse, 0x1, R16, P1 ;  /* 0x00000001282d7824 */ /* 0x040fe400008e0610 */
[C---:B------:R-:W-:Y:S02]  /*147700*/  IMAD.X R47, R40.reuse, 0x1, R18, P3 ;  /* 0x00000001282f7824 */ /* 0x040fe400018e0612 */
[----:B------:R-:W-:Y:S01]  /*147710*/  IMAD.X R43, R40, 0x1, R15, P2 ;  /* 0x00000001282b7824 */ /* 0x000fe200010e060f */
[----:B------:R0:W-:Y:S04]  /*147720*/  STL.64 [R1+0x22e8], R44 ;  /* 0x0022e82c01007387 */ /* 0x0001e80000100a00 */
[----:B------:R-:W-:Y:S04]  /*147730*/  STL.64 [R1+0x22e0], R46 ;  /* 0x0022e02e01007387 */ /* 0x000fe80000100a00 */
[----:B------:R1:W-:Y:S01]  /*147740*/  STL.64 [R1+0x22f0], R42 ;  /* 0x0022f02a01007387 */ /* 0x0003e20000100a00 */
[----:B0-----:R-:W-:-:S02]  /*147750*/  IADD3 R44, P1, R61, R17, RZ ;  /* 0x000000113d2c7210 */ /* 0x001fc40007f3e0ff */
[----:B-1----:R-:W-:-:S03]  /*147760*/  IADD3 R42, P2, R61, R13, RZ ;  /* 0x0000000d3d2a7210 */ /* 0x002fc60007f5e0ff */
[C---:B------:R-:W-:Y:S02]  /*147770*/  IMAD.X R45, R40.reuse, 0x1, R14, P1 ;  /* 0x00000001282d7824 */ /* 0x040fe400008e060e */
[----:B------:R-:W-:-:S03]  /*147780*/  IMAD.X R43, R40, 0x1, R11, P2 ;  /* 0x00000001282b7824 */ /* 0x000fc600010e060b */
[----:B------:R0:W-:Y:S04]  /*147790*/  STL.64 [R1+0x22f8], R44 ;  /* 0x0022f82c01007387 */ /* 0x0001e80000100a00 */
[----:B------:R1:W-:Y:S01]  /*1477a0*/  STL.64 [R1+0x2300], R42 ;  /* 0x0023002a01007387 */ /* 0x0003e20000100a00 */
[C---:B0-----:R-:W-:Y:S02]  /*1477b0*/  IADD3 R44, P1, R61.reuse, R12, RZ ;  /* 0x0000000c3d2c7210 */ /* 0x041fe40007f3e0ff */
[----:B-1----:R-:W-:-:S03]  /*1477c0*/  IADD3 R42, P2, R61, R10, RZ ;  /* 0x0000000a3d2a7210 */ /* 0x002fc60007f5e0ff */
[C---:B------:R-:W-:Y:S02]  /*1477d0*/  IMAD.X R45, R40.reuse, 0x1, R9, P1 ;  /* 0x00000001282d7824 */ /* 0x040fe400008e0609 */
[----:B------:R-:W-:-:S03]  /*1477e0*/  IMAD.X R43, R40, 0x1, R8, P2 ;  /* 0x00000001282b7824 */ /* 0x000fc600010e0608 */
[----:B------:R0:W-:Y:S04]  /*1477f0*/  STL.64 [R1+0x2310], R44 ;  /* 0x0023102c01007387 */ /* 0x0001e80000100a00 */
[----:B------:R1:W-:Y:S01]  /*147800*/  STL.64 [R1+0x2320], R42 ;  /* 0x0023202a01007387 */ /* 0x0003e20000100a00 */
[----:B----4-:R-:W-:Y:S01]  /*147810*/  ISETP.LT.AND P3, PT, R41, UR27, !P0 ;  /* 0x0000001b29007c0c */ /* 0x010fe2000c761270 */
[----:B------:R-:W-:Y:S02]  /*147820*/  ULDC UR27, c[0x0][0x248] ;  /* 0x00009200001b7ab9 */ /* 0x000fe40000000800 */
[----:B------:R-:W-:Y:S01]  /*147830*/  VIADD R41, R61, UR27 ;  /* 0x0000001b3d297c36 */ /* 0x000fe20008000000 */
[----:B------:R-:W-:-:S04]  /*147840*/  ULDC UR27, c[0x0][0x248] ;  /* 0x00009200001b7ab9 */ /* 0x000fc80000000800 */
[----:B------:R-:W-:Y:S02]  /*147850*/  SHF.R.S32.HI R40, RZ, 0x1f, R41 ;  /* 0x0000001fff287819 */ /* 0x000fe40000011429 */
[C---:B0-----:R-:W-:Y:S02]  /*147860*/  IADD3 R44, P2, R41.reuse, R39, RZ ;  /* 0x00000027292c7210 */ /* 0x041fe40007f5e0ff */
        /* <DEDUP_REMOVED lines=44> */
[----:B------:R-:W-:Y:S01]  /*147b30*/  VIADD R41, R41, UR27 ;  /* 0x0000001b29297c36 */ /* 0x000fe20008000000 */
[----:B------:R-:W-:Y:S01]  /*147b40*/  ULDC UR27, c[0x0][0x248] ;  /* 0x00009200001b7ab9 */ /* 0x000fe20000000800 */
[----:B------:R-:W-:Y:S01]  /*147b50*/  IMAD.X R43, R40, 0x1, R8, P1 ;  /* 0x00000001282b7824 */ /* 0x000fe200008e0608 */
[----:B------:R0:W-:Y:S02]  /*147b60*/  STL.64 [R1+0x2390], R44 ;  /* 0x0023902c01007387 */ /* 0x0001e40000100a00 */
[----:B------:R-:W-:Y:S02]  /*147b70*/  SHF.R.S32.HI R40, RZ, 0x1f, R41 ;  /* 0x0000001fff287819 */ /* 0x000fe40000011429 */
        /* <DEDUP_REMOVED lines=92> */
[----:B------:R-:W-:Y:S04]  /*148140*/  STL.64 [R1+0x2478], R44 ;  /* 0x0024782c01007387 */ /* 0x000fe80000100a00 */
[----:B------:R0:W-:Y:S02]  /*148150*/  STL.64 [R1+0x2480], R42 ;  /* 0x0024802a01007387 */ /* 0x0001e40000100a00 */
[C---:B0-----:R-:W-:Y:S02]  /*148160*/  IADD3 R42, P1, R41.reuse, R10, RZ ;  /* 0x0000000a292a7210 */ /* 0x041fe40007f3e0ff */
[C---:B------:R-:W-:Y:S01]  /*148170*/  IADD3 R44, P2, R41.reuse, R12, RZ ;  /* 0x0000000c292c7210 */ /* 0x040fe20007f5e0ff */
[----:B------:R-:W-:Y:S01]  /*148180*/  VIADD R41, R41, UR27 ;  /* 0x0000001b29297c36 */ /* 0x000fe20008000000 */
[----:B------:R-:W-:Y:S01]  /*148190*/  ULDC UR27, c[0x0][0x248] ;  /* 0x00009200001b7ab9 */ /* 0x000fe20000000800 */
[----:B------:R-:W-:-:S02]  /*1481a0*/  IMAD.X R43, R40, 0x1, R8, P1 ;  /* 0x00000001282b7824 */ /* 0x000fc400008e0608 */
[----:B------:R-:W-:Y:S01]  /*1481b0*/  IMAD.X R45, R40, 0x1, R9, P2 ;  /* 0x00000001282d7824 */ /* 0x000fe200010e0609 */
[----:B------:R-:W-:Y:S02]  /*1481c0*/  SHF.R.S32.HI R40, RZ, 0x1f, R41 ;  /* 0x0000001fff287819 */ /* 0x000fe40000011429 */
        /* <DEDUP_REMOVED lines=9> */
[----:B------:R-:W-:-:S05]  /*148260*/  IMAD.X R43, R40, 0x1, R33, P2 ;  /* 0x00000001282b7824 */ /* 0x000fca00010e0621 */
[----:B------:R1:W-:Y:S01]  /*148270*/  STL.64 [R1+0x24a8], R42 ;  /* 0x0024a82a01007387 */ /* 0x0003e20000100a00 */
[----:B0-----:R-:W-:-:S05]  /*148280*/  IADD3 R44, P1, R41, R35, RZ ;  /* 0x00000023292c7210 */ /* 0x001fca0007f3e0ff */
[----:B------:R-:W-:Y:S01]  /*148290*/  IMAD.X R45, R40, 0x1, R32, P1 ;  /* 0x00000001282d7824 */ /* 0x000fe200008e0620 */
[----:B-1----:R-:W-:-:S04]  /*1482a0*/  IADD3 R42, P2, R41, R31, RZ ;  /* 0x0000001f292a7210 */ /* 0x002fc80007f5e0ff */
[----:B------:R0:W-:Y:S01]  /*1482b0*/  STL.64 [R1+0x24b0], R44 ;  /* 0x0024b02c01007387 */ /* 0x0001e20000100a00 */
[----:B------:R-:W-:-:S03]  /*1482c0*/  IMAD.X R43, R40, 0x1, R28, P2 ;  /* 0x00000001282b7824 */ /* 0x000fc600010e061c */
[----:B------:R-:W-:Y:S04]  /*1482d0*/  STL [R1+0x80a4], R30 ;  /* 0x0080a41e01007387 */ /* 0x000fe80000100800 */
[----:B------:R1:W-:Y:S01]  /*1482e0*/  STL.64 [R1+0x24b8], R42 ;  /* 0x0024b82a01007387 */ /* 0x0003e20000100a00 */
[----:B0-----:R-:W-:-:S03]  /*1482f0*/  IADD3 R44, P1, R41, R30, RZ ;  /* 0x0000001e292c7210 */ /* 0x001fc60007f3e0ff */
[----:B------:R-:W-:Y:S02]  /*148300*/  STL [R1+0x80a8], R29 ;  /* 0x0080a81d01007387 */ /* 0x000fe40000100800 */
[C---:B------:R-:W-:Y:S01]  /*148310*/  IMAD.X R45, R40.reuse, 0x1, R27, P1 ;  /* 0x00000001282d7824 */ /* 0x040fe200008e061b */
[C---:B-1----:R-:W-:Y:S01]  /*148320*/  IADD3 R42, P2, R41.reuse, R29, RZ ;  /* 0x0000001d292a7210 */ /* 0x042fe20007f5e0ff */
[----:B------:R-:W-:Y:S04]  /*148330*/  STL [R1+0x80ac], R27 ;  /* 0x0080ac1b01007387 */ /* 0x000fe80000100800 */
[----:B------:R-:W-:Y:S01]  /*148340*/  IMAD.X R43, R40, 0x1, R26, P2 ;  /* 0x00000001282b7824 */ /* 0x000fe200010e061a */
[----:B------:R0:W-:Y:S04]  /*148350*/  STL.64 [R1+0x24c0], R44 ;  /* 0x0024c02c01007387 */ /* 0x0001e80000100a00 */
[----:B------:R-:W-:Y:S04]  /*148360*/  STL [R1+0x80b0], R25 ;  /* 0x0080b01901007387 */ /* 0x000fe80000100800 */
[----:B------:R1:W-:Y:S01]  /*148370*/  STL [R1+0x80b4], R26 ;  /* 0x0080b41a01007387 */ /* 0x0003e20000100800 */
[----:B0-----:R-:W-:-:S03]  /*148380*/  IADD3 R44, P1, R41, R25, RZ ;  /* 0x00000019292c7210 */ /* 0x001fc60007f3e0ff */
[----:B------:R0:W-:Y:S02]  /*148390*/  STL.64 [R1+0x24c8], R42 ;  /* 0x0024c82a01007387 */ /* 0x0001e40000100a00 */
[----:B------:R-:W-:Y:S01]  /*1483a0*/  IMAD.X R45, R40, 0x1, R23, P1 ;  /* 0x00000001282d7824 */ /* 0x000fe200008e0617 */
[C---:B-1----:R-:W-:Y:S01]  /*1483b0*/  IADD3 R26, P1, R41.reuse, R21, RZ ;  /* 0x00000015291a7210 */ /* 0x042fe20007f3e0ff */
[----:B------:R1:W-:Y:S01]  /*1483c0*/  STL [R1+0x80b8], R24 ;  /* 0x0080b81801007387 */ /* 0x0003e20000100800 */
[----:B0-----:R-:W-:-:S03]  /*1483d0*/  IADD3 R42, P2, R41, R24, RZ ;  /* 0x00000018292a7210 */ /* 0x001fc60007f5e0ff */
[----:B------:R-:W-:Y:S01]  /*1483e0*/  STL [R1+0x80bc], R23 ;  /* 0x0080bc1701007387 */ /* 0x000fe20000100800 */
[C---:B------:R-:W-:Y:S02]  /*1483f0*/  IMAD.X R27, R40.reuse, 0x1, R18, P1 ;  /* 0x00000001281b7824 */ /* 0x040fe400008e0612 */
[----:B------:R-:W-:Y:S01]  /*148400*/  IMAD.X R43, R40, 0x1, R22, P2 ;  /* 0x00000001282b7824 */ /* 0x000fe200010e0616 */
[----:B------:R-:W-:Y:S01]  /*148410*/  STL [R1+0x80c0], R21 ;  /* 0x0080c01501007387 */ /* 0x000fe20000100800 */
[----:B-1----:R-:W-:-:S03]  /*148420*/  IADD3 R24, P2, R41, R20, RZ ;  /* 0x0000001429187210 */ /* 0x002fc60007f5e0ff */
[----:B------:R-:W-:Y:S04]  /*148430*/  STL.64 [R1+0x24d0], R44 ;  /* 0x0024d02c01007387 */ /* 0x000fe80000100a00 */
[----:B------:R0:W-:Y:S01]  /*148440*/  STL [R1+0x80c4], R22 ;  /* 0x0080c41601007387 */ /* 0x0001e20000100800 */
[----:B------:R-:W-:-:S03]  /*148450*/  IMAD.X R25, R40, 0x1, R16, P2 ;  /* 0x0000000128197824 */ /* 0x000fc600010e0610 */
[----:B------:R1:W-:Y:S04]  /*148460*/  STL [R1+0x80c8], R20 ;  /* 0x0080c81401007387 */ /* 0x0003e80000100800 */
[----:B------:R-:W-:Y:S01]  /*148470*/  STL.64 [R1+0x24d8], R42 ;  /* 0x0024d82a01007387 */ /* 0x000fe20000100a00 */
[----:B0-----:R-:W-:-:S03]  /*148480*/  IADD3 R22, P1, R41, R19, RZ ;  /* 0x0000001329167210 */ /* 0x001fc60007f3e0ff */
[----:B------:R0:W-:Y:S01]  /*148490*/  STL [R1+0x80cc], R18 ;  /* 0x0080cc1201007387 */ /* 0x0001e20000100800 */
[----:B-1----:R-:W-:-:S03]  /*1484a0*/  IADD3 R20, P2, R41, R17, RZ ;  /* 0x0000001129147210 */ /* 0x002fc60007f5e0ff */
[----:B------:R-:W-:Y:S01]  /*1484b0*/  STL [R1+0x80d0], R19 ;  /* 0x0080d01301007387 */ /* 0x000fe20000100800 */
[----:B------:R-:W-:-:S03]  /*1484c0*/  IMAD.X R23, R40, 0x1, R15, P1 ;  /* 0x0000000128177824 */ /* 0x000fc600008e060f */
[----:B------:R-:W-:Y:S01]  /*1484d0*/  STL.64 [R1+0x24e0], R26 ;  /* 0x0024e01a01007387 */ /* 0x000fe20000100a00 */
[----:B------:R-:W-:Y:S01]  /*1484e0*/  IMAD.X R21, R40, 0x1, R14, P2 ;  /* 0x0000000128157824 */ /* 0x000fe200010e060e */
[C---:B0-----:R-:W-:Y:S02]  /*1484f0*/  IADD3 R18, P1, R41.reuse, R13, RZ ;  /* 0x0000000d29127210 */ /* 0x041fe40007f3e0ff */
[----:B------:R0:W-:Y:S04]  /*148500*/  STL [R1+0x80d4], R16 ;  /* 0x0080d41001007387 */ /* 0x0001e80000100800 */
[----:B------:R-:W-:Y:S04]  /*148510*/  STL [R1+0x80d8], R17 ;  /* 0x0080d81101007387 */ /* 0x000fe80000100800 */
[----:B------:R-:W-:Y:S04]  /*148520*/  STL.64 [R1+0x24e8], R24 ;  /* 0x0024e81801007387 */ /* 0x000fe80000100a00 */
[----:B------:R-:W-:Y:S01]  /*148530*/  STL [R1+0x80dc], R15 ;  /* 0x0080dc0f01007387 */ /* 0x000fe20000100800 */
[----:B0-----:R-:W-:-:S03]  /*148540*/  IADD3 R16, P2, R41, R12, RZ ;  /* 0x0000000c29107210 */ /* 0x001fc60007f5e0ff */
[----:B------:R0:W-:Y:S01]  /*148550*/  STL [R1+0x80e0], R13 ;  /* 0x0080e00d01007387 */ /* 0x0001e20000100800 */
[----:B------:R-:W-:-:S03]  /*148560*/  IMAD.X R19, R40, 0x1, R11, P1 ;  /* 0x0000000128137824 */ /* 0x000fc600008e060b */
[----:B------:R-:W-:Y:S04]  /*148570*/  STL.64 [R1+0x24f0], R22 ;  /* 0x0024f01601007387 */ /* 0x000fe80000100a00 */
[----:B------:R1:W-:Y:S04]  /*148580*/  STL [R1+0x80e4], R14 ;  /* 0x0080e40e01007387 */ /* 0x0003e80000100800 */
[----:B------:R-:W-:Y:S01]  /*148590*/  STL [R1+0x80e8], R12 ;  /* 0x0080e80c01007387 */ /* 0x000fe20000100800 */
[----:B0-----:R-:W-:Y:S01]  /*1485a0*/  VIADD R13, R41, UR27 ;  /* 0x0000001b290d7c36 */ /* 0x001fe20008000000 */
[----:B------:R-:W-:Y:S01]  /*1485b0*/  LOP3.LUT R2, R2, 0xff7fffff, RZ, 0xc0, !PT ;  /* 0xff7fffff02027812 */ /* 0x000fe200078ec0ff */
[C---:B------:R-:W-:Y:S01]  /*1485c0*/  IMAD.X R17, R40.reuse, 0x1, R9, P2 ;  /* 0x0000000128117824 */ /* 0x040fe200010e0609 */
[----:B------:R-:W-:Y:S01]  /*1485d0*/  STL.64 [R1+0x24f8], R20 ;  /* 0x0024f81401007387 */ /* 0x000fe20000100a00 */
[----:B------:R-:W-:Y:S01]  /*1485e0*/  LOP3.LUT R3, R3, 0x7fffffff, RZ, 0xc0, !PT ;  /* 0x7fffffff03037812 */ /* 0x000fe200078ec0ff */
[----:B------:R-:W-:Y:S01]  /*1485f0*/  ULDC UR27, c[0x0][0x228] ;  /* 0x00008a00001b7ab9 */ /* 0x000fe20000000800 */
[----:B-1----:R-:W-:Y:S01]  /*148600*/  IADD3 R14, P1, R41, R10, RZ ;  /* 0x0000000a290e7210 */ /* 0x002fe20007f3e0ff */
[----:B------:R-:W-:Y:S04]  /*148610*/  STL [R1+0x80ec], R11 ;  /* 0x0080ec0b01007387 */ /* 0x000fe80000100800 */
[----:B------:R-:W2:Y:S01]  /*148620*/  LDL R26, [R1+0x2ff4] ;  /* 0x002ff400011a7983 */ /* 0x000ea20000100800 */
[----:B------:R-:W-:-:S03]  /*148630*/  IMAD.X R15, R40, 0x1, R8, P1 ;  /* 0x00000001280f7824 */ /* 0x000fc600008e0608 */
[----:B------:R-:W-:Y:S04]  /*148640*/  STL.64 [R1+0x2500], R18 ;  /* 0x0025001201007387 */ /* 0x000fe80000100a00 */
[----:B------:R0:W-:Y:S04]  /*148650*/  STL [R1+0x80f0], R10 ;  /* 0x0080f00a01007387 */ /* 0x0001e80000100800 */
[----:B------:R1:W-:Y:S04]  /*148660*/  STL [R1+0x80f4], R9 ;  /* 0x0080f40901007387 */ /* 0x0003e80000100800 */
[----:B------:R-:W-:Y:S01]  /*148670*/  STL [R1+0x18], R13 ;  /* 0x0000180d01007387 */ /* 0x000fe20000100800 */
[----:B0-----:R-:W-:-:S03]  /*148680*/  IADD3 R10, P1, R13, R39, RZ ;  /* 0x000000270d0a7210 */ /* 0x001fc60007f3e0ff */
[----:B------:R-:W-:Y:S01]  /*148690*/  STL.64 [R1+0x2510], R16 ;  /* 0x0025101001007387 */ /* 0x000fe20000100a00 */
[----:B-1----:R-:W-:-:S03]  /*1486a0*/  SHF.R.S32.HI R9, RZ, 0x1f, R13 ;  /* 0x0000001fff097819 */ /* 0x002fc6000001140d */
[----:B------:R-:W4:Y:S02]  /*1486b0*/  LDL R25, [R1+0x2ff8] ;  /* 0x002ff80001197983 */ /* 0x000f240000100800 */
[----:B------:R-:W-:Y:S02]  /*1486c0*/  IMAD.X R11, R9, 0x1, R38, P1 ;  /* 0x00000001090b7824 */ /* 0x000fe400008e0626 */
[----:B------:R0:W-:Y:S04]  /*1486d0*/  STL.64 [R1+0x2520], R14 ;  /* 0x0025200e01007387 */ /* 0x0001e80000100a00 */
[----:B------:R-:W-:Y:S01]  /*1486e0*/  STL [R1+0x1c], R9 ;  /* 0x00001c0901007387 */ /* 0x000fe20000100800 */
[----:B0-----:R-:W-:-:S03]  /*1486f0*/  IADD3 R14, P2, R13, R37, RZ ;  /* 0x000000250d0e7210 */ /* 0x001fc60007f5e0ff */
[----:B------:R0:W-:Y:S02]  /*148700*/  STL.64 [R1+0x2508], R10 ;  /* 0x0025080a01007387 */ /* 0x0001e40000100a00 */
[----:B------:R-:W-:Y:S02]  /*148710*/  IMAD.X R15, R9, 0x1, R34, P2 ;  /* 0x00000001090f7824 */ /* 0x000fe400010e0622 */
[----:B------:R-:W3:Y:S04]  /*148720*/  LDL R29, [R1+0x3000] ;  /* 0x00300000011d7983 */ /* 0x000ee80000100800 */
[----:B------:R-:W3:Y:S01]  /*148730*/  LDL R30, [R1+0x3004] ;  /* 0x00300400011e7983 */ /* 0x000ee20000100800 */
[----:B0-----:R-:W-:-:S03]  /*148740*/  IADD3 R10, P1, R13, R36, RZ ;  /* 0x000000240d0a7210 */ /* 0x001fc60007f3e0ff */
[----:B------:R0:W-:Y:S02]  /*148750*/  STL.64 [R1+0x2518], R14 ;  /* 0x0025180e01007387 */ /* 0x0001e40000100a00 */
[----:B------:R-:W-:Y:S01]  /*148760*/  IMAD.X R11, R9, 0x1, R33, P1 ;  /* 0x00000001090b7824 */ /* 0x000fe200008e0621 */
[----:B0-----:R-:W-:-:S04]  /*148770*/  IADD3 R14, P2, R13, R35, RZ ;  /* 0x000000230d0e7210 */ /* 0x001fc80007f5e0ff */
[----:B------:R0:W-:Y:S01]  /*148780*/  STL.64 [R1+0x2528], R10 ;  /* 0x0025280a01007387 */ /* 0x0001e20000100a00 */
[----:B------:R-:W-:-:S03]  /*148790*/  IMAD.X R15, R9, 0x1, R32, P2 ;  /* 0x00000001090f7824 */ /* 0x000fc600010e0620 */
[----:B------:R-:W3:Y:S04]  /*1487a0*/  LDL R18, [R1+0x2fdc] ;  /* 0x002fdc0001127983 */ /* 0x000ee80000100800 */
[----:B------:R1:W-:Y:S04]  /*1487b0*/  STL.64 [R1+0x2530], R14 ;  /* 0x0025300e01007387 */ /* 0x0003e80000100a00 */
[----:B------:R-:W3:Y:S01]  /*1487c0*/  LDL R12, [R1+0x3008] ;  /* 0x00300800010c7983 */ /* 0x000ee20000100800 */
[----:B0-----:R-:W-:-:S03]  /*1487d0*/  IADD3 R10, P1, R13, R31, RZ ;  /* 0x0000001f0d0a7210 */ /* 0x001fc60007f3e0ff */
[----:B------:R-:W3:Y:S02]  /*1487e0*/  LDL R61, [R1+0x2ac4] ;  /* 0x002ac400013d7983 */ /* 0x000ee40000100800 */
[----:B------:R-:W-:Y:S02]  /*1487f0*/  IMAD.X R11, R9, 0x1, R28, P1 ;  /* 0x00000001090b7824 */ /* 0x000fe400008e061c */
[----:B-1----:R-:W3:Y:S04]  /*148800*/  LDL R15, [R1+0x300c] ;  /* 0x00300c00010f7983 */ /* 0x002ee80000100800 */
[----:B------:R0:W-:Y:S04]  /*148810*/  STL.64 [R1+0x2538], R10 ;  /* 0x0025380a01007387 */ /* 0x0001e80000100a00 */
[----:B------:R-:W3:Y:S04]  /*148820*/  LDL R9, [R1+0x3010] ;  /* 0x0030100001097983 */ /* 0x000ee80000100800 */
[----:B------:R-:W3:Y:S04]  /*148830*/  LDL R20, [R1+0x2fe0] ;  /* 0x002fe00001147983 */ /* 0x000ee80000100800 */
[----:B0-----:R-:W3:Y:S04]  /*148840*/  LDL R10, [R1+0x3014] ;  /* 0x00301400010a7983 */ /* 0x001ee80000100800 */
[----:B------:R-:W3:Y:S04]  /*148850*/  LDL R19, [R1+0x2fe4] ;  /* 0x002fe40001137983 */ /* 0x000ee80000100800 */
[----:B------:R-:W3:Y:S04]  /*148860*/  LDL R22, [R1+0x2fd4] ;  /* 0x002fd40001167983 */ /* 0x000ee80000100800 */
[----:B------:R-:W3:Y:S04]  /*148870*/  LDL R21, [R1+0x2fe8] ;  /* 0x002fe80001157983 */ /* 0x000ee80000100800 */
[----:B------:R-:W3:Y:S04]  /*148880*/  LDL R23, [R1+0x2fec] ;  /* 0x002fec0001177983 */ /* 0x000ee80000100800 */
[----:B------:R-:W3:Y:S04]  /*148890*/  LDL R24, [R1+0x2ff0] ;  /* 0x002ff00001187983 */ /* 0x000ee80000100800 */
[----:B------:R-:W3:Y:S01]  /*1488a0*/  LDL R27, [R1+0x2ffc] ;  /* 0x002ffc00011b7983 */ /* 0x000ee20000100800 */
[----:B------:R-:W-:-:S04]  /*1488b0*/  @P3 LOP3.LUT R2, R2, 0x800000, RZ, 0xfc, !PT ;  /* 0x0080000002023812 */ /* 0x000fc800078efcff */
[----:B------:R-:W-:Y:S02]  /*1488c0*/  LOP3.LUT R2, R2, 0xffbfffff, RZ, 0xc0, !PT ;  /* 0xffbfffff02027812 */ /* 0x000fe400078ec0ff */
[----:B--2---:R-:W-:Y:S01]  /*1488d0*/  ISETP.LT.AND P2, PT, R26, UR38, !P0 ;  /* 0x000000261a007c0c */ /* 0x004fe2000c741270 */
[----:B------:R-:W-:-:S12]  /*1488e0*/  ULDC UR38, c[0x0][0x228] ;  /* 0x00008a0000267ab9 */ /* 0x000fd80000000800 */
[----:B------:R-:W-:Y:S02]  /*1488f0*/  @P2 LOP3.LUT R2, R2, 0x400000, RZ, 0xfc, !PT ;  /* 0x0040000002022812 */ /* 0x000fe400078efcff */
[----:B----4-:R-:W-:Y:S01]  /*148900*/  ISETP.LT.AND P1, PT, R25, UR35, !P0 ;  /* 0x0000002319007c0c */ /* 0x010fe2000c721270 */
[----:B------:R-:W-:Y:S01]  /*148910*/  ULDC UR35, c[0x0][0x228] ;  /* 0x00008a0000237ab9 */ /* 0x000fe20000000800 */
[----:B------:R-:W-:-:S11]  /*148920*/  LOP3.LUT R2, R2, 0xffdfffff, RZ, 0xc0, !PT ;  /* 0xffdfffff02027812 */ /* 0x000fd600078ec0ff */
[----:B------:R-:W-:Y:S02]  /*148930*/  @P1 LOP3.LUT R2, R2, 0x200000, RZ, 0xfc, !PT ;  /* 0x0020000002021812 */ /* 0x000fe400078efcff */
[----:B---3--:R-:W-:Y:S01]  /*148940*/  ISETP.LT.AND P3, PT, R29, UR54, !P0 ;  /* 0x000000361d007c0c */ /* 0x008fe2000c761270 */
[----:B------:R-:W-:Y:S01]  /*148950*/  ULDC UR54, c[0x0][0x228] ;  /* 0x00008a0000367ab9 */ /* 0x000fe20000000800 */
[----:B------:R-:W-:Y:S02]  /*148960*/  LOP3.LUT R2, R2, 0xfff7ffff, RZ, 0xc0, !PT ;  /* 0xfff7ffff02027812 */ /* 0x000fe400078ec0ff */
[----:B------:R-:W-:Y:S01]  /*148970*/  ISETP.LT.AND P2, PT, R30, UR53, !P0 ;  /* 0x000000351e007c0c */ /* 0x000fe2000c741270 */
[----:B------:R-:W-:-:S08]  /*148980*/  ULDC UR53, c[0x0][0x228] ;  /* 0x00008a0000357ab9 */ /* 0x000fd00000000800 */
[----:B------:R-:W-:-:S04]  /*148990*/  @P3 LOP3.LUT R2, R2, 0x80000, RZ, 0xfc, !PT ;  /* 0x0008000002023812 */ /* 0x000fc800078efcff */
[----:B------:R-:W-:-:S04]  /*1489a0*/  LOP3.LUT R2, R2, 0xfffbffff, RZ, 0xc0, !PT ;  /* 0xfffbffff02027812 */ /* 0x000fc800078ec0ff */
[----:B------:R-:W-:-:S04]  /*1489b0*/  @P2 LOP3.LUT R2, R2, 0x40000, RZ, 0xfc, !PT ;  /* 0x0004000002022812 */ /* 0x000fc800078efcff */
[----:B------:R-:W-:Y:S02]  /*1489c0*/  LOP3.LUT R2, R2, 0xfffdffff, RZ, 0xc0, !PT ;  /* 0xfffdffff02027812 */ /* 0x000fe400078ec0ff */
[----:B------:R-:W-:Y:S02]  /*1489d0*/  ISETP.LT.AND P1, PT, R12, UR31, !P0 ;  /* 0x0000001f0c007c0c */ /* 0x000fe4000c721270 */
[----:B------:R-:W-:Y:S01]  /*1489e0*/  ISETP.LT.AND P3, PT, R15, UR30, !P0 ;  /* 0x0000001e0f007c0c */ /* 0x000fe2000c761270 */
[----:B------:R-:W-:Y:S01]  /*1489f0*/  VIADD R40, R61, 0x29 ;  /* 0x000000293d287836 */ /* 0x000fe20000000000 */
[----:B------:R-:W-:-:S09]  /*148a00*/  ULDC.64 UR30, c[0x0][0x228] ;  /* 0x00008a00001e7ab9 */ /* 0x000fd20000000a00 */
[----:B------:R-:W-:Y:S02]  /*148a10*/  @P1 LOP3.LUT R2, R2, 0x20000, RZ, 0xfc, !PT ;  /* 0x0002000002021812 */ /* 0x000fe400078efcff */
[----:B------:R-:W-:Y:S01]  /*148a20*/  ISETP.LT.AND P2, PT, R9, UR60, !P0 ;  /* 0x0000003c09007c0c */ /* 0x000fe2000c741270 */
[----:B------:R-:W-:Y:S01]  /*148a30*/  ULDC UR60, c[0x0][0x228] ;  /* 0x00008a00003c7ab9 */ /* 0x000fe20000000800 */
[----:B------:R-:W-:-:S04]  /*148a40*/  LOP3.LUT R2, R2, 0xfffeffff, RZ, 0xc0, !PT ;  /* 0xfffeffff02027812 */ /* 0x000fc800078ec0ff */
        /* <DEDUP_REMOVED lines=20> */
[----:B------:R-:W-:-:S04]  /*148b90*/  @P1 LOP3.LUT R2, R2, 0x800, RZ, 0xfc, !PT ;  /* 0x0000080002021812 */ /* 0x000fc800078efcff */
[----:B------:R-:W-:-:S04]  /*148ba0*/  LOP3.LUT R2, R2, 0xfffffbff, RZ, 0xc0, !PT ;  /* 0xfffffbff02027812 */ /* 0x000fc800078ec0ff */
[----:B------:R-:W-:Y:S02]  /*148bb0*/  @P0 LOP3.LUT R2, R2, 0x400, RZ, 0xfc, !PT ;  /* 0x0000040002020812 */ /* 0x000fe400078efcff */
[----:B------:R-:W-:Y:S02]  /*148bc0*/  ISETP.GE.AND P0, PT, R40, UR29, PT ;  /* 0x0000001d28007c0c */ /* 0x000fe4000bf06270 */
[----:B------:R-:W-:Y:S01]  /*148bd0*/  LOP3.LUT R2, R2, 0xffffffbf, RZ, 0xc0, !PT ;  /* 0xffffffbf02027812 */ /* 0x000fe200078ec0ff */
[----:B------:R-:W-:Y:S01]  /*148be0*/  VIADD R40, R61, 0x28 ;  /* 0x000000283d287836 */ /* 0x000fe20000000000 */
[----:B------:R-:W-:Y:S01]  /*148bf0*/  ISETP.LT.AND P3, PT, R26, UR30, !P0 ;  /* 0x0000001e1a007c0c */ /* 0x000fe2000c761270 */
[----:B------:R-:W-:Y:S01]  /*148c00*/  ULDC UR30, c[0x0][0x228] ;  /* 0x00008a00001e7ab9 */ /* 0x000fe20000000800 */
[----:B------:R-:W-:Y:S01]  /*148c10*/  ISETP.LT.AND P2, PT, R21, UR36, !P0 ;  /* 0x0000002415007c0c */ /* 0x000fe2000c741270 */
[----:B------:R-:W-:Y:S01]  /*148c20*/  ULDC UR29, c[0x0][0x228] ;  /* 0x00008a00001d7ab9 */ /* 0x000fe20000000800 */
[----:B------:R-:W-:Y:S01]  /*148c30*/  ISETP.LT.AND P1, PT, R23, UR37, !P0 ;  /* 0x0000002517007c0c */ /* 0x000fe2000c721270 */
[----:B------:R-:W-:-:S08]  /*148c40*/  ULDC.64 UR36, c[0x0][0x228] ;  /* 0x00008a0000247ab9 */ /* 0x000fd00000000a00 */
[----:B------:R-:W-:-:S04]  /*148c50*/  @P3 LOP3.LUT R2, R2, 0x40, RZ, 0xfc, !PT ;  /* 0x0000004002023812 */ /* 0x000fc800078efcff */
        /* <DEDUP_REMOVED lines=28> */
[----:B------:R-:W-:Y:S01]  /*148e20*/  ISETP.LT.AND P3, PT, R15, UR46, !P0 ;  /* 0x0000002e0f007c0c */ /* 0x000fe2000c761270 */
[----:B------:R-:W-:Y:S01]  /*148e30*/  ULDC UR46, c[0x0][0x228] ;  /* 0x00008a00002e7ab9 */ /* 0x000fe20000000800 */
[----:B------:R-:W-:-:S04]  /*148e40*/  LOP3.LUT R2, R2, 0xfffffffd, RZ, 0xc0, !PT ;  /* 0xfffffffd02027812 */ /* 0x000fc800078ec0ff */
[----:B------:R-:W-:Y:S02]  /*148e50*/  @P1 LOP3.LUT R2, R2, 0x2, RZ, 0xfc, !PT ;  /* 0x0000000202021812 */ /* 0x000fe400078efcff */
[----:B------:R-:W-:Y:S01]  /*148e60*/  ISETP.LT.AND P1, PT, R10, UR48, !P0 ;  /* 0x000000300a007c0c */ /* 0x000fe2000c721270 */
[----:B------:R-:W-:Y:S01]  /*148e70*/  ULDC UR48, c[0x0][0x228] ;  /* 0x00008a0000307ab9 */ /* 0x000fe20000000800 */
[----:B------:R-:W-:Y:S02]  /*148e80*/  LOP3.LUT R2, R2, 0xfffffffe, RZ, 0xc0, !PT ;  /* 0xfffffffe02027812 */ /* 0x000fe400078ec0ff */
[----:B------:R-:W-:Y:S02]  /*148e90*/  @P2 LOP3.LUT R3, R3, 0x80000000, RZ, 0xfc, !PT ;  /* 0x8000000003032812 */ /* 0x000fe400078efcff */
        /* <DEDUP_REMOVED lines=27> */
[----:B------:R-:W-:Y:S01]  /*149050*/  ULDC UR61, c[0x0][0x228] ;  /* 0x00008a00003d7ab9 */ /* 0x000fe20000000800 */
[----:B------:R-:W-:Y:S01]  /*149060*/  LOP3.LUT R4, R4, 0x7fffffff, RZ, 0xc0, !PT ;  /* 0x7fffffff04047812 */ /* 0x000fe200078ec0ff */
[----:B------:R-:W-:-:S06]  /*149070*/  ULDC UR36, c[0x0][0x228] ;  /* 0x00008a0000247ab9 */ /* 0x000fcc0000000800 */
        /* <DEDUP_REMOVED lines=15> */
[----:B------:R-:W-:Y:S02]  /*149170*/  ISETP.LT.AND P3, PT, R29, UR8, !P0 ;  /* 0x000000081d007c0c */ /* 0x000fe4000c761270 */
[----:B------:R-:W-:-:S04]  /*149180*/  LOP3.LUT R3, R3, 0xffefffff, RZ, 0xc0, !PT ;  /* 0xffefffff03037812 */ /* 0x000fc800078ec0ff */
[----:B------:R-:W-:Y:S02]  /*149190*/  @P1 LOP3.LUT R3, R3, 0x100000, RZ, 0xfc, !PT ;  /* 0x0010000003031812 */ /* 0x000fe400078efcff */
[----:B------:R-:W-:Y:S01]  /*1491a0*/  ISETP.LT.AND P2, PT, R30, UR9, !P0 ;  /* 0x000000091e007c0c */ /* 0x000fe2000c741270 */
[----:B------:R-:W-:Y:S01]  /*1491b0*/  ULDC.64 UR8, c[0x0][0x228] ;  /* 0x00008a0000087ab9 */ /* 0x000fe20000000a00 */
        /* <DEDUP_REMOVED lines=69> */
[----:B------:R-:W-:Y:S02]  /*149610*/  ISETP.LT.AND P1, PT, R12, UR24, !P0 ;  /* 0x000000180c007c0c */ /* 0x000fe4000c721270 */
[----:B------:R-:W-:-:S04]  /*149620*/  LOP3.LUT R3, R3, 0xfffffffb, RZ, 0xc0, !PT ;  /* 0xfffffffb03037812 */ /* 0x000fc800078ec0ff */
[----:B------:R-:W-:Y:S02]  /*149630*/  @P2 LOP3.LUT R3, R3, 0x4, RZ, 0xfc, !PT ;  /* 0x0000000403032812 */ /* 0x000fe400078efcff */
[----:B------:R-:W-:Y:S01]  /*149640*/  ISETP.LT.AND P2, PT, R9, UR26, !P0 ;  /* 0x0000001a09007c0c */ /* 0x000fe2000c741270 */
[----:B------:R-:W-:Y:S01]  /*149650*/  ULDC UR26, c[0x0][0x228] ;  /* 0x00008a00001a7ab9 */ /* 0x000fe20000000800 */
[----:B------:R-:W-:Y:S01]  /*149660*/  ISETP.LT.AND P3, PT, R15, UR25, !P0 ;  /* 0x000000190f007c0c */ /* 0x000fe2000c761270 */
[----:B------:R-:W-:Y:S01]  /*149670*/  ULDC.64 UR24, c[0x0][0x228] ;  /* 0x00008a0000187ab9 */ /* 0x000fe20000000a00 */
        /* <DEDUP_REMOVED lines=38> */
[----:B------:R-:W-:-:S04]  /*1498e0*/  @P2 LOP3.LUT R4, R4, 0x2000000, RZ, 0xfc, !PT ;  /* 0x0200000004042812 */ /* 0x000fc800078efcff */
[----:B------:R-:W-:-:S04]  /*1498f0*/  LOP3.LUT R4, R4, 0xfeffffff, RZ, 0xc0, !PT ;  /* 0xfeffffff04047812 */ /* 0x000fc800078ec0ff */
[----:B------:R-:W-:Y:S02]  /*149900*/  @P1 LOP3.LUT R4, R4, 0x1000000, RZ, 0xfc, !PT ;  /* 0x0100000004041812 */ /* 0x000fe400078efcff */
[----:B------:R-:W-:Y:S01]  /*149910*/  ISETP.LT.AND P1, PT, R24, UR51, !P0 ;  /* 0x0000003318007c0c */ /* 0x000fe2000c721270 */
[----:B------:R-:W-:Y:S01]  /*149920*/  ULDC UR51, c[0x0][0x228] ;  /* 0x00008a0000337ab9 */ /* 0x000fe20000000800 */
[----:B------:R-:W-:Y:S01]  /*149930*/  ISETP.LT.AND P3, PT, R25, UR50, !P0 ;  /* 0x0000003219007c0c */ /* 0x000fe2000c761270 */
[----:B------:R-:W-:Y:S01]  /*149940*/  ULDC UR50, c[0x0][0x228] ;  /* 0x00008a0000327ab9 */ /* 0x000fe20000000800 */
[----:B------:R-:W-:Y:S02]  /*149950*/  LOP3.LUT R4, R4, 0xff7fffff, RZ, 0xc0, !PT ;  /* 0xff7fffff04047812 */ /* 0x000fe400078ec0ff */
[----:B------:R-:W-:Y:S01]  /*149960*/  ISETP.LT.AND P2, PT, R27, UR49, !P0 ;  /* 0x000000311b007c0c */ /* 0x000fe2000c741270 */
        /* <DEDUP_REMOVED lines=46> */
[----:B------:R-:W-:-:S04]  /*149c50*/  ISETP.GE.AND P0, PT, R40, UR23, PT ;  /* 0x0000001728007c0c */ /* 0x000fc8000bf06270 */
[----:B------:R-:W-:Y:S02]  /*149c60*/  ISETP.LT.AND P1, PT, R26, UR24, !P0 ;  /* 0x000000181a007c0c */ /* 0x000fe4000c721270 */
[----:B------:R-:W-:Y:S01]  /*149c70*/  LOP3.LUT R4, R4, 0xffffffbf, RZ, 0xc0, !PT ;  /* 0xffffffbf04047812 */ /* 0x000fe200078ec0ff */
[----:B------:R-:W-:Y:S01]  /*149c80*/  VIADD R40, R61, 0x24 ;  /* 0x000000243d287836 */ /* 0x000fe20000000000 */
[----:B------:R-:W-:Y:S01]  /*149c90*/  ISETP.LT.AND P3, PT, R21, UR60, !P0 ;  /* 0x0000003c15007c0c */ /* 0x000fe2000c761270 */
[----:B------:R-:W-:Y:S01]  /*149ca0*/  ULDC UR60, c[0x0][0x228] ;  /* 0x00008a00003c7ab9 */ /* 0x000fe20000000800 */
[----:B------:R-:W-:Y:S01]  /*149cb0*/  ISETP.LT.AND P2, PT, R23, UR22, !P0 ;  /* 0x0000001617007c0c */ /* 0x000fe2000c741270 */
[----:B------:R-:W-:Y:S01]  /*149cc0*/  ULDC UR22, c[0x0][0x228] ;  /* 0x00008a0000167ab9 */ /* 0x000fe20000000800 */
[----:B------:R-:W-:-:S05]  /*149cd0*/  ULDC UR24, c[0x0][0x228] ;  /* 0x00008a0000187ab9 */ /* 0x000fca0000000800 */
        /* <DEDUP_REMOVED lines=198> */
[----:B------:R-:W-:-:S07]  /*14a940*/  ULDC UR13, c[0x0][0x228] ;  /* 0x00008a00000d7ab9 */ /* 0x000fce0000000800 */
        /* <DEDUP_REMOVED lines=195> */
[----:B------:R-:W-:-:S08]  /*14b580*/  ULDC UR53, c[0x0][0x228] ;  /* 0x00008a0000357ab9 */ /* 0x000fd00000000800 */
        /* <DEDUP_REMOVED lines=60> */
[----:B------:R-:W-:Y:S01]  /*14b950*/  ULDC.64 UR8, c[0x0][0x228] ;  /* 0x00008a0000087ab9 */ /* 0x000fe20000000a00 */
        /* <DEDUP_REMOVED lines=516> */
[----:B------:R-:W-:Y:S01]  /*14d9a0*/  VIADD R11, R13, UR21 ;  /* 0x000000150d0b7c36 */ /* 0x000fe20008000000 */
[----:B------:R-:W-:Y:S01]  /*14d9b0*/  LOP3.LUT R52, R52, 0xefffffff, RZ, 0xc0, !PT ;  /* 0xefffffff34347812 */ /* 0x000fe200078ec0ff */
[----:B------:R-:W-:-:S03]  /*14d9c0*/  ULDC UR7, c[0x0][0x228] ;  /* 0x00008a0000077ab9 */ /* 0x000fc60000000800 */
[----:B------:R-:W-:Y:S02]  /*14d9d0*/  @P2 LOP3.LUT R52, R52, 0x10000000, RZ, 0xfc, !PT ;  /* 0x1000000034342812 */ /* 0x000fe400078efcff */
[----:B------:R-:W-:Y:S01]  /*14d9e0*/  ISETP.LT.AND P0, PT, R22, UR5, !P0 ;  /* 0x0000000516007c0c */ /* 0x000fe2000c701270 */
[----:B------:R0:W-:Y:S01]  /*14d9f0*/  STL [R1+0x14], R11 ;  /* 0x0000140b01007387 */ /* 0x0001e20000100800 */
[----:B------:R-:W-:Y:S01]  /*14da00*/  LOP3.LUT R52, R52, 0xf7ffffff, RZ, 0xc0, !PT ;  /* 0xf7ffffff34347812 */ /* 0x000fe200078ec0ff */
[----:B------:R-:W-:-:S03]  /*14da10*/  ULDC UR5, c[0x0][0x228] ;  /* 0x00008a0000057ab9 */ /* 0x000fc60000000800 */
[----:B------:R-:W-:-:S04]  /*14da20*/  @P1 LOP3.LUT R52, R52, 0x8000000, RZ, 0xfc, !PT ;  /* 0x0800000034341812 */ /* 0x000fc800078efcff */
[----:B------:R-:W-:-:S04]  /*14da30*/  LOP3.LUT R52, R52, 0xfbffffff, RZ, 0xc0, !PT ;  /* 0xfbffffff34347812 */ /* 0x000fc800078ec0ff */
[----:B------:R-:W-:Y:S02]  /*14da40*/  @P0 LOP3.LUT R52, R52, 0x4000000, RZ, 0xfc, !PT ;  /* 0x0400000034340812 */ /* 0x000fe400078efcff */
[----:B------:R-:W-:Y:S02]  /*14da50*/  ISETP.GE.AND P0, PT, R40, UR9, PT ;  /* 0x0000000928007c0c */ /* 0x000fe4000bf06270 */
[----:B------:R-:W-:Y:S01]  /*14da60*/  LOP3.LUT R52, R52, 0xffdfffff, RZ, 0xc0, !PT ;  /* 0xffdfffff34347812 */ /* 0x000fe200078ec0ff */
[----:B------:R-:W-:Y:S01]  /*14da70*/  VIADD R40, R61, 0x15 ;  /* 0x000000153d287836 */ /* 0x000fe20000000000 */
[----:B------:R-:W-:Y:S01]  /*14da80*/  ISETP.LT.AND P1, PT, R25, UR26, !P0 ;  /* 0x0000001a19007c0c */ /* 0x000fe2000c721270 */
[----:B------:R-:W-:Y:S01]  /*14da90*/  VIADD R41, R61, 0x12 ;  /* 0x000000123d297836 */ /* 0x000fe20000000000 */
[----:B------:R-:W-:Y:S01]  /*14daa0*/  ISETP.LT.AND P3, PT, R21, UR50, !P0 ;  /* 0x0000003215007c0c */ /* 0x000fe2000c761270 */
[----:B------:R-:W-:Y:S01]  /*14dab0*/  ULDC UR50, c[0x0][0x228] ;  /* 0x00008a0000327ab9 */ /* 0x000fe20000000800 */
[----:B------:R-:W-:Y:S01]  /*14dac0*/  ISETP.LT.AND P2, PT, R23, UR48, !P0 ;  /* 0x0000003017007c0c */ /* 0x000fe2000c741270 */
[----:B------:R-:W-:Y:S01]  /*14dad0*/  ULDC UR48, c[0x0][0x228] ;  /* 0x00008a0000307ab9 */ /* 0x000fe20000000800 */
[----:B------:R-:W-:Y:S01]  /*14dae0*/  ULDC UR26, c[0x0][0x228] ;  /* 0x00008a00001a7ab9 */ /* 0x000fe20000000800 */
        /* <DEDUP_REMOVED lines=49> */
[----:B0-----:R-:W-:Y:S01]  /*14de00*/  VIADD R11, R11, UR36 ;  /* 0x000000240b0b7c36 */ /* 0x001fe20008000000 */
[----:B------:R-:W-:Y:S01]  /*14de10*/  LOP3.LUT R52, R52, 0xffffefff, RZ, 0xc0, !PT ;  /* 0xffffefff34347812 */ /* 0x000fe200078ec0ff */
[----:B------:R-:W-:-:S03]  /*14de20*/  ULDC UR39, c[0x0][0x228] ;  /* 0x00008a0000277ab9 */ /* 0x000fc60000000800 */
[----:B------:R-:W-:Y:S02]  /*14de30*/  @P2 LOP3.LUT R52, R52, 0x1000, RZ, 0xfc, !PT ;  /* 0x0000100034342812 */ /* 0x000fe400078efcff */
[----:B------:R-:W-:Y:S01]  /*14de40*/  ISETP.LT.AND P0, PT, R22, UR51, !P0 ;  /* 0x0000003316007c0c */ /* 0x000fe2000c701270 */
[----:B------:R-:W-:Y:S01]  /*14de50*/  ULDC UR51, c[0x0][0x228] ;  /* 0x00008a0000337ab9 */ /* 0x000fe20000000800 */
[----:B------:R-:W-:-:S04]  /*14de60*/  LOP3.LUT R52, R52, 0xfffff7ff, RZ, 0xc0, !PT ;  /* 0xfffff7ff34347812 */ /* 0x000fc800078ec0ff */
[----:B------:R-:W-:-:S04]  /*14de70*/  @P1 LOP3.LUT R52, R52, 0x800, RZ, 0xfc, !PT ;  /* 0x0000080034341812 */ /* 0x000fc800078efcff */
[----:B------:R-:W-:-:S04]  /*14de80*/  LOP3.LUT R52, R52, 0xfffffbff, RZ, 0xc0, !PT ;  /* 0xfffffbff34347812 */ /* 0x000fc800078ec0ff */
[----:B------:R-:W-:Y:S02]  /*14de90*/  @P0 LOP3.LUT R52, R52, 0x400, RZ, 0xfc, !PT ;  /* 0x0000040034340812 */ /* 0x000fe400078efcff */
[----:B------:R-:W-:Y:S01]  /*14dea0*/  ISETP.GE.AND P0, PT, R40, UR27, PT ;  /* 0x0000001b28007c0c */ /* 0x000fe2000bf06270 */
[----:B------:R-:W-:-:S03]  /*14deb0*/  ULDC UR27, c[0x0][0x228] ;  /* 0x00008a00001b7ab9 */ /* 0x000fc60000000800 */
[----:B------:R-:W-:Y:S02]  /*14dec0*/  ISETP.LT.AND P1, PT, R25, UR20, !P0 ;  /* 0x0000001419007c0c */ /* 0x000fe4000c721270 */
[----:B------:R-:W-:Y:S01]  /*14ded0*/  LOP3.LUT R52, R52, 0xffffffdf, RZ, 0xc0, !PT ;  /* 0xffffffdf34347812 */ /* 0x000fe200078ec0ff */
[----:B------:R-:W-:Y:S01]  /*14dee0*/  VIADD R40, R61, 0x14 ;  /* 0x000000143d287836 */ /* 0x000fe20000000000 */
[----:B------:R-:W-:Y:S01]  /*14def0*/  ISETP.LT.AND P3, PT, R21, UR51, !P0 ;  /* 0x0000003315007c0c */ /* 0x000fe2000c761270 */
[----:B------:R-:W-:Y:S01]  /*14df00*/  ULDC UR51, c[0x0][0x228] ;  /* 0x00008a0000337ab9 */ /* 0x000fe20000000800 */
[----:B------:R-:W-:Y:S01]  /*14df10*/  ISETP.LT.AND P2, PT, R23, UR37, !P0 ;  /* 0x0000002517007c0c */ /* 0x000fe2000c741270 */
[----:B------:R-:W-:Y:S01]  /*14df20*/  ULDC UR37, c[0x0][0x228] ;  /* 0x00008a0000257ab9 */ /* 0x000fe20000000800 */
[----:B------:R0:W-:Y:S01]  /*14df30*/  STL [R1+0x10], R11 ;  /* 0x0000100b01007387 */ /* 0x0001e20000100800 */
[----:B------:R-:W-:Y:S01]  /*14df40*/  VIADD R43, R61, 0x11 ;  /* 0x000000113d2b7836 */ /* 0x000fe20000000000 */
[----:B------:R-:W-:Y:S01]  /*14df50*/  LOP3.LUT R55, R55, 0x7fffffff, RZ, 0xc0, !PT ;  /* 0x7fffffff37377812 */ /* 0x000fe200078ec0ff */
[----:B------:R-:W-:-:S02]  /*14df60*/  ULDC UR20, c[0x0][0x228] ;  /* 0x00008a0000147ab9 */ /* 0x000fc40000000800 */
        /* <DEDUP_REMOVED lines=29> */
[----:B0-----:R-:W-:Y:S01]  /*14e140*/  VIADD R11, R11, UR11 ;  /* 0x0000000b0b0b7c36 */ /* 0x001fe20008000000 */
[----:B------:R-:W-:Y:S01]  /*14e150*/  LOP3.LUT R52, R52, 0xfffffffd, RZ, 0xc0, !PT ;  /* 0xfffffffd34347812 */ /* 0x000fe200078ec0ff */
[----:B------:R-:W-:Y:S01]  /*14e160*/  ULDC UR41, c[0x0][0x228] ;  /* 0x00008a0000297ab9 */ /* 0x000fe20000000800 */
[----:B------:R-:W-:Y:S01]  /*14e170*/  ULDC UR16, c[0x0][0x228] ;  /* 0x00008a0000107ab9 */ /* 0x000fe20000000800 */
[----:B------:R-:W-:Y:S01]  /*14e180*/  ULDC UR11, c[0x0][0x228] ;  /* 0x00008a00000b7ab9 */ /* 0x000fe20000000800 */
[----:B------:R-:W-:-:S02]  /*14e190*/  @P1 LOP3.LUT R52, R52, 0x2, RZ, 0xfc, !PT ;  /* 0x0000000234341812 */ /* 0x000fc400078efcff */
[----:B------:R-:W-:Y:S01]  /*14e1a0*/  ISETP.LT.AND P1, PT, R10, UR42, !P0 ;  /* 0x0000002a0a007c0c */ /* 0x000fe2000c721270 */
[----:B------:R-:W-:Y:S01]  /*14e1b0*/  ULDC UR42, c[0x0][0x248] ;  /* 0x00009200002a7ab9 */ /* 0x000fe20000000800 */
[----:B------:R-:W-:Y:S02]  /*14e1c0*/  LOP3.LUT R52, R52, 0xfffffffe, RZ, 0xc0, !PT ;  /* 0xfffffffe34347812 */ /* 0x000fe400078ec0ff */
[----:B------:R-:W-:Y:S02]  /*14e1d0*/  @P2 LOP3.LUT R53, R53, 0x80000000, RZ, 0xfc, !PT ;  /* 0x8000000035352812 */ /* 0x000fe400078efcff */
[----:B------:R-:W-:Y:S02]  /*14e1e0*/  @P3 LOP3.LUT R52, R52, 0x1, RZ, 0xfc, !PT ;  /* 0x0000000134343812 */ /* 0x000fe400078efcff */
[----:B------:R-:W-:Y:S02]  /*14e1f0*/  ISETP.LT.AND P3, PT, R18, UR43, !P0 ;  /* 0x0000002b12007c0c */ /* 0x000fe4000c761270 */
[----:B------:R-:W-:-:S04]  /*14e200*/  LOP3.LUT R53, R53, 0xbfffffff, RZ, 0xc0, !PT ;  /* 0xbfffffff35357812 */ /* 0x000fc800078ec0ff */
[----:B------:R-:W-:Y:S02]  /*14e210*/  @P1 LOP3.LUT R53, R53, 0x40000000, RZ, 0xfc, !PT ;  /* 0x4000000035351812 */ /* 0x000fe400078efcff */
[----:B------:R-:W-:Y:S01]  /*14e220*/  ISETP.LT.AND P2, PT, R20, UR45, !P0 ;  /* 0x0000002d14007c0c */ /* 0x000fe2000c741270 */
[----:B------:R0:W-:Y:S01]  /*14e230*/  STL [R1+0xc], R11 ;  /* 0x00000c0b01007387 */ /* 0x0001e20000100800 */
[----:B------:R-:W-:Y:S01]  /*14e240*/  LOP3.LUT R53, R53, 0xdfffffff, RZ, 0xc0, !PT ;  /* 0xdfffffff35357812 */ /* 0x000fe200078ec0ff */
[----:B------:R-:W-:-:S03]  /*14e250*/  ULDC UR45, c[0x0][0x228] ;  /* 0x00008a00002d7ab9 */ /* 0x000fc60000000800 */
        /* <DEDUP_REMOVED lines=8> */
[----:B------:R-:W-:Y:S01]  /*14e2e0*/  ULDC.64 UR42, c[0x0][0x228] ;  /* 0x00008a00002a7ab9 */ /* 0x000fe20000000a00 */
[----:B------:R-:W-:Y:S02]  /*14e2f0*/  ULDC UR47, c[0x0][0x228] ;  /* 0x00008a00002f7ab9 */ /* 0x000fe40000000800 */
[----:B------:R-:W-:-:S04]  /*14e300*/  @P1 LOP3.LUT R53, R53, 0x8000000, RZ, 0xfc, !PT ;  /* 0x0800000035351812 */ /* 0x000fc800078efcff */
[----:B------:R-:W-:-:S04]  /*14e310*/  LOP3.LUT R53, R53, 0xfbffffff, RZ, 0xc0, !PT ;  /* 0xfbffffff35357812 */ /* 0x000fc800078ec0ff */
[----:B------:R-:W-:Y:S02]  /*14e320*/  @P0 LOP3.LUT R53, R53, 0x4000000, RZ, 0xfc, !PT ;  /* 0x0400000035350812 */ /* 0x000fe400078efcff */
[----:B------:R-:W-:Y:S02]  /*14e330*/  ISETP.GE.AND P0, PT, R40, UR21, PT ;  /* 0x0000001528007c0c */ /* 0x000fe4000bf06270 */
[----:B------:R-:W-:Y:S01]  /*14e340*/  LOP3.LUT R53, R53, 0xffdfffff, RZ, 0xc0, !PT ;  /* 0xffdfffff35357812 */ /* 0x000fe200078ec0ff */
[----:B------:R-:W-:Y:S01]  /*14e350*/  VIADD R40, R61, 0x13 ;  /* 0x000000133d287836 */ /* 0x000fe20000000000 */
[----:B------:R-:W-:Y:S01]  /*14e360*/  ISETP.LT.AND P3, PT, R25, UR36, !P0 ;  /* 0x0000002419007c0c */ /* 0x000fe2000c761270 */
[----:B------:R0:W-:Y:S01]  /*14e370*/  STL [R1+0x8], R11 ;  /* 0x0000080b01007387 */ /* 0x0001e20000100800 */
[----:B------:R-:W-:Y:S01]  /*14e380*/  ISETP.LT.AND P2, PT, R21, UR61, !P0 ;  /* 0x0000003d15007c0c */ /* 0x000fe2000c741270 */
[----:B------:R-:W-:Y:S01]  /*14e390*/  ULDC UR61, c[0x0][0x228] ;  /* 0x00008a00003d7ab9 */ /* 0x000fe20000000800 */
[----:B------:R-:W-:Y:S01]  /*14e3a0*/  ISETP.LT.AND P1, PT, R23, UR60, !P0 ;  /* 0x0000003c17007c0c */ /* 0x000fe2000c721270 */
[----:B------:R-:W-:Y:S01]  /*14e3b0*/  ULDC UR60, c[0x0][0x228] ;  /* 0x00008a00003c7ab9 */ /* 0x000fe20000000800 */
[----:B------:R-:W-:Y:S01]  /*14e3c0*/  VIADD R45, R61, 0x10 ;  /* 0x000000103d2d7836 */ /* 0x000fe20000000000 */
[----:B------:R-:W-:Y:S01]  /*14e3d0*/  ULDC UR21, c[0x0][0x228] ;  /* 0x00008a0000157ab9 */ /* 0x000fe20000000800 */
[----:B------:R-:W-:-:S05]  /*14e3e0*/  ULDC UR36, c[0x0][0x228] ;  /* 0x00008a0000247ab9 */ /* 0x000fca0000000800 */
[----:B------:R-:W-:-:S04]  /*14e3f0*/  @P3 LOP3.LUT R53, R53, 0x200000, RZ, 0xfc, !PT ;  /* 0x0020000035353812 */ /* 0x000fc800078efcff */
[----:B------:R-:W-:-:S04]  /*14e400*/  LOP3.LUT R53, R53, 0xfdffffff, RZ, 0xc0, !PT ;  /* 0xfdffffff35357812 */ /* 0x000fc800078ec0ff */
[----:B------:R-:W-:Y:S02]  /*14e410*/  @P2 LOP3.LUT R53, R53, 0x2000000, RZ, 0xfc, !PT ;  /* 0x0200000035352812 */ /* 0x000fe400078efcff */
[----:B------:R-:W-:Y:S01]  /*14e420*/  ISETP.LT.AND P3, PT, R24, UR59, !P0 ;  /* 0x0000003b18007c0c */ /* 0x000fe2000c761270 */
[----:B------:R-:W-:Y:S01]  /*14e430*/  VIADD R47, R61, 0xf ;  /* 0x0000000f3d2f7836 */ /* 0x000fe20000000000 */
        /* <DEDUP_REMOVED lines=42> */
[----:B------:R-:W-:Y:S01]  /*14e6e0*/  ULDC UR22, c[0x0][0x248] ;  /* 0x0000920000167ab9 */ /* 0x000fe20000000800 */
[----:B------:R-:W-:Y:S01]  /*14e6f0*/  ISETP.LT.AND P1, PT, R19, UR24, !P0 ;  /* 0x0000001813007c0c */ /* 0x000fe2000c721270 */
[----:B------:R-:W-:Y:S01]  /*14e700*/  ULDC UR15, c[0x0][0x228] ;  /* 0x00008a00000f7ab9 */ /* 0x000fe20000000800 */
[----:B------:R-:W-:Y:S01]  /*14e710*/  @P3 LOP3.LUT R53, R53, 0x2000, RZ, 0xfc, !PT ;  /* 0x0000200035353812 */ /* 0x000fe200078efcff */
[----:B------:R0:W-:Y:S01]  /*14e720*/  STL [R1+0x4], R11 ;  /* 0x0000040b01007387 */ /* 0x0001e20000100800 */
[----:B------:R-:W-:-:S02]  /*14e730*/  ULDC UR24, c[0x0][0x228] ;  /* 0x00008a0000187ab9 */ /* 0x000fc40000000800 */
[----:B------:R-:W-:-:S04]  /*14e740*/  LOP3.LUT R53, R53, 0xffffefff, RZ, 0xc0, !PT ;  /* 0xffffefff35357812 */ /* 0x000fc800078ec0ff */
[----:B------:R-:W-:Y:S02]  /*14e750*/  @P2 LOP3.LUT R53, R53, 0x1000, RZ, 0xfc, !PT ;  /* 0x0000100035352812 */ /* 0x000fe400078efcff */
[----:B------:R-:W-:Y:S01]  /*14e760*/  ISETP.LT.AND P0, PT, R22, UR38, !P0 ;  /* 0x0000002616007c0c */ /* 0x000fe2000c701270 */
[----:B0-----:R-:W-:Y:S01]  /*14e770*/  VIADD R11, R11, UR22 ;  /* 0x000000160b0b7c36 */ /* 0x001fe20008000000 */
[----:B------:R-:W-:Y:S01]  /*14e780*/  LOP3.LUT R53, R53, 0xfffff7ff, RZ, 0xc0, !PT ;  /* 0xfffff7ff35357812 */ /* 0x000fe200078ec0ff */
[----:B------:R-:W-:-:S03]  /*14e790*/  ULDC UR38, c[0x0][0x228] ;  /* 0x00008a0000267ab9 */ /* 0x000fc60000000800 */
[----:B------:R-:W-:-:S04]  /*14e7a0*/  @P1 LOP3.LUT R53, R53, 0x800, RZ, 0xfc, !PT ;  /* 0x0000080035351812 */ /* 0x000fc800078efcff */
[----:B------:R-:W-:-:S04]  /*14e7b0*/  LOP3.LUT R53, R53, 0xfffffbff, RZ, 0xc0, !PT ;  /* 0xfffffbff35357812 */ /* 0x000fc800078ec0ff */
[----:B------:R-:W-:Y:S02]  /*14e7c0*/  @P0 LOP3.LUT R53, R53, 0x400, RZ, 0xfc, !PT ;  /* 0x0000040035350812 */ /* 0x000fe400078efcff */
[----:B------:R-:W-:Y:S02]  /*14e7d0*/  ISETP.GE.AND P0, PT, R40, UR37, PT ;  /* 0x0000002528007c0c */ /* 0x000fe4000bf06270 */
[----:B------:R-:W-:Y:S01]  /*14e7e0*/  LOP3.LUT R56, R56, 0x7fffffff, RZ, 0xc0, !PT ;  /* 0x7fffffff38387812 */ /* 0x000fe200078ec0ff */
[----:B------:R0:W-:Y:S01]  /*14e7f0*/  STL [R1], R11 ;  /* 0x0000000b01007387 */ /* 0x0001e20000100800 */
[----:B------:R-:W-:Y:S01]  /*14e800*/  ISETP.LT.AND P3, PT, R25, UR42, !P0 ;  /* 0x0000002a19007c0c */ /* 0x000fe2000c761270 */
[----:B------:R-:W-:Y:S01]  /*14e810*/  ULDC UR42, c[0x0][0x228] ;  /* 0x00008a00002a7ab9 */ /* 0x000fe20000000800 */
[----:B------:R-:W-:Y:S01]  /*14e820*/  ISETP.LT.AND P2, PT, R21, UR55, !P0 ;  /* 0x0000003715007c0c */ /* 0x000fe2000c741270 */
[----:B------:R-:W-:Y:S01]  /*14e830*/  ULDC UR55, c[0x0][0x228] ;  /* 0x00008a0000377ab9 */ /* 0x000fe20000000800 */
[----:B------:R-:W-:Y:S01]  /*14e840*/  LOP3.LUT R53, R53, 0xffffffdf, RZ, 0xc0, !PT ;  /* 0xffffffdf35357812 */ /* 0x000fe200078ec0ff */
[----:B------:R-:W2:Y:S01]  /*14e850*/  LDL.LU R17, [R1+0x94] ;  /* 0x0000940001117983 */ /* 0x000ea20000300800 */
[----:B------:R-:W-:Y:S01]  /*14e860*/  ISETP.LT.AND P1, PT, R23, UR54, !P0 ;  /* 0x0000003617007c0c */ /* 0x000fe2000c721270 */
[----:B------:R-:W-:Y:S01]  /*14e870*/  ULDC UR54, c[0x0][0x228] ;  /* 0x00008a0000367ab9 */ /* 0x000fe20000000800 */
[----:B------:R-:W-:Y:S01]  /*14e880*/  ULDC UR37, c[0x0][0x228] ;  /* 0x00008a0000257ab9 */ /* 0x000fe20000000800 */
[----:B------:R-:W3:Y:S04]  /*14e890*/  LDL.LU R60, [R1+0x90] ;  /* 0x00009000013c7983 */ /* 0x000ee80000300800 */
[----:B------:R-:W-:Y:S01]  /*14e8a0*/  @P3 LOP3.LUT R53, R53, 0x20, RZ, 0xfc, !PT ;  /* 0x0000002035353812 */ /* 0x000fe200078efcff */
[----:B------:R-:W-:Y:S01]  /*14e8b0*/  VIADD R57, R61, 0xe ;  /* 0x0000000e3d397836 */ /* 0x000fe20000000000 */
[----:B------:R-:W4:Y:S02]  /*14e8c0*/  LDL.LU R59, [R1+0x8c] ;  /* 0x00008c00013b7983 */ /* 0x000f240000300800 */
[----:B------:R-:W-:-:S02]  /*14e8d0*/  LOP3.LUT R53, R53, 0xfffffdff, RZ, 0xc0, !PT ;  /* 0xfffffdff35357812 */ /* 0x000fc400078ec0ff */
[----:B------:R-:W-:Y:S01]  /*14e8e0*/  ISETP.LT.AND P3, PT, R24, UR53, !P0 ;  /* 0x0000003518007c0c */ /* 0x000fe2000c761270 */
[----:B------:R-:W-:Y:S01]  /*14e8f0*/  ULDC UR53, c[0x0][0x228] ;  /* 0x00008a0000357ab9 */ /* 0x000fe20000000800 */
[----:B------:R-:W-:Y:S01]  /*14e900*/  @P2 LOP3.LUT R53, R53, 0x200, RZ, 0xfc, !PT ;  /* 0x0000020035352812 */ /* 0x000fe200078efcff */
[----:B------:R-:W2:Y:S03]  /*14e910*/  LDL.LU R58, [R1+0x88] ;  /* 0x00008800013a7983 */ /* 0x000ea60000300800 */
        /* <DEDUP_REMOVED lines=43> */
[----:B------:R-:W-:Y:S01]  /*14ebd0*/  ULDC UR7, c[0x0][0x228] ;  /* 0x00008a0000077ab9 */ /* 0x000fe20000000800 */
[----:B------:R-:W-:Y:S01]  /*14ebe0*/  ISETP.LT.AND P0, PT, R22, UR5, !P0 ;  /* 0x0000000516007c0c */ /* 0x000fe2000c701270 */
[----:B------:R-:W-:Y:S01]  /*14ebf0*/  ULDC UR5, c[0x0][0x228] ;  /* 0x00008a0000057ab9 */ /* 0x000fe20000000800 */
[----:B------:R-:W-:Y:S01]  /*14ec00*/  @P2 LOP3.LUT R54, R54, 0x10000000, RZ, 0xfc, !PT ;  /* 0x1000000036362812 */ /* 0x000fe200078efcff */
[----:B------:R-:W-:-:S03]  /*14ec10*/  ULDC UR8, c[0x0][0x228] ;  /* 0x00008a0000087ab9 */ /* 0x000fc60000000800 */
[----:B------:R-:W-:-:S04]  /*14ec20*/  LOP3.LUT R54, R54, 0xf7ffffff, RZ, 0xc0, !PT ;  /* 0xf7ffffff36367812 */ /* 0x000fc800078ec0ff */
[----:B------:R-:W-:-:S04]  /*14ec30*/  @P1 LOP3.LUT R54, R54, 0x8000000, RZ, 0xfc, !PT ;  /* 0x0800000036361812 */ /* 0x000fc800078efcff */
[----:B------:R-:W-:-:S04]  /*14ec40*/  LOP3.LUT R54, R54, 0xfbffffff, RZ, 0xc0, !PT ;  /* 0xfbffffff36367812 */ /* 0x000fc800078ec0ff */
[----:B------:R-:W-:Y:S02]  /*14ec50*/  @P0 LOP3.LUT R54, R54, 0x4000000, RZ, 0xfc, !PT ;  /* 0x0400000036360812 */ /* 0x000fe400078efcff */
[----:B------:R-:W-:Y:S02]  /*14ec60*/  ISETP.GE.AND P0, PT, R41, UR43, PT ;  /* 0x0000002b29007c0c */ /* 0x000fe4000bf06270 */
[----:B------:R-:W-:Y:S01]  /*14ec70*/  LOP3.LUT R54, R54, 0xffdfffff, RZ, 0xc0, !PT ;  /* 0xffdfffff36367812 */ /* 0x000fe200078ec0ff */
[----:B------:R-:W-:Y:S01]  /*14ec80*/  VIADD R41, R40, UR28 ;  /* 0x0000001c28297c36 */ /* 0x000fe20008000000 */
        /* <DEDUP_REMOVED lines=66> */
[----:B------:R-:W-:-:S03]  /*14f0b0*/  ULDC.64 UR22, c[0x0][0x228] ;  /* 0x00008a0000167ab9 */ /* 0x000fc60000000a00 */
[----:B------:R-:W-:Y:S01]  /*14f0c0*/  ISETP.LT.AND P2, PT, R25, UR28, !P0 ;  /* 0x0000001c19007c0c */ /* 0x000fe2000c741270 */
[----:B------:R-:W-:Y:S01]  /*14f0d0*/  VIADD R42, R41, UR9 ;  /* 0x00000009292a7c36 */ /* 0x000fe20008000000 */
[----:B------:R-:W-:Y:S01]  /*14f0e0*/  ISETP.LT.AND P1, PT, R21, UR42, !P0 ;  /* 0x0000002a15007c0c */ /* 0x000fe2000c721270 */
[----:B------:R-:W-:Y:S01]  /*14f0f0*/  ULDC UR42, c[0x0][0x228] ;  /* 0x00008a00002a7ab9 */ /* 0x000fe20000000800 */
[----:B------:R-:W-:Y:S01]  /*14f100*/  LOP3.LUT R54, R54, 0xffffffdf, RZ, 0xc0, !PT ;  /* 0xffffffdf36367812 */ /* 0x000fe200078ec0ff */
        /* <DEDUP_REMOVED lines=9> */
[----:B------:R-:W-:Y:S02]  /*14f1a0*/  LOP3.LUT R54, R54, 0xfffffeff, RZ, 0xc0, !PT ;  /* 0xfffffeff36367812 */ /* 0x000fe400078ec0ff */
[----:B------:R-:W-:Y:S01]  /*14f1b0*/  ISETP.LT.AND P2, PT, R26, UR55, !P0 ;  /* 0x000000371a007c0c */ /* 0x000fe2000c741270 */
[----:B------:R-:W-:-:S08]  /*14f1c0*/  ULDC UR55, c[0x0][0x228] ;  /* 0x00008a0000377ab9 */ /* 0x000fd00000000800 */
[----:B------:R-:W-:-:S04]  /*14f1d0*/  @P1 LOP3.LUT R54, R54, 0x100, RZ, 0xfc, !PT ;  /* 0x0000010036361812 */ /* 0x000fc800078efcff */
        /* <DEDUP_REMOVED lines=26> */
[----:B------:R-:W-:Y:S02]  /*14f380*/  ISETP.LT.AND P1, PT, R10, UR45, !P0 ;  /* 0x0000002d0a007c0c */ /* 0x000fe4000c721270 */
        /* <DEDUP_REMOVED lines=22> */
[----:B------:R-:W-:Y:S01]  /*14f4f0*/  VIADD R44, R43, UR11 ;  /* 0x0000000b2b2c7c36 */ /* 0x000fe20008000000 */
[----:B------:R-:W-:Y:S01]  /*14f500*/  LOP3.LUT R55, R55, 0xffdfffff, RZ, 0xc0, !PT ;  /* 0xffdfffff37377812 */ /* 0x000fe200078ec0ff */
[----:B------:R-:W-:Y:S01]  /*14f510*/  ULDC UR11, c[0x0][0x228] ;  /* 0x00008a00000b7ab9 */ /* 0x000fe20000000800 */
[----:B------:R-:W-:Y:S01]  /*14f520*/  ISETP.LT.AND P2, PT, R25, UR22, !P0 ;  /* 0x0000001619007c0c */ /* 0x000fe2000c741270 */
[----:B------:R-:W-:Y:S01]  /*14f530*/  ULDC UR29, c[0x0][0x228] ;  /* 0x00008a00001d7ab9 */ /* 0x000fe20000000800 */
[----:B------:R-:W-:Y:S01]  /*14f540*/  ISETP.LT.AND P1, PT, R21, UR55, !P0 ;  /* 0x0000003715007c0c */ /* 0x000fe2000c721270 */
[----:B------:R-:W-:Y:S01]  /*14f550*/  ULDC UR55, c[0x0][0x228] ;  /* 0x00008a0000377ab9 */ /* 0x000fe20000000800 */
[----:B------:R-:W-:Y:S01]  /*14f560*/  ISETP.LT.AND P3, PT, R24, UR53, !P0 ;  /* 0x0000003518007c0c */ /* 0x000fe2000c761270 */
[----:B------:R-:W-:Y:S01]  /*14f570*/  VIADD R45, R44, UR44 ;  /* 0x0000002c2c2d7c36 */ /* 0x000fe20008000000 */
[----:B------:R-:W-:Y:S01]  /*14f580*/  ULDC.64 UR44, c[0x0][0x228] ;  /* 0x00008a00002c7ab9 */ /* 0x000fe20000000a00 */
[----:B------:R-:W-:Y:S01]  /*14f590*/  ULDC UR22, c[0x0][0x248] ;  /* 0x0000920000167ab9 */ /* 0x000fe20000000800 */
[----:B---3--:R-:W-:-:S05]  /*14f5a0*/  LOP3.LUT R14, R60, 0xffff, RZ, 0xc0, !PT ;  /* 0x0000ffff3c0e7812 */ /* 0x008fca00078ec0ff */
[----:B------:R-:W-:Y:S01]  /*14f5b0*/  @P2 LOP3.LUT R55, R55, 0x200000, RZ, 0xfc, !PT ;  /* 0x0020000037372812 */ /* 0x000fe200078efcff */
[----:B------:R-:W-:-:S03]  /*14f5c0*/  ULDC UR53, c[0x0][0x228] ;  /* 0x00008a0000357ab9 */ /* 0x000fc60000000800 */
[----:B------:R-:W-:-:S04]  /*14f5d0*/  LOP3.LUT R55, R55, 0xfdffffff, RZ, 0xc0, !PT ;  /* 0xfdffffff37377812 */ /* 0x000fc800078ec0ff */
[----:B------:R-:W-:Y:S02]  /*14f5e0*/  @P1 LOP3.LUT R55, R55, 0x2000000, RZ, 0xfc, !PT ;  /* 0x0200000037371812 */ /* 0x000fe400078efcff */
[----:B------:R-:W-:Y:S01]  /*14f5f0*/  ISETP.LT.AND P1, PT, R23, UR49, !P0 ;  /* 0x0000003117007c0c */ /* 0x000fe2000c721270 */
[----:B------:R-:W-:Y:S01]  /*14f600*/  VIADD R60, R61, 0xc ;  /* 0x0000000c3d3c7836 */ /* 0x000fe20000000000 */
[----:B------:R-:W-:Y:S01]  /*14f610*/  LOP3.LUT R55, R55, 0xfeffffff, RZ, 0xc0, !PT ;  /* 0xfeffffff37377812 */ /* 0x000fe200078ec0ff */
        /* <DEDUP_REMOVED lines=57> */
[----:B------:R-:W-:Y:S01]  /*14f9b0*/  VIADD R47, R46, UR24 ;  /* 0x000000182e2f7c36 */ /* 0x000fe20008000000 */
[----:B------:R-:W-:Y:S01]  /*14f9c0*/  ISETP.LT.AND P2, PT, R21, UR55, !P0 ;  /* 0x0000003715007c0c */ /* 0x000fe2000c741270 */
[----:B------:R-:W-:Y:S01]  /*14f9d0*/  ULDC UR44, c[0x0][0x228] ;  /* 0x00008a00002c7ab9 */ /* 0x000fe20000000800 */
[----:B------:R-:W-:-:S07]  /*14f9e0*/  ISETP.LT.AND P1, PT, R23, UR59, !P0 ;  /* 0x0000003b17007c0c */ /* 0x000fce000c721270 */
[----:B------:R-:W-:Y:S01]  /*14f9f0*/  @P3 LOP3.LUT R55, R55, 0x20, RZ, 0xfc, !PT ;  /* 0x0000002037373812 */ /* 0x000fe200078efcff */
[----:B0-----:R-:W-:Y:S01]  /*14fa00*/  VIADD R11, R47, UR22 ;  /* 0x000000162f0b7c36 */ /* 0x001fe20008000000 */
[----:B------:R-:W-:Y:S01]  /*14fa10*/  ISETP.LT.AND P3, PT, R24, UR58, !P0 ;  /* 0x0000003a18007c0c */ /* 0x000fe2000c761270 */
[----:B------:R-:W-:Y:S01]  /*14fa20*/  ULDC.64 UR22, c[0x0][0x228] ;  /* 0x00008a0000167ab9 */ /* 0x000fe20000000a00 */
[----:B------:R-:W-:Y:S01]  /*14fa30*/  LOP3.LUT R55, R55, 0xfffffdff, RZ, 0xc0, !PT ;  /* 0xfffffdff37377812 */ /* 0x000fe200078ec0ff */
[----:B------:R-:W-:Y:S01]  /*14fa40*/  VIADD R16, R11, UR36 ;  /* 0x000000240b107c36 */ /* 0x000fe20008000000 */
[----:B------:R2:W-:Y:S01]  /*14fa50*/  STL [R1+0x20], R11 ;  /* 0x0000200b01007387 */ /* 0x0005e20000100800 */
[----:B----4-:R-:W-:Y:S01]  /*14fa60*/  LOP3.LUT R13, R59, 0xffff, RZ, 0xc0, !PT ;  /* 0x0000ffff3b0d7812 */ /* 0x010fe200078ec0ff */
[----:B------:R-:W-:Y:S01]  /*14fa70*/  ULDC UR55, c[0x0][0x228] ;  /* 0x00008a0000377ab9 */ /* 0x000fe20000000800 */
[----:B------:R-:W-:Y:S01]  /*14fa80*/  @P2 LOP3.LUT R55, R55, 0x200, RZ, 0xfc, !PT ;  /* 0x0000020037372812 */ /* 0x000fe200078efcff */
[----:B------:R-:W-:Y:S01]  /*14fa90*/  ULDC UR58, c[0x0][0x228] ;  /* 0x00008a00003a7ab9 */ /* 0x000fe20000000800 */
[----:B------:R-:W-:Y:S01]  /*14faa0*/  ISETP.GE.AND P5, PT, R20, UR52, PT ;  /* 0x0000003414007c0c */ /* 0x000fe2000bfa6270 */
[----:B------:R-:W-:Y:S01]  /*14fab0*/  ULDC UR59, c[0x0][0x228] ;  /* 0x00008a00003b7ab9 */ /* 0x000fe20000000800 */
[----:B------:R-:W-:-:S04]  /*14fac0*/  LOP3.LUT R55, R55, 0xfffffeff, RZ, 0xc0, !PT ;  /* 0xfffffeff37377812 */ /* 0x000fc800078ec0ff */
[----:B------:R-:W-:Y:S02]  /*14fad0*/  @P1 LOP3.LUT R55, R55, 0x100, RZ, 0xfc, !PT ;  /* 0x0000010037371812 */ /* 0x000fe400078efcff */
[----:B------:R-:W-:Y:S02]  /*14fae0*/  ISETP.LT.AND P2, PT, R26, UR57, !P0 ;  /* 0x000000391a007c0c */ /* 0x000fe4000c741270 */
[----:B--2---:R-:W-:Y:S01]  /*14faf0*/  LOP3.LUT R11, R17, 0xffff, RZ, 0xc0, !PT ;  /* 0x0000ffff110b7812 */ /* 0x004fe200078ec0ff */
[----:B------:R0:W-:Y:S01]  /*14fb00*/  STL [R1+0x24], R16 ;  /* 0x0000241001007387 */ /* 0x0001e20000100800 */
[----:B------:R-:W-:Y:S01]  /*14fb10*/  LOP3.LUT R55, R55, 0xffffff7f, RZ, 0xc0, !PT ;  /* 0xffffff7f37377812 */ /* 0x000fe200078ec0ff */
[----:B------:R-:W-:Y:S01]  /*14fb20*/  VIADD R59, R61, 0x2b ;  /* 0x0000002b3d3b7836 */ /* 0x000fe20000000000 */
[----:B------:R-:W-:Y:S01]  /*14fb30*/  ISETP.LT.AND P1, PT, R27, UR56, !P0 ;  /* 0x000000381b007c0c */ /* 0x000fe2000c721270 */
[----:B------:R-:W-:Y:S01]  /*14fb40*/  ULDC UR57, c[0x0][0x228] ;  /* 0x00008a0000397ab9 */ /* 0x000fe20000000800 */
[----:B------:R-:W-:-:S02]  /*14fb50*/  @P3 LOP3.LUT R55, R55, 0x80, RZ, 0xfc, !PT ;  /* 0x0000008037373812 */ /* 0x000fc400078efcff */
[----:B------:R-:W-:Y:S01]  /*14fb60*/  LOP3.LUT R17, R58, 0xffff, RZ, 0xc0, !PT ;  /* 0x0000ffff3a117812 */ /* 0x000fe200078ec0ff */
[----:B------:R1:W-:Y:S01]  /*14fb70*/  STL [R1+0x2afc], R11 ;  /* 0x002afc0b01007387 */ /* 0x0003e20000100800 */
[----:B------:R-:W-:Y:S01]  /*14fb80*/  LOP3.LUT R55, R55, 0xffffffbf, RZ, 0xc0, !PT ;  /* 0xffffffbf37377812 */ /* 0x000fe200078ec0ff */
[----:B------:R-:W-:-:S03]  /*14fb90*/  ULDC UR56, c[0x0][0x228] ;  /* 0x00008a0000387ab9 */ /* 0x000fc60000000800 */
[----:B------:R-:W-:Y:S02]  /*14fba0*/  @P2 LOP3.LUT R55, R55, 0x40, RZ, 0xfc, !PT ;  /* 0x0000004037372812 */ /* 0x000fe400078efcff */
[----:B------:R-:W-:Y:S01]  /*14fbb0*/  ISETP.LT.AND P3, PT, R29, UR5, !P0 ;  /* 0x000000051d007c0c */ /* 0x000fe2000c761270 */
[----:B------:R-:W-:Y:S01]  /*14fbc0*/  STL [R1+0x2af8], R14 ;  /* 0x002af80e01007387 */ /* 0x000fe20000100800 */
        /* <DEDUP_REMOVED lines=20> */
[----:B------:R-:W-:Y:S01]  /*14fd10*/  ULDC.64 UR24, c[0x0][0x228] ;  /* 0x00008a0000187ab9 */ /* 0x000fe20000000a00 */
        /* <DEDUP_REMOVED lines=89> */
[----:B------:R-:W-:Y:S01]  /*1502b0*/  ISETP.LT.AND P1, PT, R21, UR22, !P0 ;  /* 0x0000001615007c0c */ /* 0x000fe2000c721270 */
[----:B------:R-:W-:Y:S01]  /*1502c0*/  ULDC UR22, c[0x0][0x228] ;  /* 0x00008a0000167ab9 */ /* 0x000fe20000000800 */
[----:B------:R-:W-:-:S09]  /*1502d0*/  LOP3.LUT R56, R56, 0xffffffdf, RZ, 0xc0, !PT ;  /* 0xffffffdf38387812 */ /* 0x000fd200078ec0ff */
[----:B------:R-:W-:-:S04]  /*1502e0*/  @P2 LOP3.LUT R56, R56, 0x20, RZ, 0xfc, !PT ;  /* 0x0000002038382812 */ /* 0x000fc800078efcff */
[----:B------:R-:W-:-:S04]  /*1502f0*/  LOP3.LUT R56, R56, 0xfffffdff, RZ, 0xc0, !PT ;  /* 0xfffffdff38387812 */ /* 0x000fc800078ec0ff */
[----:B------:R-:W-:Y:S02]  /*150300*/  @P1 LOP3.LUT R56, R56, 0x200, RZ, 0xfc, !PT ;  /* 0x0000020038381812 */ /* 0x000fe400078efcff */
[----:B------:R-:W-:Y:S02]  /*150310*/  ISETP.LT.AND P1, PT, R23, UR23, !P0 ;  /* 0x0000001717007c0c */ /* 0x000fe4000c721270 */
[----:B------:R-:W-:Y:S02]  /*150320*/  ISETP.LT.AND P3, PT, R24, UR60, !P0 ;  /* 0x0000003c18007c0c */ /* 0x000fe4000c761270 */
[----:B------:R-:W-:Y:S02]  /*150330*/  LOP3.LUT R56, R56, 0xfffffeff, RZ, 0xc0, !PT ;  /* 0xfffffeff38387812 */ /* 0x000fe400078ec0ff */
[----:B------:R-:W-:-:S07]  /*150340*/  ISETP.LT.AND P2, PT, R26, UR61, !P0 ;  /* 0x0000003d1a007c0c */ /* 0x000fce000c741270 */
[----:B------:R-:W-:-:S04]  /*150350*/  @P1 LOP3.LUT R56, R56, 0x100, RZ, 0xfc, !PT ;  /* 0x0000010038381812 */ /* 0x000fc800078efcff */
        /* <DEDUP_REMOVED lines=15> */
[----:B------:R-:W-:Y:S02]  /*150450*/  ISETP.LT.AND P3, PT, R15, UR14, !P0 ;  /* 0x0000000e0f007c0c */ /* 0x000fe4000c761270 */
[----:B------:R-:W-:-:S04]  /*150460*/  LOP3.LUT R56, R56, 0xfffffffd, RZ, 0xc0, !PT ;  /* 0xfffffffd38387812 */ /* 0x000fc800078ec0ff */
[----:B------:R-:W-:Y:S02]  /*150470*/  @P1 LOP3.LUT R56, R56, 0x2, RZ, 0xfc, !PT ;  /* 0x0000000238381812 */ /* 0x000fe400078efcff */
[----:B------:R-:W-:Y:S02]  /*150480*/  ISETP.LT.AND P1, PT, R10, UR20, !P0 ;  /* 0x000000140a007c0c */ /* 0x000fe4000c721270 */
[----:B------:R-:W-:Y:S02]  /*150490*/  LOP3.LUT R56, R56, 0xfffffffe, RZ, 0xc0, !PT ;  /* 0xfffffffe38387812 */ /* 0x000fe400078ec0ff */
[----:B------:R-:W-:Y:S02]  /*1504a0*/  @P2 LOP3.LUT R0, R0, 0x80000000, RZ, 0xfc, !PT ;  /* 0x8000000000002812 */ /* 0x000fe400078efcff */
[----:B------:R-:W-:Y:S02]  /*1504b0*/  @P3 LOP3.LUT R56, R56, 0x1, RZ, 0xfc, !PT ;  /* 0x0000000138383812 */ /* 0x000fe400078efcff */
[----:B------:R-:W-:-:S02]  /*1504c0*/  ISETP.LT.AND P3, PT, R18, UR26, !P0 ;  /* 0x0000001a12007c0c */ /* 0x000fc4000c761270 */
[----:B------:R-:W-:-:S04]  /*1504d0*/  LOP3.LUT R0, R0, 0xbfffffff, RZ, 0xc0, !PT ;  /* 0xbfffffff00007812 */ /* 0x000fc800078ec0ff */
[----:B------:R-:W-:-:S04]  /*1504e0*/  @P1 LOP3.LUT R0, R0, 0x40000000, RZ, 0xfc, !PT ;  /* 0x4000000000001812 */ /* 0x000fc800078efcff */
[----:B------:R-:W-:Y:S02]  /*1504f0*/  LOP3.LUT R0, R0, 0xdfffffff, RZ, 0xc0, !PT ;  /* 0xdfffffff00007812 */ /* 0x000fe400078ec0ff */
[----:B------:R-:W-:Y:S02]  /*150500*/  ISETP.LT.AND P2, PT, R20, UR27, !P0 ;  /* 0x0000001b14007c0c */ /* 0x000fe4000c741270 */
[----:B------:R-:W-:Y:S02]  /*150510*/  @P3 LOP3.LUT R0, R0, 0x20000000, RZ, 0xfc, !PT ;  /* 0x2000000000003812 */ /* 0x000fe400078efcff */
[----:B------:R-:W-:Y:S02]  /*150520*/  ISETP.LT.AND P1, PT, R19, UR28, !P0 ;  /* 0x0000001c13007c0c */ /* 0x000fe4000c721270 */
[----:B------:R-:W-:-:S04]  /*150530*/  LOP3.LUT R0, R0, 0xf7ffffff, RZ, 0xc0, !PT ;  /* 0xf7ffffff00007812 */ /* 0x000fc800078ec0ff */
[----:B------:R-:W-:Y:S02]  /*150540*/  LOP3.LUT R0, R0, 0xefffffff, RZ, 0xc0, !PT ;  /* 0xefffffff00007812 */ /* 0x000fe400078ec0ff */
[----:B------:R-:W-:Y:S02]  /*150550*/  ISETP.LT.AND P0, PT, R22, UR35, !P0 ;  /* 0x0000002316007c0c */ /* 0x000fe4000c701270 */
[----:B------:R-:W-:-:S04]  /*150560*/  @P2 LOP3.LUT R0, R0, 0x10000000, RZ, 0xfc, !PT ;  /* 0x1000000000002812 */ /* 0x000fc800078efcff */
[----:B------:R-:W-:Y:S02]  /*150570*/  @P1 LOP3.LUT R0, R0, 0x8000000, RZ, 0xfc, !PT ;  /* 0x0800000000001812 */ /* 0x000fe400078efcff */
[----:B------:R-:W-:Y:S02]  /*150580*/  ISETP.GE.AND P1, PT, R60, UR31, PT ;  /* 0x0000001f3c007c0c */ /* 0x000fe4000bf26270 */
[----:B------:R-:W-:Y:S02]  /*150590*/  LOP3.LUT R0, R0, 0xfbffffff, RZ, 0xc0, !PT ;  /* 0xfbffffff00007812 */ /* 0x000fe400078ec0ff */
[----:B------:R-:W-:Y:S02]  /*1505a0*/  ISETP.LT.AND P4, PT, R25, UR36, !P1 ;  /* 0x0000002419007c0c */ /* 0x000fe4000cf81270 */
[----:B------:R-:W-:Y:S02]  /*1505b0*/  @P0 LOP3.LUT R0, R0, 0x4000000, RZ, 0xfc, !PT ;  /* 0x0400000000000812 */ /* 0x000fe400078efcff */
[----:B------:R-:W-:-:S02]  /*1505c0*/  ISETP.LT.AND P3, PT, R21, UR39, !P1 ;  /* 0x0000002715007c0c */ /* 0x000fc4000cf61270 */
[----:B------:R-:W-:Y:S02]  /*1505d0*/  LOP3.LUT R0, R0, 0xffdfffff, RZ, 0xc0, !PT ;  /* 0xffdfffff00007812 */ /* 0x000fe400078ec0ff */
[----:B------:R-:W-:-:S05]  /*1505e0*/  ISETP.LT.AND P2, PT, R23, UR41, !P1 ;  /* 0x0000002917007c0c */ /* 0x000fca000cf41270 */
        /* <DEDUP_REMOVED lines=16> */
[----:B------:R-:W-:Y:S01]  /*1506f0*/  LOP3.LUT R0, R0, 0xfff7ffff, RZ, 0xc0, !PT ;  /* 0xfff7ffff00007812 */ /* 0x000fe200078ec0ff */
[----:B------:R-:W2:Y:S01]  /*150700*/  LDL.LU R12, [R1+0xa4] ;  /* 0x0000a400010c7983 */ /* 0x000ea20000300800 */
[----:B------:R-:W-:Y:S02]  /*150710*/  VIADD R60, R61, 0xb ;  /* 0x0000000b3d3c7836 */ /* 0x000fe40000000000 */
[----:B------:R-:W-:Y:S01]  /*150720*/  @P4 LOP3.LUT R0, R0, 0x80000, RZ, 0xfc, !PT ;  /* 0x0008000000004812 */ /* 0x000fe200078efcff */
[----:B------:R-:W3:Y:S01]  /*150730*/  LDL.LU R61, [R1+0xa0] ;  /* 0x0000a000013d7983 */ /* 0x000ee20000300800 */
[----:B------:R-:W-:Y:S01]  /*150740*/  ISETP.LT.AND P4, PT, R15, UR29, !P1 ;  /* 0x0000001d0f007c0c */ /* 0x000fe2000cf81270 */
[----:B------:R-:W-:-:S02]  /*150750*/  VIADD R57, R16, UR51 ;  /* 0x0000003310397c36 */ /* 0x000fc40008000000 */
[----:B------:R-:W4:Y:S04]  /*150760*/  LDL.LU R15, [R1+0x9c] ;  /* 0x00009c00010f7983 */ /* 0x000f280000300800 */
[----:B0-----:R-:W4:Y:S01]  /*150770*/  LDL.LU R16, [R1+0x98] ;  /* 0x0000980001107983 */ /* 0x001f220000300800 */
[----:B------:R-:W-:Y:S02]  /*150780*/  ISETP.LT.AND P3, PT, R30, UR47, !P1 ;  /* 0x0000002f1e007c0c */ /* 0x000fe4000cf61270 */
[----:B------:R-:W-:-:S11]  /*150790*/  LOP3.LUT R0, R0, 0xfffbffff, RZ, 0xc0, !PT ;  /* 0xfffbffff00007812 */ /* 0x000fd600078ec0ff */
[----:B------:R-:W-:-:S04]  /*1507a0*/  @P3 LOP3.LUT R0, R0, 0x40000, RZ, 0xfc, !PT ;  /* 0x0004000000003812 */ /* 0x000fc800078efcff */
[----:B------:R-:W-:-:S04]  /*1507b0*/  LOP3.LUT R0, R0, 0xfffdffff, RZ, 0xc0, !PT ;  /* 0xfffdffff00007812 */ /* 0x000fc800078ec0ff */
[----:B------:R-:W-:Y:S02]  /*1507c0*/  @P2 LOP3.LUT R0, R0, 0x20000, RZ, 0xfc, !PT ;  /* 0x0002000000002812 */ /* 0x000fe400078efcff */
[----:B------:R-:W-:Y:S02]  /*1507d0*/  ISETP.LT.AND P3, PT, R9, UR21, !P1 ;  /* 0x0000001509007c0c */ /* 0x000fe4000cf61270 */
[----:B------:R-:W-:Y:S02]  /*1507e0*/  LOP3.LUT R0, R0, 0xfffeffff, RZ, 0xc0, !PT ;  /* 0xfffeffff00007812 */ /* 0x000fe400078ec0ff */
[----:B------:R-:W-:Y:S01]  /*1507f0*/  ISETP.GE.AND P0, PT, R59, UR25, PT ;  /* 0x000000193b007c0c */ /* 0x000fe2000bf06270 */
[----:B------:R-:W-:Y:S01]  /*150800*/  VIADD R58, R57, UR50 ;  /* 0x00000032393a7c36 */ /* 0x000fe20008000000 */
[----:B------:R-:W-:Y:S01]  /*150810*/  @P4 LOP3.LUT R0, R0, 0x10000, RZ, 0xfc, !PT ;  /* 0x0001000000004812 */ /* 0x000fe200078efcff */
[----:B------:R-:W4:Y:S01]  /*150820*/  LDL.LU R9, [R1+0x80f4] ;  /* 0x0080f40001097983 */ /* 0x000f220000300800 */
[----:B------:R-:W-:-:S02]  /*150830*/  ISETP.LT.AND P2, PT, R10, UR18, !P1 ;  /* 0x000000120a007c0c */ /* 0x000fc4000cf41270 */
[----:B------:R-:W-:Y:S01]  /*150840*/  LOP3.LUT R0, R0, 0xffffdfff, RZ, 0xc0, !PT ;  /* 0xffffdfff00007812 */ /* 0x000fe200078ec0ff */
[----:B------:R-:W-:Y:S01]  /*150850*/  VIADD R59, R58, UR49 ;  /* 0x000000313a3b7c36 */ /* 0x000fe20008000000 */
[----:B------:R-:W-:Y:S01]  /*150860*/  ISETP.LT.AND P4, PT, R18, UR17, !P1 ;  /* 0x0000001112007c0c */ /* 0x000fe2000cf81270 */
[----:B------:R-:W4:Y:S01]  /*150870*/  LDL.LU R10, [R1+0x80f0] ;  /* 0x0080f000010a7983 */ /* 0x000f220000300800 */
        /* <DEDUP_REMOVED lines=12> */
[----:B------:R-:W-:Y:S02]  /*150940*/  ISETP.GE.AND P2, PT, R19, UR24, PT ;  /* 0x0000001813007c0c */ /* 0x000fe4000bf46270 */
        /* <DEDUP_REMOVED lines=8> */
[----:B------:R-:W-:Y:S02]  /*1509d0*/  ISETP.GE.AND P2, PT, R18, UR40, PT ;  /* 0x0000002812007c0c */ /* 0x000fe4000bf46270 */
[----:B------:R-:W-:-:S04]  /*1509e0*/  LOP3.LUT R0, R0, 0xfffffffe, RZ, 0xc0, !PT ;  /* 0xfffffffe00007812 */ /* 0x000fc800078ec0ff */
[----:B------:R-:W-:Y:S02]  /*1509f0*/  @P1 LOP3.LUT R0, R0, 0x1, RZ, 0xfc, !PT ;  /* 0x0000000100001812 */ /* 0x000fe400078efcff */
[----:B------:R-:W-:Y:S02]  /*150a00*/  ISETP.LT.AND P1, PT, R22, UR19, !P0 ;  /* 0x0000001316007c0c */ /* 0x000fe4000c721270 */
[----:B------:R-:W-:Y:S02]  /*150a10*/  LOP3.LUT R0, R0, 0xfffffffb, RZ, 0xc0, !PT ;  /* 0xfffffffb00007812 */ /* 0x000fe400078ec0ff */
[----:B------:R-:W-:Y:S02]  /*150a20*/  ISETP.GE.AND P4, PT, R60, UR37, PT ;  /* 0x000000253c007c0c */ /* 0x000fe4000bf86270 */
[----:B------:R-:W-:Y:S02]  /*150a30*/  @P2 LOP3.LUT R0, R0, 0x4, RZ, 0xfc, !PT ;  /* 0x0000000400002812 */ /* 0x000fe400078efcff */
[----:B------:R-:W-:-:S02]  /*150a40*/  ISETP.LT.AND P2, PT, R21, UR53, !P4 ;  /* 0x0000003515007c0c */ /* 0x000fc4000e741270 */
[----:B------:R-:W-:-:S04]  /*150a50*/  LOP3.LUT R0, R0, 0xffffbfff, RZ, 0xc0, !PT ;  /* 0xffffbfff00007812 */ /* 0x000fc800078ec0ff */
[----:B------:R-:W-:Y:S02]  /*150a60*/  @P1 LOP3.LUT R0, R0, 0x4000, RZ, 0xfc, !PT ;  /* 0x0000400000001812 */ /* 0x000fe400078efcff */
[----:B------:R-:W-:Y:S02]  /*150a70*/  ISETP.LT.AND P3, PT, R23, UR54, !P4 ;  /* 0x0000003617007c0c */ /* 0x000fe4000e761270 */
[----:B------:R-:W-:-:S04]  /*150a80*/  LOP3.LUT R0, R0, 0xffffff7f, RZ, 0xc0, !PT ;  /* 0xffffff7f00007812 */ /* 0x000fc800078ec0ff */
[----:B------:R-:W-:Y:S02]  /*150a90*/  @P2 LOP3.LUT R0, R0, 0x80, RZ, 0xfc, !PT ;  /* 0x0000008000002812 */ /* 0x000fe400078efcff */
[----:B------:R-:W-:Y:S02]  /*150aa0*/  ISETP.LT.AND P1, PT, R24, UR55, !P4 ;  /* 0x0000003718007c0c */ /* 0x000fe4000e721270 */
[----:B------:R-:W-:Y:S01]  /*150ab0*/  LOP3.LUT R0, R0, 0xffffffbf, RZ, 0xc0, !PT ;  /* 0xffffffbf00007812 */ /* 0x000fe200078ec0ff */
[----:B------:R-:W-:-:S03]  /*150ac0*/  VIADD R60, R59, UR5 ;  /* 0x000000053b3c7c36 */ /* 0x000fc60008000000 */
[----:B------:R-:W-:Y:S02]  /*150ad0*/  @P3 LOP3.LUT R0, R0, 0x40, RZ, 0xfc, !PT ;  /* 0x0000004000003812 */ /* 0x000fe400078efcff */
[----:B------:R-:W-:Y:S02]  /*150ae0*/  ISETP.LT.AND P2, PT, R26, UR56, !P4 ;  /* 0x000000381a007c0c */ /* 0x000fe4000e741270 */
[----:B------:R-:W-:-:S04]  /*150af0*/  LOP3.LUT R0, R0, 0xffffffdf, RZ, 0xc0, !PT ;  /* 0xffffffdf00007812 */ /* 0x000fc800078ec0ff */
[----:B------:R-:W-:Y:S02]  /*150b00*/  @P1 LOP3.LUT R0, R0, 0x20, RZ, 0xfc, !PT ;  /* 0x0000002000001812 */ /* 0x000fe400078efcff */
[----:B------:R-:W-:Y:S02]  /*150b10*/  ISETP.LT.AND P3, PT, R25, UR44, !P4 ;  /* 0x0000002c19007c0c */ /* 0x000fe4000e761270 */
[----:B------:R-:W-:-:S04]  /*150b20*/  LOP3.LUT R0, R0, 0xffffffef, RZ, 0xc0, !PT ;  /* 0xffffffef00007812 */ /* 0x000fc800078ec0ff */
[----:B------:R-:W-:-:S04]  /*150b30*/  @P2 LOP3.LUT R0, R0, 0x10, RZ, 0xfc, !PT ;  /* 0x0000001000002812 */ /* 0x000fc800078efcff */
[----:B------:R-:W-:Y:S02]  /*150b40*/  LOP3.LUT R0, R0, 0xfffffff7, RZ, 0xc0, !PT ;  /* 0xfffffff700007812 */ /* 0x000fe400078ec0ff */
[----:B------:R-:W-:Y:S02]  /*150b50*/  ISETP.LT.AND P1, PT, R27, UR57, !P4 ;  /* 0x000000391b007c0c */ /* 0x000fe4000e721270 */
[----:B------:R-:W-:Y:S02]  /*150b60*/  ISETP.LT.AND P2, PT, R29, UR58, !P4 ;  /* 0x0000003a1d007c0c */ /* 0x000fe4000e741270 */
[----:B------:R-:W-:Y:S02]  /*150b70*/  @P3 LOP3.LUT R0, R0, 0x8, RZ, 0xfc, !PT ;  /* 0x0000000800003812 */ /* 0x000fe400078efcff */
[----:B------:R-:W-:Y:S02]  /*150b80*/  ISETP.LT.AND P3, PT, R30, UR59, !P4 ;  /* 0x0000003b1e007c0c */ /* 0x000fe4000e761270 */
[----:B--2---:R-:W-:-:S02]  /*150b90*/  PRMT R12, R12, 0x4210, R11 ;  /* 0x000042100c0c7816 */ /* 0x004fc4000000000b */
[----:B-1----:R-:W2:Y:S01]  /*150ba0*/  LDL.LU R11, [R1+0x80ec] ;  /* 0x0080ec00010b7983 */ /* 0x002ea20000300800 */
[----:B---3--:R-:W-:-:S03]  /*150bb0*/  PRMT R61, R61, 0x4210, R14 ;  /* 0x000042103d3d7816 */ /* 0x008fc6000000000e */
[----:B------:R0:W-:Y:S01]  /*150bc0*/  STL [R1+0x30], R12 ;  /* 0x0000300c01007387 */ /* 0x0001e20000100800 */
[----:B----4-:R-:W-:Y:S02]  /*150bd0*/  PRMT R15, R15, 0x4210, R13 ;  /* 0x000042100f0f7816 */ /* 0x010fe4000000000d */
[----:B------:R-:W-:Y:S01]  /*150be0*/  PRMT R16, R16, 0x4210, R17 ;  /* 0x0000421010107816 */ /* 0x000fe20000000011 */
[----:B0-----:R-:W3:Y:S04]  /*150bf0*/  LDL.LU R12, [R1+0x80e8] ;  /* 0x0080e800010c7983 */ /* 0x001ee80000300800 */
[----:B------:R-:W4:Y:S04]  /*150c00*/  LDL.LU R14, [R1+0x80e4] ;  /* 0x0080e400010e7983 */ /* 0x000f280000300800 */
[----:B------:R0:W-:Y:S04]  /*150c10*/  STL [R1+0x34], R61 ;  /* 0x0000343d01007387 */ /* 0x0001e80000100800 */
[----:B------:R-:W2:Y:S04]  /*150c20*/  LDL.LU R13, [R1+0x80e0] ;  /* 0x0080e000010d7983 */ /* 0x000ea80000300800 */
[----:B------:R1:W-:Y:S01]  /*150c30*/  STL [R1+0x38], R15 ;  /* 0x0000380f01007387 */ /* 0x0003e20000100800 */
[----:B0-----:R-:W-:-:S03]  /*150c40*/  VIADD R61, R60, UR7 ;  /* 0x000000073c3d7c36 */ /* 0x001fc60008000000 */
[----:B-1----:R-:W3:Y:S04]  /*150c50*/  LDL.LU R15, [R1+0x80dc] ;  /* 0x0080dc00010f7983 */ /* 0x002ee80000300800 */
[----:B------:R-:W4:Y:S04]  /*150c60*/  LDL.LU R17, [R1+0x80d8] ;  /* 0x0080d80001117983 */ /* 0x000f280000300800 */
[----:B------:R0:W-:Y:S02]  /*150c70*/  STL [R1+0x3c], R16 ;  /* 0x00003c1001007387 */ /* 0x0001e40000100800 */
[----:B0-----:R-:W-:-:S06]  /*150c80*/  VIADD R16, R61, UR8 ;  /* 0x000000083d107c36 */ /* 0x001fcc0008000000 */
[----:B------:R-:W2:Y:S04]  /*150c90*/  LDL.LU R16, [R1+0x80d4] ;  /* 0x0080d40001107983 */ /* 0x000ea80000300800 */
[----:B------:R-:W3:Y:S04]  /*150ca0*/  LDL.LU R19, [R1+0x80d0] ;  /* 0x0080d00001137983 */ /* 0x000ee80000300800 */
[----:B------:R-:W4:Y:S04]  /*150cb0*/  LDL.LU R18, [R1+0x80cc] ;  /* 0x0080cc0001127983 */ /* 0x000f280000300800 */
        /* <DEDUP_REMOVED lines=10> */
[----:B------:R0:W-:Y:S01]  /*150d60*/  STL.64 [R1+0x86b8], R32 ;  /* 0x0086b82001007387 */ /* 0x0001e20000100a00 */
[----:B------:R-:W-:Y:S01]  /*150d70*/  LOP3.LUT R2, R2, 0xfbffffff, RZ, 0xc0, !PT ;  /* 0xfbffffff02027812 */ /* 0x000fe200078ec0ff */
[----:B------:R-:W-:Y:S01]  /*150d80*/  ULDC.64 UR18, c[0x0][0x228] ;  /* 0x00008a0000127ab9 */ /* 0x000fe20000000a00 */
        /* <DEDUP_REMOVED lines=9> */
[----:B0-----:R-:W3:Y:S01]  /*150e20*/  LDL.LU R32, [R1+0xcb0] ;  /* 0x000cb00001207983 */ /* 0x001ee20000300800 */
[----:B------:R-:W-:Y:S01]  /*150e30*/  ULDC.64 UR6, c[0x0][0x228] ;  /* 0x00008a0000067ab9 */ /* 0x000fe20000000a00 */
[----:B------:R-:W-:Y:S01]  /*150e40*/  ULDC.64 UR20, c[0x0][0x228] ;  /* 0x00008a0000147ab9 */ /* 0x000fe20000000a00 */
[----:B------:R-:W-:Y:S01]  /*150e50*/  ULDC.64 UR22, c[0x0][0x228] ;  /* 0x00008a0000167ab9 */ /* 0x000fe20000000a00 */
[----:B------:R-:W3:Y:S01]  /*150e60*/  LDL.LU R33, [R1+0xcb4] ;  /* 0x000cb40001217983 */ /* 0x000ee20000300800 */
[----:B------:R-:W-:Y:S01]  /*150e70*/  ULDC.64 UR42, c[0x0][0x228] ;  /* 0x00008a00002a7ab9 */ /* 0x000fe20000000a00 */
[----:B------:R-:W-:Y:S01]  /*150e80*/  ULDC.64 UR40, c[0x0][0x228] ;  /* 0x00008a0000287ab9 */ /* 0x000fe20000000a00 */
[----:B------:R-:W-:Y:S01]  /*150e90*/  ULDC.64 UR38, c[0x0][0x228] ;  /* 0x00008a0000267ab9 */ /* 0x000fe20000000a00 */
[----:B------:R0:W-:Y:S01]  /*150ea0*/  STL.64 [R1+0x8690], R40 ;  /* 0x0086902801007387 */ /* 0x0001e20000100a00 */
[----:B------:R-:W-:Y:S01]  /*150eb0*/  ULDC.64 UR36, c[0x0][0x228] ;  /* 0x00008a0000247ab9 */ /* 0x000fe20000000a00 */
[----:B------:R-:W-:-:S02]  /*150ec0*/  ULDC.64 UR34, c[0x0][0x228] ;  /* 0x00008a0000227ab9 */ /* 0x000fc40000000a00 */
[----:B0-----:R-:W4:Y:S04]  /*150ed0*/  LDL.LU R40, [R1+0xc80] ;  /* 0x000c800001287983 */ /* 0x001f280000300800 */
[----:B------:R-:W4:Y:S04]  /*150ee0*/  LDL.LU R41, [R1+0xc84] ;  /* 0x000c840001297983 */ /* 0x000f280000300800 */
[----:B------:R0:W-:Y:S04]  /*150ef0*/  STL.64 [R1+0x8670], R42 ;  /* 0x0086702a01007387 */ /* 0x0001e80000100a00 */
[----:B0-----:R-:W4:Y:S04]  /*150f00*/  LDL.LU R42, [R1+0xc98] ;  /* 0x000c9800012a7983 */ /* 0x001f280000300800 */
[----:B------:R-:W4:Y:S04]  /*150f10*/  LDL.LU R43, [R1+0xc9c] ;  /* 0x000c9c00012b7983 */ /* 0x000f280000300800 */
[----:B------:R0:W-:Y:S04]  /*150f20*/  STL.64 [R1+0x8658], R44 ;  /* 0x0086582c01007387 */ /* 0x0001e80000100a00 */
[----:B0-----:R-:W2:Y:S04]  /*150f30*/  LDL.LU R44, [R1+0xfac] ;  /* 0x000fac00012c7983 */ /* 0x001ea80000300800 */
[----:B------:R-:W4:Y:S04]  /*150f40*/  LDL.LU R45, [R1+0xc94] ;  /* 0x000c9400012d7983 */ /* 0x000f280000300800 */
[----:B------:R0:W-:Y:S04]  /*150f50*/  STL [R1+0x85d8], R47 ;  /* 0x0085d82f01007387 */ /* 0x0001e80000100800 */
[----:B0-----:R-:W2:Y:S04]  /*150f60*/  LDL.LU R47, [R1+0xfa8] ;  /* 0x000fa800012f7983 */ /* 0x001ea80000300800 */
[----:B------:R0:W-:Y:S04]  /*150f70*/  STL [R1+0x8590], R57 ;  /* 0x0085903901007387 */ /* 0x0001e80000100800 */
[----:B0-----:R-:W4:Y:S04]  /*150f80*/  LDL.LU R57, [R1+0x3c] ;  /* 0x00003c0001397983 */ /* 0x001f280000300800 */
[----:B------:R-:W-:Y:S04]  /*150f90*/  STL [R1+0x8540], R58 ;  /* 0x0085403a01007387 */ /* 0x000fe80000100800 */
[----:B------:R-:W-:Y:S04]  /*150fa0*/  STL [R1+0x8528], R59 ;  /* 0x0085283b01007387 */ /* 0x000fe80000100800 */
[----:B------:R-:W-:Y:S04]  /*150fb0*/  STL [R1+0x84f8], R60 ;  /* 0x0084f83c01007387 */ /* 0x000fe80000100800 */
[----:B------:R0:W-:Y:S04]  /*150fc0*/  STL [R1+0x84b8], R61 ;  /* 0x0084b83d01007387 */ /* 0x0001e80000100800 */
[----:B0-----:R-:W2:Y:S04]  /*150fd0*/  LDL.LU R61, [R1+0xc90] ;  /* 0x000c9000013d7983 */ /* 0x001ea80000300800 */
[----:B------:R0:W-:Y:S04]  /*150fe0*/  STL [R1+0x818c], R56 ;  /* 0x00818c3801007387 */ /* 0x0001e80000100800 */
[----:B0-----:R-:W2:Y:S04]  /*150ff0*/  LDL.LU R56, [R1+0xcbc] ;  /* 0x000cbc0001387983 */ /* 0x001ea80000300800 */
[----:B------:R0:W-:Y:S04]  /*151000*/  STL [R1+0x8180], R55 ;  /* 0x0081803701007387 */ /* 0x0001e80000100800 */
[----:B0-----:R-:W2:Y:S04]  /*151010*/  LDL.LU R55, [R1+0xcb8] ;  /* 0x000cb80001377983 */ /* 0x001ea80000300800 */
[----:B------:R-:W-:Y:S04]  /*151020*/  STL [R1+0x8170], R54 ;  /* 0x0081703601007387 */ /* 0x000fe80000100800 */
[----:B------:R0:W-:Y:S04]  /*151030*/  STL [R1+0x8158], R53 ;  /* 0x0081583501007387 */ /* 0x0001e80000100800 */
[----:B0-----:R-:W2:Y:S04]  /*151040*/  LDL.LU R53, [R1+0x1c] ;  /* 0x00001c0001357983 */ /* 0x001ea80000300800 */
[----:B------:R0:W-:Y:S04]  /*151050*/  STL [R1+0x8140], R52 ;  /* 0x0081403401007387 */ /* 0x0001e80000100800 */
[----:B0-----:R-:W2:Y:S04]  /*151060*/  LDL.LU R52, [R1+0x18] ;  /* 0x0000180001347983 */ /* 0x001ea80000300800 */
[----:B------:R-:W-:Y:S04]  /*151070*/  STL [R1+0x8138], R51 ;  /* 0x0081383301007387 */ /* 0x000fe80000100800 */
[----:B------:R-:W-:Y:S04]  /*151080*/  STL [R1+0x8128], R50 ;  /* 0x0081283201007387 */ /* 0x000fe80000100800 */
[----:B------:R-:W-:Y:S04]  /*151090*/  STL [R1+0x8120], R49 ;  /* 0x0081203101007387 */ /* 0x000fe80000100800 */
[----:B------:R0:W-:Y:S01]  /*1510a0*/  STL [R1+0x8108], R48 ;  /* 0x0081083001007387 */ /* 0x0001e20000100800 */
[----:B------:R-:W-:-:S03]  /*1510b0*/  @P0 LOP3.LUT R2, R2, 0x4000000, RZ, 0xfc, !PT ;  /* 0x0400000002020812 */ /* 0x000fc600078efcff */
[----:B0-----:R-:W2:Y:S04]  /*1510c0*/  LDL.LU R48, [R1+0x30] ;  /* 0x0000300001307983 */ /* 0x001ea80000300800 */
[----:B------:R-:W2:Y:S04]  /*1510d0*/  LDL.LU R49, [R1+0x34] ;  /* 0x0000340001317983 */ /* 0x000ea80000300800 */
[----:B------:R-:W2:Y:S01]  /*1510e0*/  LDL.LU R50, [R1+0x38] ;  /* 0x0000380001327983 */ /* 0x000ea20000300800 */
[----:B------:R-:W-:Y:S01]  /*1510f0*/  BAR.SYNC.DEFER_BLOCKING 0x0 ;  /* 0x0000000000007b1d */ /* 0x000fe20000010000 */
[----:B------:R-:W-:-:S05]  /*151100*/  LOP3.LUT P0, RZ, R0, 0x4, RZ, 0xc0, !PT ;  /* 0x0000000400ff7812 */ /* 0x000fca000780c0ff */
[----:B------:R-:W-:Y:S04]  /*151110*/  STL [R1+0x80e8], R7 ;  /* 0x0080e80701007387 */ /* 0x000fe80000100800 */
[----:B------:R-:W-:Y:S04]  /*151120*/  STL [R1+0x80e4], R6 ;  /* 0x0080e40601007387 */ /* 0x000fe80000100800 */
[----:B------:R-:W-:Y:S04]  /*151130*/  STL [R1+0x80e0], R3 ;  /* 0x0080e00301007387 */ /* 0x000fe80000100800 */
[----:B------:R-:W-:Y:S04]  /*151140*/  STL.64 [R1+0x80b8], R4 ;  /* 0x0080b80401007387 */ /* 0x000fe80000100a00 */
[----:B------:R-:W-:Y:S04]  /*151150*/  STL [R1+0x80b0], R2 ;  /* 0x0080b00201007387 */ /* 0x000fe80000100800 */
[----:B------:R3:W-:Y:S04]  /*151160*/  STL [R1+0x85e8], R0 ;  /* 0x0085e80001007387 */ /* 0x0007e80000100800 */
[----:B------:R-:W2:Y:S04]  /*151170*/  LDL.LU R60, [R1+0xc88] ;  /* 0x000c8800013c7983 */ /* 0x000ea80000300800 */
[----:B------:R-:W2:Y:S01]  /*151180*/  LDL.LU R59, [R1+0xc8c] ;  /* 0x000c8c00013b7983 */ /* 0x000ea20000300800 */
[----:B---3--:R-:W-:Y:S01]  /*151190*/  F2FP.SATFINITE.E5M2.F32.PACK_AB_MERGE_C R0, R33, R32, RZ ;  /* 0x000000202100723e */ /* 0x008fe200048060ff */
[----:B----4-:R-:W-:-:S02]  /*1511a0*/  IMAD.MOV.U32 R51, RZ, RZ, R57 ;  /* 0x000000ffff337224 */ /* 0x010fc400078e0039 */
[----:B------:R-:W0:Y:S01]  /*1511b0*/  S2R R57, SR_TID.X ;  /* 0x0000000000397919 */ /* 0x000e220000002100 */
[----:B--2---:R-:W-:Y:S02]  /*1511c0*/  F2FP.SATFINITE.E5M2.F32.PACK_AB_MERGE_C R4, R44, R47, RZ ;  /* 0x0000002f2c04723e */ /* 0x004fe400048060ff */
[----:B0-----:R-:W-:-:S04]  /*1511d0*/  LOP3.LUT R57, R57, 0x1f, RZ, 0xc0, !PT ;  /* 0x0000001f39397812 */ /* 0x001fc800078ec0ff */
[----:B------:R-:W-:Y:S01]  /*1511e0*/  LEA R54, R57, UR4, 0x4 ;  /* 0x0000000439367c11 */ /* 0x000fe2000f8e20ff */
[----:B------:R-:W-:-:S04]  /*1511f0*/  ULDC UR4, c[0x0][0x248] ;  /* 0x0000920000047ab9 */ /* 0x000fc80000000800 */
[----:B------:R-:W-:Y:S01]  /*151200*/  STL [R1+0x2898], R54 ;  /* 0x0028983601007387 */ /* 0x000fe20000100800 */
[----:B------:R-:W-:-:S05]  /*151210*/  IADD3 R2, P6, R52, R30, RZ ;  /* 0x0000001e34027210 */ /* 0x000fca0007fde0ff */
[----:B------:R-:W-:-:S05]  /*151220*/  IMAD.X R3, R53, 0x1, R27, P6 ;  /* 0x0000000135037824 */ /* 0x000fca00030e061b */
[----:B------:R0:W-:Y:S04]  /*151230*/  STL.64 [R1+0x2890], R2 ;  /* 0x0028900201007387 */ /* 0x0001e80000100a00 */
[----:B------:R-:W-:Y:S01]  /*151240*/  STL [R1+0xfa8], R4 ;  /* 0x000fa80401007387 */ /* 0x000fe20000100800 */
[----:B0-----:R-:W-:-:S03]  /*151250*/  IADD3 R2, P6, R52, R29, RZ ;  /* 0x0000001d34027210 */ /* 0x001fc60007fde0ff */
[----:B------:R-:W-:Y:S02]  /*151260*/  STL [R1+0x2e4], R0 ;  /* 0x0002e40001007387 */ /* 0x000fe40000100800 */
[----:B------:R-:W-:Y:S02]  /*151270*/  IMAD.X R3, R53, 0x1, R26, P6 ;  /* 0x0000000135037824 */ /* 0x000fe400030e061a */
[----:B------:R-:W2:Y:S04]  /*151280*/  LDL.LU R58, [R1+0xf90] ;  /* 0x000f9000013a7983 */ /* 0x000ea80000300800 */
[----:B------:R-:W2:Y:S04]  /*151290*/  LDL.LU R57, [R1+0xf94] ;  /* 0x000f940001397983 */ /* 0x000ea80000300800 */
[----:B------:R-:W3:Y:S04]  /*1512a0*/  LDL.LU R47, [R1+0xf98] ;  /* 0x000f9800012f7983 */ /* 0x000ee80000300800 */
[----:B------:R0:W-:Y:S04]  /*1512b0*/  STL.64 [R1+0x2888], R2 ;  /* 0x0028880201007387 */ /* 0x0001e80000100a00 */
[----:B------:R-:W3:Y:S04]  /*1512c0*/  LDL.LU R44, [R1+0xf9c] ;  /* 0x000f9c00012c7983 */ /* 0x000ee80000300800 */
[----:B------:R-:W4:Y:S04]  /*1512d0*/  LDL.LU R32, [R1+0xd20] ;  /* 0x000d200001207983 */ /* 0x000f280000300800 */
[----:B------:R-:W4:Y:S01]  /*1512e0*/  LDL.LU R33, [R1+0xd24] ;  /* 0x000d240001217983 */ /* 0x000f220000300800 */
[----:B0-----:R-:W-:-:S02]  /*1512f0*/  IADD3 R2, P6, R52, R25, RZ ;  /* 0x0000001934027210 */ /* 0x001fc40007fde0ff */
[----:B------:R-:W-:Y:S02]  /*151300*/  F2FP.SATFINITE.E5M2.F32.PACK_AB_MERGE_C R4, R56, R55, RZ ;  /* 0x000000373804723e */ /* 0x000fe400048060ff */
[----:B------:R-:W-:Y:S01]  /*151310*/  F2FP.SATFINITE.E5M2.F32.PACK_AB_MERGE_C R0, R45, R61, RZ ;  /* 0x0000003d2d00723e */ /* 0x000fe200048060ff */
[----:B------:R-:W-:Y:S02]  /*151320*/  IMAD.X R3, R53, 0x1, R23, P6 ;  /* 0x0000000135037824 */ /* 0x000fe400030e0617 */
[----:B------:R-:W-:Y:S04]  /*151330*/  STL [R1+0x2e8], R4 ;  /* 0x0002e80401007387 */ /* 0x000fe80000100800 */
[----:B------:R0:W-:Y:S04]  /*151340*/  STL [R1+0x294], R0 ;  /* 0x0002940001007387 */ /* 0x0001e80000100800 */
[----:B------:R1:W-:Y:S04]  /*151350*/  STL.64 [R1+0x2880], R2 ;  /* 0x0028800201007387 */ /* 0x0003e80000100a00 */
[----:B------:R-:W4:Y:S01]  /*151360*/  LDL.LU R5, [R1+0xd28] ;  /* 0x000d280001057983 */ /* 0x000f220000300800 */
[----:B0-----:R-:W-:-:S02]  /*151370*/  F2FP.SATFINITE.E5M2.F32.PACK_AB_MERGE_C R0, R41, R40, RZ ;  /* 0x000000282900723e */ /* 0x001fc400048060ff */
[----:B-1----:R-:W-:-:S05]  /*151380*/  F2FP.SATFINITE.E5M2.F32.PACK_AB_MERGE_C R2, R43, R42, RZ ;  /* 0x0000002a2b02723e */ /* 0x002fca00048060ff */
        /* <DEDUP_REMOVED lines=9> */
[----:B------:R1:W-:Y:S01]  /*151420*/  STSM.16.M88.4 [R54], R48 ;  /* 0x0000003036007844 */ /* 0x0003e20000000200 */
[----:B0-----:R-:W-:-:S03]  /*151430*/  F2FP.SATFINITE.E5M2.F32.PACK_AB_MERGE_C R0, R59, R60, RZ ;  /* 0x0000003c3b00723e */ /* 0x001fc600048060ff */
[----:B------:R-:W4:Y:S01]  /*151440*/  LDL.LU R45, [R1+0x14] ;  /* 0x00001400012d7983 */ /* 0x000f220000300800 */
[----:B-1----:R-:W-:-:S05]  /*151450*/  IADD3 R48, P6, R52, R24, RZ ;  /* 0x0000001834307210 */ /* 0x002fca0007fde0ff */
[----:B------:R-:W-:-:S05]  /*151460*/  IMAD.X R49, R53, 0x1, R22, P6 ;  /* 0x0000000135317824 */ /* 0x000fca00030e0616 */
[----:B------:R0:W-:Y:S04]  /*151470*/  STL.64 [R1+0x2878], R48 ;  /* 0x0028783001007387 */ /* 0x0001e80000100a00 */
[----:B0-----:R-:W4:Y:S04]  /*151480*/  LDL.LU R48, [R1+0xc38] ;  /* 0x000c380001307983 */ /* 0x001f280000300800 */
[----:B------:R-:W4:Y:S04]  /*151490*/  LDL.LU R49, [R1+0xc3c] ;  /* 0x000c3c0001317983 */ /* 0x000f280000300800 */
[----:B------:R2:W-:Y:S04]  /*1514a0*/  STL [R1+0x280], R0 ;  /* 0x0002800001007387 */ /* 0x0005e80000100800 */
[----:B------:R-:W4:Y:S04]  /*1514b0*/  LDL.LU R50, [R1+0xc00] ;  /* 0x000c000001327983 */ /* 0x000f280000300800 */
[----:B------:R-:W4:Y:S04]  /*1514c0*/  LDL.LU R51, [R1+0xc04] ;  /* 0x000c040001337983 */ /* 0x000f280000300800 */
[----:B------:R-:W4:Y:S04]  /*1514d0*/  LDL.LU R56, [R1+0xc08] ;  /* 0x000c080001387983 */ /* 0x000f280000300800 */
[----:B------:R-:W4:Y:S04]  /*1514e0*/  LDL.LU R61, [R1+0xc0c] ;  /* 0x000c0c00013d7983 */ /* 0x000f280000300800 */
[----:B------:R-:W4:Y:S04]  /*1514f0*/  LDL.LU R60, [R1+0xbc0] ;  /* 0x000bc000013c7983 */ /* 0x000f280000300800 */
[----:B------:R-:W4:Y:S01]  /*151500*/  LDL.LU R59, [R1+0xbc4] ;  /* 0x000bc400013b7983 */ /* 0x000f220000300800 */
[----:B------:R-:W-:-:S05]  /*151510*/  IADD3 R54, P6, R52, R21, RZ ;  /* 0x0000001534367210 */ /* 0x000fca0007fde0ff */
[----:B------:R-:W-:Y:S01]  /*151520*/  IMAD.X R55, R53, 0x1, R18, P6 ;  /* 0x0000000135377824 */ /* 0x000fe200030e0612 */
[----:B--2---:R-:W-:-:S05]  /*151530*/  F2FP.SATFINITE.E5M2.F32.PACK_AB_MERGE_C R0, R57, R58, RZ ;  /* 0x0000003a3900723e */ /* 0x004fca00048060ff */
[----:B------:R4:W-:Y:S04]  /*151540*/  STL [R1+0x2950], R0 ;  /* 0x0029500001007387 */ /* 0x0009e80000100800 */
[----:B------:R0:W-:Y:S01]  /*151550*/  STL.64 [R1+0x2870], R54 ;  /* 0x0028703601007387 */ /* 0x0001e20000100a00 */
[----:B---3--:R-:W-:Y:S02]  /*151560*/  F2FP.SATFINITE.E5M2.F32.PACK_AB_MERGE_C R2, R44, R47, RZ ;  /* 0x0000002f2c02723e */ /* 0x008fe400048060ff */
[----:B----4-:R-:W-:Y:S01]  /*151570*/  F2FP.SATFINITE.E5M2.F32.PACK_AB_MERGE_C R0, R33, R32, RZ ;  /* 0x000000202100723e */ /* 0x010fe200048060ff */
[----:B0-----:R-:W2:Y:S04]  /*151580*/  LDL.LU R54, [R1+0xbc8] ;  /* 0x000bc80001367983 */ /* 0x001ea80000300800 */
[----:B------:R0:W-:Y:S04]  /*151590*/  STL [R1+0x2954], R2 ;  /* 0x0029540201007387 */ /* 0x0001e80000100800 */
[----:B------:R-:W2:Y:S04]  /*1515a0*/  LDL.LU R55, [R1+0xbcc] ;  /* 0x000bcc0001377983 */ /* 0x000ea80000300800 */
[----:B------:R1:W-:Y:S04]  /*1515b0*/  STL [R1+0x2a50], R0 ;  /* 0x002a500001007387 */ /* 0x0003e80000100800 */
[----:B------:R-:W3:Y:S04]  /*1515c0*/  LDL.LU R58, [R1+0xb50] ;  /* 0x000b5000013a7983 */ /* 0x000ee80000300800 */
[----:B------:R-:W3:Y:S04]  /*1515d0*/  LDL.LU R57, [R1+0xb54] ;  /* 0x000b540001397983 */ /* 0x000ee80000300800 */
[----:B------:R-:W4:Y:S04]  /*1515e0*/  LDL.LU R47, [R1+0xb58] ;  /* 0x000b5800012f7983 */ /* 0x000f280000300800 */
[----:B------:R-:W4:Y:S01]  /*1515f0*/  LDL.LU R44, [R1+0xb5c] ;  /* 0x000b5c00012c7983 */ /* 0x000f220000300800 */
[----:B------:R-:W-:-:S05]  /*151600*/  IADD3 R32, P6, R52, R20, RZ ;  /* 0x0000001434207210 */ /* 0x000fca0007fde0ff */
[----:B------:R-:W-:Y:S01]  /*151610*/  IMAD.X R33, R53, 0x1, R16, P6 ;  /* 0x0000000135217824 */ /* 0x000fe200030e0610 */
[----:B------:R-:W-:Y:S02]  /*151620*/  F2FP.SATFINITE.E5M2.F32.PACK_AB_MERGE_C R4, R3, R5, RZ ;  /* 0x000000050304723e */ /* 0x000fe400048060ff */
[----:B0-----:R-:W-:Y:S02]  /*151630*/  IADD3 R2, P6, R52, R19, RZ ;  /* 0x0000001334027210 */ /* 0x001fe40007fde0ff */
[----:B------:R0:W-:Y:S01]  /*151640*/  STL.64 [R1+0x2868], R32 ;  /* 0x0028682001007387 */ /* 0x0001e20000100a00 */
[----:B-1----:R-:W-:-:S03]  /*151650*/  F2FP.SATFINITE.E5M2.F32.PACK_AB_MERGE_C R0, R43, R42, RZ ;  /* 0x0000002a2b00723e */ /* 0x002fc600048060ff */
[----:B0-----:R-:W4:Y:S01]  /*151660*/  LDL.LU.64 R32, [R1+0x86b8] ;  /* 0x0086b80001207983 */ /* 0x001f220000300a00 */
[----:B------:R-:W-:-:S03]  /*151670*/  IMAD.X R3, R53, 0x1, R15, P6 ;  /* 0x0000000135037824 */ /* 0x000fc600030e060f */
[----:B------:R-:W-:Y:S04]  /*151680*/  STL [R1+0x2a4c], R4 ;  /* 0x002a4c0401007387 */ /* 0x000fe80000100800 */
[----:B------:R0:W-:Y:S04]  /*151690*/  STL [R1+0x2a70], R0 ;  /* 0x002a700001007387 */ /* 0x0001e80000100800 */
[----:B------:R-:W4:Y:S04]  /*1516a0*/  LDL.LU R42, [R1+0x1060] ;  /* 0x00106000012a7983 */ /* 0x000f280000300800 */
[----:B------:R-:W4:Y:S04]  /*1516b0*/  LDL.LU R43, [R1+0x1064] ;  /* 0x00106400012b7983 */ /* 0x000f280000300800 */
[----:B------:R1:W-:Y:S01]  /*1516c0*/  STL.64 [R1+0x2860], R2 ;  /* 0x0028600201007387 */ /* 0x0003e20000100a00 */
[----:B0-----:R-:W-:-:S03]  /*1516d0*/  F2FP.SATFINITE.E5M2.F32.PACK_AB_MERGE_C R0, R41, R40, RZ ;  /* 0x000000282900723e */ /* 0x001fc600048060ff */
[----:B------:R-:W4:Y:S01]  /*1516e0*/  LDL.LU R40, [R1+0x1068] ;  /* 0x0010680001287983 */ /* 0x000f220000300800 */
[----:B-1----:R-:W-:-:S05]  /*1516f0*/  F2FP.SATFINITE.E5M2.F32.PACK_AB_MERGE_C R2, R7, R6, RZ ;  /* 0x000000060702723e */ /* 0x002fca00048060ff */
[----:B------:R0:W-:Y:S04]  /*151700*/  STL [R1+0x2a6c], R2 ;  /* 0x002a6c0201007387 */ /* 0x0001e80000100800 */
[----:B------:R-:W4:Y:S01]  /*151710*/  LDL.LU R41, [R1+0x106c] ;  /* 0x00106c0001297983 */ /* 0x000f220000300800 */
[----:B0-----:R-:W-:-:S03]  /*151720*/  IADD3 R2, P6, R52, R17, RZ ;  /* 0x0000001134027210 */ /* 0x001fc60007fde0ff */
[----:B------:R-:W-:Y:S02]  /*151730*/  STL [R1+0x2a90], R0 ;  /* 0x002a900001007387 */ /* 0x000fe40000100800 */
[----:B------:R-:W-:-:S05]  /*151740*/  IMAD.X R3, R53, 0x1, R14, P6 ;  /* 0x0000000135037824 */ /* 0x000fca00030e060e */
[----:B------:R0:W-:Y:S01]  /*151750*/  STL.64 [R1+0x2858], R2 ;  /* 0x0028580201007387 */ /* 0x0001e20000100a00 */
[----:B------:R-:W-:Y:S02]  /*151760*/  F2FP.SATFINITE.E5M2.F32.PACK_AB_MERGE_C R4, R49, R48, RZ ;  /* 0x000000303104723e */ /* 0x000fe400048060ff */
[----:B0-----:R-:W-:Y:S02]  /*151770*/  IADD3 R2, P6, R52, R13, RZ ;  /* 0x0000000d34027210 */ /* 0x001fe40007fde0ff */
[----:B------:R-:W-:-:S03]  /*151780*/  F2FP.SATFINITE.E5M2.F32.PACK_AB_MERGE_C R0, R51, R50, RZ ;  /* 0x000000323300723e */ /* 0x000fc600048060ff */
[----:B------:R-:W-:Y:S01]  /*151790*/  IMAD.X R3, R53, 0x1, R11, P6 ;  /* 0x0000000135037824 */ /* 0x000fe200030e060b */
[----:B------:R0:W-:Y:S04]  /*1517a0*/  STL [R1+0x2a8c], R4 ;  /* 0x002a8c0401007387 */ /* 0x0001e80000100800 */
[----:B------:R1:W-:Y:S04]  /*1517b0*/  STL [R1+0x2aa0], R0 ;  /* 0x002aa00001007387 */ /* 0x0003e80000100800 */
[----:B------:R1:W-:Y:S01]  /*1517c0*/  STL.64 [R1+0x2850], R2 ;  /* 0x0028500201007387 */ /* 0x0003e20000100a00 */
[----:B0-----:R-:W-:-:S02]  /*1517d0*/  F2FP.SATFINITE.E5M2.F32.PACK_AB_MERGE_C R4, R61, R56, RZ ;  /* 0x000000383d04723e */ /* 0x001fc400048060ff */
[----:B-1----:R-:W-:-:S03]  /*1517e0*/  F2FP.SATFINITE.E5M2.F32.PACK_AB_MERGE_C R0, R59, R60, RZ ;  /* 0x0000003c3b00723e */ /* 0x002fc600048060ff */
[----:B------:R-:W-:Y:S01]  /*1517f0*/  STL [R1+0x2a9c], R4 ;  /* 0x002a9c0401007387 */ /* 0x000fe20000100800 */
[----:B------:R-:W-:-:S03]  /*151800*/  IADD3 R2, P6, R52, R12, RZ ;  /* 0x0000000c34027210 */ /* 0x000fc60007fde0ff */
[----:B------:R-:W-:Y:S02]  /*151810*/  STL [R1+0x2ab0], R0 ;  /* 0x002ab00001007387 */ /* 0x000fe40000100800 */
[----:B------:R-:W-:Y:S02]  /*151820*/  IMAD.X R3, R53, 0x1, R9, P6 ;  /* 0x0000000135037824 */ /* 0x000fe400030e0609 */
[----:B------:R-:W4:Y:S04]  /*151830*/  LDL.LU R56, [R1+0x1050] ;  /* 0x0010500001387983 */ /* 0x000f280000300800 */
[----:B------:R-:W4:Y:S04]  /*151840*/  LDL.LU R61, [R1+0x1054] ;  /* 0x00105400013d7983 */ /* 0x000f280000300800 */
[----:B------:R-:W4:Y:S04]  /*151850*/  LDL.LU R60, [R1+0x1058] ;  /* 0x00105800013c7983 */ /* 0x000f280000300800 */
[----:B------:R0:W-:Y:S04]  /*151860*/  STL.64 [R1+0x2848], R2 ;  /* 0x0028480201007387 */ /* 0x0001e80000100a00 */
[----:B------:R-:W4:Y:S01]  /*151870*/  LDL.LU R59, [R1+0x105c] ;  /* 0x00105c00013b7983 */ /* 0x000f220000300800 */
[----:B0-----:R-:W-:-:S05]  /*151880*/  IADD3 R2, P6, R52, R10, RZ ;  /* 0x0000000a34027210 */ /* 0x001fca0007fde0ff */
[----:B------:R-:W-:-:S05]  /*151890*/  IMAD.X R3, R53, 0x1, R8, P6 ;  /* 0x0000000135037824 */ /* 0x000fca00030e0608 */
[----:B------:R2:W-:Y:S02]  /*1518a0*/  STL.64 [R1+0x2840], R2 ;  /* 0x0028400201007387 */ /* 0x0005e40000100a00 */
[----:B--2---:R-:W-:-:S05]  /*1518b0*/  F2FP.SATFINITE.E5M2.F32.PACK_AB_MERGE_C R3, R55, R54, RZ ;  /* 0x000000363703723e */ /* 0x004fca00048060ff */
[----:B------:R-:W-:Y:S01]  /*1518c0*/  STL [R1+0x2aac], R3 ;  /* 0x002aac0301007387 */ /* 0x000fe20000100800 */
[----:B---3--:R-:W-:-:S03]  /*1518d0*/  F2FP.SATFINITE.E5M2.F32.PACK_AB_MERGE_C R2, R57, R58, RZ ;  /* 0x0000003a3902723e */ /* 0x008fc600048060ff */
[----:B------:R-:W2:Y:S01]  /*1518e0*/  LDL.LU R58, [R1+0x1040] ;  /* 0x00104000013a7983 */ /* 0x000ea20000300800 */
[----:B----4-:R-:W-:-:S03]  /*1518f0*/  F2FP.SATFINITE.E5M2.F32.PACK_AB_MERGE_C R0, R44, R47, RZ ;  /* 0x0000002f2c00723e */ /* 0x010fc600048060ff */
[----:B------:R0:W-:Y:S04]  /*151900*/  STL [R1+0x2ac0], R2 ;  /* 0x002ac00201007387 */ /* 0x0001e80000100800 */
[----:B------:R-:W2:Y:S04]  /*151910*/  LDL.LU R57, [R1+0x1044] ;  /* 0x0010440001397983 */ /* 0x000ea80000300800 */
[----:B------:R1:W-:Y:S04]  /*151920*/  STL [R1+0x2abc], R0 ;  /* 0x002abc0001007387 */ /* 0x0003e80000100800 */
[----:B------:R-:W3:Y:S01]  /*151930*/  LDL.LU R47, [R1+0x1048] ;  /* 0x00104800012f7983 */ /* 0x000ee20000300800 */
[----:B0-----:R-:W-:-:S03]  /*151940*/  IADD3 R2, P6, R45, R39, RZ ;  /* 0x000000272d027210 */ /* 0x001fc60007fde0ff */
[----:B------:R-:W3:Y:S01]  /*151950*/  LDL.LU R44, [R1+0x104c] ;  /* 0x00104c00012c7983 */ /* 0x000ee20000300800 */
[----:B-1----:R-:W-:-:S05]  /*151960*/  SHF.R.S32.HI R0, RZ, 0x1f, R45 ;  /* 0x0000001fff007819 */ /* 0x002fca000001142d */
[----:B------:R-:W-:-:S05]  /*151970*/  IMAD.X R3, R0, 0x1, R38, P6 ;  /* 0x0000000100037824 */ /* 0x000fca00030e0626 */
[----:B------:R0:W-:Y:S04]  /*151980*/  STL.64 [R1+0x2838], R2 ;  /* 0x0028380201007387 */ /* 0x0001e80000100a00 */
[----:B------:R-:W4:Y:S04]  /*151990*/  LDL.LU R7, [R1+0x1030] ;  /* 0x0010300001077983 */ /* 0x000f280000300800 */
[----:B------:R-:W4:Y:S01]  /*1519a0*/  LDL.LU R48, [R1+0x1034] ;  /* 0x0010340001307983 */ /* 0x000f220000300800 */
[----:B0-----:R-:W-:-:S05]  /*1519b0*/  F2FP.SATFINITE.E5M2.F32.PACK_AB_MERGE_C R2, R43, R42, RZ ;  /* 0x0000002a2b02723e */ /* 0x001fca00048060ff */
[----:B------:R0:W-:Y:S04]  /*1519c0*/  STL [R1+0x2948], R2 ;  /* 0x0029480201007387 */ /* 0x0001e80000100800 */
[----:B------:R-:W4:Y:S04]  /*1519d0*/  LDL.LU R49, [R1+0x1038] ;  /* 0x0010380001317983 */ /* 0x000f280000300800 */
[----:B------:R-:W4:Y:S01]  /*1519e0*/  LDL.LU R50, [R1+0x103c] ;  /* 0x00103c0001327983 */ /* 0x000f220000300800 */
[----:B0-----:R-:W-:-:S03]  /*1519f0*/  F2FP.SATFINITE.E5M2.F32.PACK_AB_MERGE_C R2, R41, R40, RZ ;  /* 0x000000282902723e */ /* 0x001fc600048060ff */
[----:B------:R-:W4:Y:S04]  /*151a00*/  LDL.LU R40, [R1+0xb00] ;  /* 0x000b000001287983 */ /* 0x000f280000300800 */
        /* <DEDUP_REMOVED lines=8> */
[----:B0-----:R-:W-:-:S05]  /*151a90*/  IADD3 R2, P6, R45, R37, RZ ;  /* 0x000000252d027210 */ /* 0x001fca0007fde0ff */
[----:B------:R-:W-:Y:S01]  /*151aa0*/  IMAD.X R3, R0, 0x1, R34, P6 ;  /* 0x0000000100037824 */ /* 0x000fe200030e0622 */
[----:B------:R-:W-:-:S05]  /*151ab0*/  F2FP.SATFINITE.E5M2.F32.PACK_AB_MERGE_C R53, R61, R56, RZ ;  /* 0x000000383d35723e */ /* 0x000fca00048060ff */
[----:B------:R-:W-:Y:S04]  /*151ac0*/  STL [R1+0x8244], R53 ;  /* 0x0082443501007387 */ /* 0x000fe80000100800 */
[----:B------:R0:W-:Y:S01]  /*151ad0*/  STL.64 [R1+0x2830], R2 ;  /* 0x0028300201007387 */ /* 0x0001e20000100a00 */
[----:B------:R-:W-:-:S03]  /*151ae0*/  F2FP.SATFINITE.E5M2.F32.PACK_AB_MERGE_C R4, R59, R60, RZ ;  /* 0x0000003c3b04723e */ /* 0x000fc600048060ff */
[----:B------:R-:W4:Y:S04]  /*151af0*/  LDL.LU R56, [R1+0xa80] ;  /* 0x000a800001387983 */ /* 0x000f280000300800 */
[----:B------:R-:W4:Y:S01]  /*151b00*/  LDL.LU R61, [R1+0xa84] ;  /* 0x000a8400013d7983 */ /* 0x000f220000300800 */
[----:B0-----:R-:W-:-:S03]  /*151b10*/  IADD3 R2, P6, R45, R36, RZ ;  /* 0x000000242d027210 */ /* 0x001fc60007fde0ff */
[----:B------:R-:W4:Y:S04]  /*151b20*/  LDL.LU R60, [R1+0xa88] ;  /* 0x000a8800013c7983 */ /* 0x000f280000300800 */
[----:B------:R-:W4:Y:S01]  /*151b30*/  LDL.LU R59, [R1+0xa8c] ;  /* 0x000a8c00013b7983 */ /* 0x000f220000300800 */
[----:B------:R-:W-:-:S03]  /*151b40*/  IMAD.X R3, R0, 0x1, R33, P6 ;  /* 0x0000000100037824 */ /* 0x000fc600030e0621 */
[----:B------:R-:W-:Y:S04]  /*151b50*/  STL [R1+0x8248], R4 ;  /* 0x0082480401007387 */ /* 0x000fe80000100800 */
[----:B------:R2:W-:Y:S02]  /*151b60*/  STL.64 [R1+0x2828], R2 ;  /* 0x0028280201007387 */ /* 0x0005e40000100a00 */
[----:B--2---:R-:W-:Y:S02]  /*151b70*/  F2FP.SATFINITE.E5M2.F32.PACK_AB_MERGE_C R3, R57, R58, RZ ;  /* 0x0000003a3903723e */ /* 0x004fe400048060ff */
[----:B------:R-:W2:Y:S04]  /*151b80*/  LDL.LU R58, [R1+0x1020] ;  /* 0x00102000013a7983 */ /* 0x000ea80000300800 */
[----:B------:R-:W-:Y:S04]  /*151b90*/  STL [R1+0x2a60], R3 ;  /* 0x002a600301007387 */ /* 0x000fe80000100800 */
[----:B------:R-:W2:Y:S01]  /*151ba0*/  LDL.LU R57, [R1+0x1024] ;  /* 0x0010240001397983 */ /* 0x000ea20000300800 */
[----:B---3--:R-:W-:-:S05]  /*151bb0*/  F2FP.SATFINITE.E5M2.F32.PACK_AB_MERGE_C R2, R44, R47, RZ ;  /* 0x0000002f2c02723e */ /* 0x008fca00048060ff */
[----:B------:R0:W-:Y:S04]  /*151bc0*/  STL [R1+0x2a5c], R2 ;  /* 0x002a5c0201007387 */ /* 0x0001e80000100800 */
[----:B------:R-:W3:Y:S04]  /*151bd0*/  LDL.LU R47, [R1+0x1028] ;  /* 0x00102800012f7983 */ /* 0x000ee80000300800 */
[----:B------:R-:W3:Y:S01]  /*151be0*/  LDL.LU R44, [R1+0x102c] ;  /* 0x00102c00012c7983 */ /* 0x000ee20000300800 */
[----:B0-----:R-:W-:-:S05]  /*151bf0*/  IADD3 R2, P6, R45, R35, RZ ;  /* 0x000000232d027210 */ /* 0x001fca0007fde0ff */
[----:B------:R-:W-:Y:S01]  /*151c00*/  IMAD.X R3, R0, 0x1, R32, P6 ;  /* 0x0000000100037824 */ /* 0x000fe200030e0620 */
[----:B----4-:R-:W-:-:S04]  /*151c10*/  F2FP.SATFINITE.E5M2.F32.PACK_AB_MERGE_C R5, R48, R7, RZ ;  /* 0x000000073005723e */ /* 0x010fc800048060ff */
[----:B------:R0:W-:Y:S04]  /*151c20*/  STL.64 [R1+0x2820], R2 ;  /* 0x0028200201007387 */ /* 0x0001e80000100a00 */
[----:B------:R-:W-:Y:S01]  /*151c30*/  STL [R1+0x2a80], R5 ;  /* 0x002a800501007387 */ /* 0x000fe20000100800 */
[----:B0-----:R-:W-:Y:S02]  /*151c40*/  IADD3 R2, P6, R45, R31, RZ ;  /* 0x0000001f2d027210 */ /* 0x001fe40007fde0ff */
[----:B------:R-:W-:-:S03]  /*151c50*/  F2FP.SATFINITE.E5M2.F32.PACK_AB_MERGE_C R4, R50, R49, RZ ;  /* 0x000000313204723e */ /* 0x000fc600048060ff */
[----:B------:R-:W-:Y:S02]  /*151c60*/  IMAD.X R3, R0, 0x1, R28, P6 ;  /* 0x0000000100037824 */ /* 0x000fe400030e061c */
[----:B------:R-:W-:Y:S04]  /*151c70*/  STL [R1+0x2a7c], R4 ;  /* 0x002a7c0401007387 */ /* 0x000fe80000100800 */
[----:B------:R0:W-:Y:S02]  /*151c80*/  STL.64 [R1+0x2818], R2 ;  /* 0x0028180201007387 */ /* 0x0001e40000100a00 */
[----:B0-----:R-:W-:Y:S02]  /*151c90*/  F2FP.SATFINITE.E5M2.F32.PACK_AB_MERGE_C R2, R41, R40, RZ ;  /* 0x000000282902723e */ /* 0x001fe400048060ff */
[----:B------:R-:W4:Y:S04]  /*151ca0*/  LDL.LU R40, [R1+0x1010] ;  /* 0x0010100001287983 */ /* 0x000f280000300800 */
[----:B------:R-:W4:Y:S04]  /*151cb0*/  LDL.LU R41, [R1+0x1014] ;  /* 0x0010140001297983 */ /* 0x000f280000300800 */
[----:B------:R0:W-:Y:S01]  /*151cc0*/  STL [R1+0x2a98], R2 ;  /* 0x002a980201007387 */ /* 0x0001e20000100800 */
[----:B------:R-:W-:-:S02]  /*151cd0*/  F2FP.SATFINITE.E5M2.F32.PACK_AB_MERGE_C R4, R52, R51, RZ ;  /* 0x000000333404723e */ /* 0x000fc400048060ff */
[----:B0-----:R-:W-:-:S03]  /*151ce0*/  IADD3 R2, P6, R45, R30, RZ ;  /* 0x0000001e2d027210 */ /* 0x001fc60007fde0ff */
[----:B------:R0:W-:Y:S02]  /*151cf0*/  STL [R1+0x2a94], R4 ;  /* 0x002a940401007387 */ /* 0x0001e40000100800 */
[----:B------:R-:W-:Y:S01]  /*151d00*/  IMAD.X R3, R0, 0x1, R27, P6 ;  /* 0x0000000100037824 */ /* 0x000fe200030e061b */
[----:B------:R-:W-:-:S04]  /*151d10*/  F2FP.SATFINITE.E5M2.F32.PACK_AB_MERGE_C R5, R55, R54, RZ ;  /* 0x000000363705723e */ /* 0x000fc800048060ff */
[----:B------:R1:W-:Y:S01]  /*151d20*/  STL.64 [R1+0x2810], R2 ;  /* 0x0028100201007387 */ /* 0x0003e20000100a00 */
[----:B0-----:R-:W-:-:S03]  /*151d30*/  F2FP.SATFINITE.E5M2.F32.PACK_AB_MERGE_C R4, R43, R42, RZ ;  /* 0x0000002a2b04723e */ /* 0x001fc600048060ff */
[----:B------:R0:W-:Y:S01]  /*151d40*/  STL [R1+0x2aa8], R5 ;  /* 0x002aa80501007387 */ /* 0x0001e20000100800 */
[----:B-1----:R-:W-:-:S03]  /*151d50*/  IADD3 R2, P6, R45, R29, RZ ;  /* 0x0000001d2d027210 */ /* 0x002fc60007fde0ff */
[----:B------:R-:W-:Y:S02]  /*151d60*/  STL [R1+0x2aa4], R4 ;  /* 0x002aa40401007387 */ /* 0x000fe40000100800 */
[----:B------:R-:W-:Y:S02]  /*151d70*/  IMAD.X R3, R0, 0x1, R26, P6 ;  /* 0x0000000100037824 */ /* 0x000fe400030e061a */
[----:B0-----:R-:W4:Y:S04]  /*151d80*/  LDL.LU R5, [R1+0x1018] ;  /* 0x0010180001057983 */ /* 0x001f280000300800 */
[----:B------:R0:W-:Y:S04]  /*151d90*/  STL.64 [R1+0x2808], R2 ;  /* 0x0028080201007387 */ /* 0x0001e80000100a00 */
[----:B0-----:R-:W4:Y:S04]  /*151da0*/  LDL.LU R3, [R1+0x101c] ;  /* 0x00101c0001037983 */ /* 0x001f280000300800 */
[----:B------:R-:W4:Y:S04]  /*151db0*/  LDL.LU R6, [R1+0x1000] ;  /* 0x0010000001067983 */ /* 0x000f280000300800 */
[----:B------:R-:W4:Y:S04]  /*151dc0*/  LDL.LU R7, [R1+0x1004] ;  /* 0x0010040001077983 */ /* 0x000f280000300800 */
[----:B------:R-:W4:Y:S04]  /*151dd0*/  LDL.LU R42, [R1+0x1008] ;  /* 0x00100800012a7983 */ /* 0x000f280000300800 */
[----:B------:R-:W4:Y:S01]  /*151de0*/  LDL.LU R43, [R1+0x100c] ;  /* 0x00100c00012b7983 */ /* 0x000f220000300800 */
[----:B------:R-:W-:-:S02]  /*151df0*/  F2FP.SATFINITE.E5M2.F32.PACK_AB_MERGE_C R4, R61, R56, RZ ;  /* 0x000000383d04723e */ /* 0x000fc400048060ff */
[----:B------:R-:W-:Y:S01]  /*151e00*/  F2FP.SATFINITE.E5M2.F32.PACK_AB_MERGE_C R2, R59, R60, RZ ;  /* 0x0000003c3b02723e */ /* 0x000fe200048060ff */
[----:B------:R-:W4:Y:S04]  /*151e10*/  LDL.LU R52, [R1+0xff0] ;  /* 0x000ff00001347983 */ /* 0x000f280000300800 */
[----:B------:R2:W-:Y:S04]  /*151e20*/  STL [R1+0x2ab8], R4 ;  /* 0x002ab80401007387 */ /* 0x0005e80000100800 */
[----:B------:R-:W4:Y:S04]  /*151e30*/  LDL.LU R54, [R1+0xff4] ;  /* 0x000ff40001367983 */ /* 0x000f280000300800 */
[----:B------:R3:W-:Y:S04]  /*151e40*/  STL [R1+0x2ab4], R2 ;  /* 0x002ab40201007387 */ /* 0x0007e80000100800 */
[----:B------:R-:W4:Y:S04]  /*151e50*/  LDL.LU R55, [R1+0xff8] ;  /* 0x000ff80001377983 */ /* 0x000f280000300800 */
[----:B------:R-:W4:Y:S01]  /*151e60*/  LDL.LU R56, [R1+0xffc] ;  /* 0x000ffc0001387983 */ /* 0x000f220000300800 */
[----:B------:R-:W-:-:S05]  /*151e70*/  IADD3 R48, P6, R45, R25, RZ ;  /* 0x000000192d307210 */ /* 0x000fca0007fde0ff */
[----:B------:R-:W-:Y:S01]  /*151e80*/  IMAD.X R49, R0, 0x1, R23, P6 ;  /* 0x0000000100317824 */ /* 0x000fe200030e0617 */
[----:B--2---:R-:W-:Y:S02]  /*151e90*/  F2FP.SATFINITE.E5M2.F32.PACK_AB_MERGE_C R4, R57, R58, RZ ;  /* 0x0000003a3904723e */ /* 0x004fe400048060ff */
[----:B------:R-:W2:Y:S04]  /*151ea0*/  LDL.LU R58, [R1+0xfe0] ;  /* 0x000fe000013a7983 */ /* 0x000ea80000300800 */
[----:B------:R0:W-:Y:S04]  /*151eb0*/  STL.64 [R1+0x2800], R48 ;  /* 0x0028003001007387 */ /* 0x0001e80000100a00 */
[----:B------:R-:W-:Y:S04]  /*151ec0*/  STL [R1+0xbc8], R4 ;  /* 0x000bc80401007387 */ /* 0x000fe80000100800 */
[----:B------:R-:W2:Y:S01]  /*151ed0*/  LDL.LU R57, [R1+0xfe4] ;  /* 0x000fe40001397983 */ /* 0x000ea20000300800 */
[----:B---3--:R-:W-:-:S05]  /*151ee0*/  F2FP.SATFINITE.E5M2.F32.PACK_AB_MERGE_C R2, R44, R47, RZ ;  /* 0x0000002f2c02723e */ /* 0x008fca00048060ff */
[----:B------:R-:W-:Y:S04]  /*151ef0*/  STL [R1+0xc8c], R2 ;  /* 0x000c8c0201007387 */ /* 0x000fe80000100800 */
[----:B------:R-:W3:Y:S04]  /*151f00*/  LDL.LU R47, [R1+0xfe8] ;  /* 0x000fe800012f7983 */ /* 0x000ee80000300800 */
[----:B------:R-:W3:Y:S01]  /*151f10*/  LDL.LU R44, [R1+0xfec] ;  /* 0x000fec00012c7983 */ /* 0x000ee20000300800 */
[----:B0-----:R-:W-:-:S03]  /*151f20*/  IADD3 R48, P6, R45, R24, RZ ;  /* 0x000000182d307210 */ /* 0x001fc60007fde0ff */
[----:B------:R-:W3:Y:S02]  /*151f30*/  LDL.LU R59, [R1+0x10] ;  /* 0x00001000013b7983 */ /* 0x000ee40000300800 */
[----:B------:R-:W-:-:S05]  /*151f40*/  IMAD.X R49, R0, 0x1, R22, P6 ;  /* 0x0000000100317824 */ /* 0x000fca00030e0616 */
[----:B------:R0:W-:Y:S04]  /*151f50*/  STL.64 [R1+0x27f8], R48 ;  /* 0x0027f83001007387 */ /* 0x0001e80000100a00 */
[----:B0-----:R-:W3:Y:S04]  /*151f60*/  LDL.LU R48, [R1+0xaa0] ;  /* 0x000aa00001307983 */ /* 0x001ee80000300800 */
[----:B------:R-:W3:Y:S01]  /*151f70*/  LDL.LU R49, [R1+0xaa4] ;  /* 0x000aa40001317983 */ /* 0x000ee20000300800 */
[----:B----4-:R-:W-:-:S05]  /*151f80*/  F2FP.SATFINITE.E5M2.F32.PACK_AB_MERGE_C R2, R41, R40, RZ ;  /* 0x000000282902723e */ /* 0x010fca00048060ff */
[----:B------:R0:W-:Y:S04]  /*151f90*/  STL [R1+0xa88], R2 ;  /* 0x000a880201007387 */ /* 0x0001e80000100800 */
[----:B------:R-:W4:Y:S04]  /*151fa0*/  LDL.LU R50, [R1+0xaa8] ;  /* 0x000aa80001327983 */ /* 0x000f280000300800 */
[----:B------:R-:W4:Y:S04]  /*151fb0*/  LDL.LU R51, [R1+0xaac] ;  /* 0x000aac0001337983 */ /* 0x000f280000300800 */
[----:B------:R-:W4:Y:S04]  /*151fc0*/  LDL.LU R61, [R1+0xa70] ;  /* 0x000a7000013d7983 */ /* 0x000f280000300800 */
[----:B------:R-:W4:Y:S04]  /*151fd0*/  LDL.LU R60, [R1+0xa74] ;  /* 0x000a7400013c7983 */ /* 0x000f280000300800 */
[----:B------:R-:W4:Y:S04]  /*151fe0*/  LDL.LU R40, [R1+0xa78] ;  /* 0x000a780001287983 */ /* 0x000f280000300800 */
[----:B------:R-:W4:Y:S01]  /*151ff0*/  LDL.LU R41, [R1+0xa7c] ;  /* 0x000a7c0001297983 */ /* 0x000f220000300800 */
[----:B0-----:R-:W-:-:S02]  /*152000*/  IADD3 R2, P6, R45, R21, RZ ;  /* 0x000000152d027210 */ /* 0x001fc40007fde0ff */
[----:B------:R-:W-:-:S03]  /*152010*/  F2FP.SATFINITE.E5M2.F32.PACK_AB_MERGE_C R4, R3, R5, RZ ;  /* 0x000000050304723e */ /* 0x000fc600048060ff */
[----:B------:R-:W-:Y:S02]  /*152020*/  IMAD.X R3, R0, 0x1, R18, P6 ;  /* 0x0000000100037824 */ /* 0x000fe400030e0612 */
[----:B------:R0:W-:Y:S01]  /*152030*/  STL [R1+0xa8c], R4 ;  /* 0x000a8c0401007387 */ /* 0x0001e20000100800 */
[----:B------:R-:W-:-:S03]  /*152040*/  F2FP.SATFINITE.E5M2.F32.PACK_AB_MERGE_C R5, R7, R6, RZ ;  /* 0x000000060705723e */ /* 0x000fc600048060ff */
[----:B------:R1:W-:Y:S01]  /*152050*/  STL.64 [R1+0x27f0], R2 ;  /* 0x0027f00201007387 */ /* 0x0003e20000100a00 */
[----:B0-----:R-:W-:-:S03]  /*152060*/  F2FP.SATFINITE.E5M2.F32.PACK_AB_MERGE_C R4, R43, R42, RZ ;  /* 0x0000002a2b04723e */ /* 0x001fc600048060ff */
[----:B------:R-:W-:Y:S04]  /*152070*/  STL [R1+0x2978], R5 ;  /* 0x0029780501007387 */ /* 0x000fe80000100800 */
[----:B------:R-:W-:Y:S04]  /*152080*/  STL [R1+0x2984], R4 ;  /* 0x0029840401007387 */ /* 0x000fe80000100800 */
[----:B------:R-:W4:Y:S04]  /*152090*/  LDL.LU R42, [R1+0xa60] ;  /* 0x000a6000012a7983 */ /* 0x000f280000300800 */
[----:B------:R-:W4:Y:S01]  /*1520a0*/  LDL.LU R43, [R1+0xa64] ;  /* 0x000a6400012b7983 */ /* 0x000f220000300800 */
[----:B-1----:R-:W-:-:S05]  /*1520b0*/  IADD3 R2, P6, R45, R20, RZ ;  /* 0x000000142d027210 */ /* 0x002fca0007fde0ff */
[----:B------:R-:W-:-:S05]  /*1520c0*/  IMAD.X R3, R0, 0x1, R16, P6 ;  /* 0x0000000100037824 */ /* 0x000fca00030e0610 */
[----:B------:R0:W-:Y:S02]  /*1520d0*/  STL.64 [R1+0x27e8], R2 ;  /* 0x0027e80201007387 */ /* 0x0001e40000100a00 */
[----:B0-----:R-:W-:Y:S02]  /*1520e0*/  F2FP.SATFINITE.E5M2.F32.PACK_AB_MERGE_C R3, R54, R52, RZ ;  /* 0x000000343603723e */ /* 0x001fe400048060ff */
[----:B------:R-:W-:Y:S01]  /*1520f0*/  F2FP.SATFINITE.E5M2.F32.PACK_AB_MERGE_C R2, R56, R55, RZ ;  /* 0x000000373802723e */ /* 0x000fe200048060ff */
[----:B------:R-:W4:Y:S04]  /*152100*/  LDL.LU R52, [R1+0xa68] ;  /* 0x000a680001347983 */ /* 0x000f280000300800 */
[----:B------:R-:W-:Y:S04]  /*152110*/  STL [R1+0xa80], R3 ;  /* 0x000a800301007387 */ /* 0x000fe80000100800 */
[----:B------:R-:W4:Y:S04]  /*152120*/  LDL.LU R54, [R1+0xa6c] ;  /* 0x000a6c0001367983 */ /* 0x000f280000300800 */
[----:B------:R0:W-:Y:S04]  /*152130*/  STL [R1+0xa84], R2 ;  /* 0x000a840201007387 */ /* 0x0001e80000100800 */
[----:B------:R-:W4:Y:S04]  /*152140*/  LDL.LU R55, [R1+0x1130] ;  /* 0x0011300001377983 */ /* 0x000f280000300800 */
[----:B------:R-:W4:Y:S01]  /*152150*/  LDL.LU R56, [R1+0x1134] ;  /* 0x0011340001387983 */ /* 0x000f220000300800 */
[----:B0-----:R-:W-:-:S05]  /*152160*/  IADD3 R2, P6, R45, R19, RZ ;  /* 0x000000132d027210 */ /* 0x001fca0007fde0ff */
[----:B------:R-:W-:-:S05]  /*152170*/  IMAD.X R3, R0, 0x1, R15, P6 ;  /* 0x0000000100037824 */ /* 0x000fca00030e060f */
        /* <DEDUP_REMOVED lines=10> */
[----:B------:R-:W-:-:S05]  /*152220*/  IMAD.X R3, R0, 0x1, R14, P6 ;  /* 0x0000000100037824 */ /* 0x000fca00030e060e */
[----:B------:R0:W-:Y:S01]  /*152230*/  STL.64 [R1+0x27d0], R2 ;  /* 0x0027d00201007387 */ /* 0x0001e20000100a00 */
[----:B------:R-:W-:Y:S02]  /*152240*/  F2FP.SATFINITE.E5M2.F32.PACK_AB_MERGE_C R5, R49, R48, RZ ;  /* 0x000000303105723e */ /* 0x000fe400048060ff */
[----:B0-----:R-:W-:-:S03]  /*152250*/  IADD3 R2, P6, R45, R13, RZ ;  /* 0x0000000d2d027210 */ /* 0x001fc60007fde0ff */
[----:B------:R-:W-:Y:S02]  /*152260*/  STL [R1+0x278], R5 ;  /* 0x0002780501007387 */ /* 0x000fe40000100800 */
[----:B------:R-:W-:Y:S01]  /*152270*/  IMAD.X R3, R0, 0x1, R11, P6 ;  /* 0x0000000100037824 */ /* 0x000fe200030e060b */
[----:B----4-:R-:W-:-:S05]  /*152280*/  F2FP.SATFINITE.E5M2.F32.PACK_AB_MERGE_C R4, R51, R50, RZ ;  /* 0x000000323304723e */ /* 0x010fca00048060ff */
[----:B------:R-:W-:Y:S04]  /*152290*/  STL [R1+0x27c], R4 ;  /* 0x00027c0401007387 */ /* 0x000fe80000100800 */
[----:B------:R0:W-:Y:S04]  /*1522a0*/  STL.64 [R1+0x27e0], R2 ;  /* 0x0027e00201007387 */ /* 0x0001e80000100a00 */
[----:B------:R-:W4:Y:S01]  /*1522b0*/  LDL.LU R51, [R1+0x1128] ;  /* 0x0011280001337983 */ /* 0x000f220000300800 */
[----:B0-----:R-:W-:Y:S02]  /*1522c0*/  F2FP.SATFINITE.E5M2.F32.PACK_AB_MERGE_C R3, R60, R61, RZ ;  /* 0x0000003d3c03723e */ /* 0x001fe400048060ff */
[----:B------:R-:W-:-:S03]  /*1522d0*/  F2FP.SATFINITE.E5M2.F32.PACK_AB_MERGE_C R2, R41, R40, RZ ;  /* 0x000000282902723e */ /* 0x000fc600048060ff */
[----:B------:R-:W-:Y:S04]  /*1522e0*/  STL [R1+0x268], R3 ;  /* 0x0002680301007387 */ /* 0x000fe80000100800 */
[----:B------:R-:W4:Y:S04]  /*1522f0*/  LDL.LU R61, [R1+0x112c] ;  /* 0x00112c00013d7983 */ /* 0x000f280000300800 */
[----:B------:R0:W-:Y:S04]  /*152300*/  STL [R1+0x264], R2 ;  /* 0x0002640201007387 */ /* 0x0001e80000100800 */
[----:B------:R-:W4:Y:S04]  /*152310*/  LDL.LU R40, [R1+0x1110] ;  /* 0x0011100001287983 */ /* 0x000f280000300800 */
[----:B------:R-:W4:Y:S01]  /*152320*/  LDL.LU R41, [R1+0x1114] ;  /* 0x0011140001297983 */ /* 0x000f220000300800 */
[----:B0-----:R-:W-:-:S05]  /*152330*/  IADD3 R2, P6, R45, R12, RZ ;  /* 0x0000000c2d027210 */ /* 0x001fca0007fde0ff */
[----:B------:R-:W-:-:S05]  /*152340*/  IMAD.X R3, R0, 0x1, R9, P6 ;  /* 0x0000000100037824 */ /* 0x000fca00030e0609 */
[----:B------:R0:W-:Y:S04]  /*152350*/  STL.64 [R1+0x27c0], R2 ;  /* 0x0027c00201007387 */ /* 0x0001e80000100a00 */
[----:B------:R-:W4:Y:S01]  /*152360*/  LDL.LU R60, [R1+0x1118] ;  /* 0x00111800013c7983 */ /* 0x000f220000300800 */
[----:B0-----:R-:W-:-:S03]  /*152370*/  IADD3 R2, P6, R45, R10, RZ ;  /* 0x0000000a2d027210 */ /* 0x001fc60007fde0ff */
[----:B------:R-:W4:Y:S02]  /*152380*/  LDL.LU R45, [R1+0x111c] ;  /* 0x00111c00012d7983 */ /* 0x000f240000300800 */
[----:B------:R-:W-:Y:S01]  /*152390*/  IMAD.X R3, R0, 0x1, R8, P6 ;  /* 0x0000000100037824 */ /* 0x000fe200030e0608 */
[----:B------:R-:W-:-:S04]  /*1523a0*/  F2FP.SATFINITE.E5M2.F32.PACK_AB_MERGE_C R0, R43, R42, RZ ;  /* 0x0000002a2b00723e */ /* 0x000fc800048060ff */
[----:B------:R0:W-:Y:S04]  /*1523b0*/  STL.64 [R1+0x27c8], R2 ;  /* 0x0027c80201007387 */ /* 0x0001e80000100a00 */
[----:B------:R1:W-:Y:S04]  /*1523c0*/  STL [R1+0x228], R0 ;  /* 0x0002280001007387 */ /* 0x0003e80000100800 */
[----:B------:R-:W4:Y:S04]  /*1523d0*/  LDL.LU R42, [R1+0x1100] ;  /* 0x00110000012a7983 */ /* 0x000f280000300800 */
[----:B------:R-:W4:Y:S01]  /*1523e0*/  LDL.LU R43, [R1+0x1104] ;  /* 0x00110400012b7983 */ /* 0x000f220000300800 */
[----:B0-----:R-:W-:-:S03]  /*1523f0*/  F2FP.SATFINITE.E5M2.F32.PACK_AB_MERGE_C R2, R54, R52, RZ ;  /* 0x000000343602723e */ /* 0x001fc600048060ff */
[----:B------:R-:W4:Y:S04]  /*152400*/  LDL.LU R52, [R1+0x1108] ;  /* 0x0011080001347983 */ /* 0x000f280000300800 */
[----:B------:R0:W-:Y:S04]  /*152410*/  STL [R1+0x224], R2 ;  /* 0x0002240201007387 */ /* 0x0001e80000100800 */
[----:B------:R-:W4:Y:S01]  /*152420*/  LDL.LU R54, [R1+0x110c] ;  /* 0x00110c0001367983 */ /* 0x000f220000300800 */
[----:B-1----:R-:W-:-:S05]  /*152430*/  F2FP.SATFINITE.E5M2.F32.PACK_AB_MERGE_C R0, R56, R55, RZ ;  /* 0x000000373800723e */ /* 0x002fca00048060ff */
[----:B------:R1:W-:Y:S01]  /*152440*/  STL [R1+0xc88], R0 ;  /* 0x000c880001007387 */ /* 0x0003e20000100800 */
[----:B0-----:R-:W-:-:S03]  /*152450*/  IADD3 R2, P6, R59, R39, RZ ;  /* 0x000000273b027210 */ /* 0x001fc60007fde0ff */
[----:B------:R-:W4:Y:S04]  /*152460*/  LDL.LU R55, [R1+0x10f0] ;  /* 0x0010f00001377983 */ /* 0x000f280000300800 */
[----:B------:R-:W4:Y:S01]  /*152470*/  LDL.LU R56, [R1+0x10f4] ;  /* 0x0010f40001387983 */ /* 0x000f220000300800 */
[----:B-1----:R-:W-:-:S05]  /*152480*/  SHF.R.S32.HI R0, RZ, 0x1f, R59 ;  /* 0x0000001fff007819 */ /* 0x002fca000001143b */
[----:B------:R-:W-:-:S05]  /*152490*/  IMAD.X R3, R0, 0x1, R38, P6 ;  /* 0x0000000100037824 */ /* 0x000fca00030e0626 */
[----:B------:R2:W-:Y:S04]  /*1524a0*/  STL.64 [R1+0x27b8], R2 ;  /* 0x0027b80201007387 */ /* 0x0005e80000100a00 */
[----:B------:R-:W4:Y:S01]  /*1524b0*/  LDL.LU R7, [R1+0x10f8] ;  /* 0x0010f80001077983 */ /* 0x000f220000300800 */
[----:B--2---:R-:W-:-:S05]  /*1524c0*/  F2FP.SATFINITE.E5M2.F32.PACK_AB_MERGE_C R3, R57, R58, RZ ;  /* 0x0000003a3903723e */ /* 0x004fca00048060ff */
[----:B------:R-:W-:Y:S04]  /*1524d0*/  STL [R1+0xc90], R3 ;  /* 0x000c900301007387 */ /* 0x000fe80000100800 */
[----:B------:R-:W2:Y:S01]  /*1524e0*/  LDL.LU R48, [R1+0x10fc] ;  /* 0x0010fc0001307983 */ /* 0x000ea20000300800 */
[----:B---3--:R-:W-:-:S05]  /*1524f0*/  F2FP.SATFINITE.E5M2.F32.PACK_AB_MERGE_C R2, R44, R47, RZ ;  /* 0x0000002f2c02723e */ /* 0x008fca00048060ff */
[----:B------:R0:W-:Y:S04]  /*152500*/  STL [R1+0xa6c], R2 ;  /* 0x000a6c0201007387 */ /* 0x0001e80000100800 */
[----:B------:R-:W3:Y:S04]  /*152510*/  LDL.LU R49, [R1+0xbf0] ;  /* 0x000bf00001317983 */ /* 0x000ee80000300800 */
[----:B------:R-:W3:Y:S01]  /*152520*/  LDL.LU R50, [R1+0xbf4] ;  /* 0x000bf40001327983 */ /* 0x000ee20000300800 */
[----:B0-----:R-:W-:-:S03]  /*152530*/  IADD3 R2, P6, R59, R37, RZ ;  /* 0x000000253b027210 */ /* 0x001fc60007fde0ff */
[----:B------:R-:W3:Y:S02]  /*152540*/  LDL.LU R58, [R1+0xbf8] ;  /* 0x000bf800013a7983 */ /* 0x000ee40000300800 */
[----:B------:R-:W-:Y:S02]  /*152550*/  IMAD.X R3, R0, 0x1, R34, P6 ;  /* 0x0000000100037824 */ /* 0x000fe400030e0622 */
[----:B------:R-:W3:Y:S04]  /*152560*/  LDL.LU R57, [R1+0xbfc] ;  /* 0x000bfc0001397983 */ /* 0x000ee80000300800 */
[----:B------:R-:W3:Y:S04]  /*152570*/  LDL.LU R47, [R1+0xa50] ;  /* 0x000a5000012f7983 */ /* 0x000ee80000300800 */
[----:B------:R-:W3:Y:S04]  /*152580*/  LDL.LU R44, [R1+0xa54] ;  /* 0x000a5400012c7983 */ /* 0x000ee80000300800 */
[----:B------:R4:W-:Y:S02]  /*152590*/  STL.64 [R1+0x27b0], R2 ;  /* 0x0027b00201007387 */ /* 0x0009e40000100a00 */
[----:B----4-:R-:W-:-:S02]  /*1525a0*/  F2FP.SATFINITE.E5M2.F32.PACK_AB_MERGE_C R3, R61, R51, RZ ;  /* 0x000000333d03723e */ /* 0x010fc400048060ff */
[----:B------:R-:W4:Y:S04]  /*1525b0*/  LDL.LU R51, [R1+0xa58] ;  /* 0x000a580001337983 */ /* 0x000f280000300800 */
[----:B------:R-:W-:Y:S04]  /*1525c0*/  STL [R1+0xa78], R3 ;  /* 0x000a780301007387 */ /* 0x000fe80000100800 */
[----:B------:R-:W4:Y:S01]  /*1525d0*/  LDL.LU R61, [R1+0xa5c] ;  /* 0x000a5c00013d7983 */ /* 0x000f220000300800 */
[----:B------:R-:W-:-:S05]  /*1525e0*/  F2FP.SATFINITE.E5M2.F32.PACK_AB_MERGE_C R2, R41, R40, RZ ;  /* 0x000000282902723e */ /* 0x000fca00048060ff */
[----:B------:R0:W-:Y:S04]  /*1525f0*/  STL [R1+0x297c], R2 ;  /* 0x00297c0201007387 */ /* 0x0001e80000100800 */
[----:B------:R-:W4:Y:S04]  /*152600*/  LDL.LU R40, [R1+0xa40] ;  /* 0x000a400001287983 */ /* 0x000f280000300800 */
[----:B------:R-:W4:Y:S01]  /*152610*/  LDL.LU R41, [R1+0xa44] ;  /* 0x000a440001297983 */ /* 0x000f220000300800 */
[----:B0-----:R-:W-:-:S05]  /*152620*/  IADD3 R2, P6, R59, R36, RZ ;  /* 0x000000243b027210 */ /* 0x001fca0007fde0ff */
[----:B------:R-:W-:-:S05]  /*152630*/  IMAD.X R3, R0, 0x1, R33, P6 ;  /* 0x0000000100037824 */ /* 0x000fca00030e0621 */
[----:B------:R0:W-:Y:S02]  /*152640*/  STL.64 [R1+0x27a8], R2 ;  /* 0x0027a80201007387 */ /* 0x0001e40000100a00 */
[----:B0-----:R-:W-:Y:S02]  /*152650*/  F2FP.SATFINITE.E5M2.F32.PACK_AB_MERGE_C R3, R45, R60, RZ ;  /* 0x0000003c2d03723e */ /* 0x001fe400048060ff */
[----:B------:R-:W4:Y:S04]  /*152660*/  LDL.LU R60, [R1+0xa48] ;  /* 0x000a4800013c7983 */ /* 0x000f280000300800 */
[----:B------:R-:W-:Y:S01]  /*152670*/  STL [R1+0x29a4], R3 ;  /* 0x0029a40301007387 */ /* 0x000fe20000100800 */
[----:B------:R-:W-:-:S03]  /*152680*/  F2FP.SATFINITE.E5M2.F32.PACK_AB_MERGE_C R2, R43, R42, RZ ;  /* 0x0000002a2b02723e */ /* 0x000fc600048060ff */
[----:B------:R-:W4:Y:S04]  /*152690*/  LDL.LU R45, [R1+0xa4c] ;  /* 0x000a4c00012d7983 */ /* 0x000f280000300800 */
[----:B------:R0:W-:Y:S04]  /*1526a0*/  STL [R1+0xa60], R2 ;  /* 0x000a600201007387 */ /* 0x0001e80000100800 */
[----:B------:R-:W4:Y:S04]  /*1526b0*/  LDL.LU R42, [R1+0x10e0] ;  /* 0x0010e000012a7983 */ /* 0x000f280000300800 */
[----:B------:R-:W4:Y:S01]  /*1526c0*/  LDL.LU R43, [R1+0x10e4] ;  /* 0x0010e400012b7983 */ /* 0x000f220000300800 */
[----:B0-----:R-:W-:-:S05]  /*1526d0*/  IADD3 R2, P6, R59, R35, RZ ;  /* 0x000000233b027210 */ /* 0x001fca0007fde0ff */
[----:B------:R-:W-:-:S05]  /*1526e0*/  IMAD.X R3, R0, 0x1, R32, P6 ;  /* 0x0000000100037824 */ /* 0x000fca00030e0620 */
[----:B------:R0:W-:Y:S01]  /*1526f0*/  STL.64 [R1+0x27a0], R2 ;  /* 0x0027a00201007387 */ /* 0x0001e20000100a00 */
[----:B------:R-:W-:Y:S02]  /*152700*/  F2FP.SATFINITE.E5M2.F32.PACK_AB_MERGE_C R5, R54, R52, RZ ;  /* 0x000000343605723e */ /* 0x000fe400048060ff */
[----:B0-----:R-:W-:-:S03]  /*152710*/  IADD3 R2, P6, R59, R31, RZ ;  /* 0x0000001f3b027210 */ /* 0x001fc60007fde0ff */
[----:B------:R-:W-:Y:S01]  /*152720*/  STL [R1+0xa64], R5 ;  /* 0x000a640501007387 */ /* 0x000fe20000100800 */
[----:B------:R-:W-:Y:S01]  /*152730*/  F2FP.SATFINITE.E5M2.F32.PACK_AB_MERGE_C R4, R56, R55, RZ ;  /* 0x000000373804723e */ /* 0x000fe200048060ff */
[----:B------:R-:W-:-:S04]  /*152740*/  IMAD.X R3, R0, 0x1, R28, P6 ;  /* 0x0000000100037824 */ /* 0x000fc800030e061c */
[----:B------:R-:W-:Y:S04]  /*152750*/  STL [R1+0x304], R4 ;  /* 0x0003040401007387 */ /* 0x000fe80000100800 */
[----:B------:R-:W4:Y:S04]  /*152760*/  LDL.LU R52, [R1+0x10e8] ;  /* 0x0010e80001347983 */ /* 0x000f280000300800 */
[----:B------:R-:W4:Y:S04]  /*152770*/  LDL.LU R54, [R1+0x10ec] ;  /* 0x0010ec0001367983 */ /* 0x000f280000300800 */
[----:B------:R-:W4:Y:S04]  /*152780*/  LDL.LU R55, [R1+0x10d0] ;  /* 0x0010d00001377983 */ /* 0x000f280000300800 */
[----:B------:R0:W-:Y:S04]  /*152790*/  STL.64 [R1+0x2798], R2 ;  /* 0x0027980201007387 */ /* 0x0001e80000100a00 */
[----:B------:R-:W4:Y:S01]  /*1527a0*/  LDL.LU R56, [R1+0x10d4] ;  /* 0x0010d40001387983 */ /* 0x000f220000300800 */
[----:B0-----:R-:W-:-:S05]  /*1527b0*/  IADD3 R2, P6, R59, R30, RZ ;  /* 0x0000001e3b027210 */ /* 0x001fca0007fde0ff */
[----:B------:R-:W-:Y:S01]  /*1527c0*/  IMAD.X R3, R0, 0x1, R27, P6 ;  /* 0x0000000100037824 */ /* 0x000fe200030e061b */
[----:B--2---:R-:W-:-:S05]  /*1527d0*/  F2FP.SATFINITE.E5M2.F32.PACK_AB_MERGE_C R5, R48, R7, RZ ;  /* 0x000000073005723e */ /* 0x004fca00048060ff */
[----:B------:R0:W-:Y:S01]  /*1527e0*/  STL [R1+0x29ac], R5 ;  /* 0x0029ac0501007387 */ /* 0x0001e20000100800 */
[----:B---3--:R-:W-:-:S05]  /*1527f0*/  F2FP.SATFINITE.E5M2.F32.PACK_AB_MERGE_C R4, R50, R49, RZ ;  /* 0x000000313204723e */ /* 0x008fca00048060ff */
[----:B------:R1:W-:Y:S01]  /*152800*/  STL [R1+0x270], R4 ;  /* 0x0002700401007387 */ /* 0x0003e20000100800 */
[----:B0-----:R-:W-:-:S03]  /*152810*/  F2FP.SATFINITE.E5M2.F32.PACK_AB_MERGE_C R5, R57, R58, RZ ;  /* 0x0000003a3905723e */ /* 0x001fc600048060ff */
[----:B------:R0:W-:Y:S01]  /*152820*/  STL.64 [R1+0x2790], R2 ;  /* 0x0027900201007387 */ /* 0x0001e20000100a00 */
[----:B-1----:R-:W-:Y:S02]  /*152830*/  F2FP.SATFINITE.E5M2.F32.PACK_AB_MERGE_C R4, R44, R47, RZ ;  /* 0x0000002f2c04723e */ /* 0x002fe400048060ff */
[C---:B0-----:R-:W-:Y:S01]  /*152840*/  IADD3 R2, P6, R59.reuse, R29, RZ ;  /* 0x0000001d3b027210 */ /* 0x041fe20007fde0ff */
[----:B------:R-:W-:Y:S04]  /*152850*/  STL [R1+0x29c4], R5 ;  /* 0x0029c40501007387 */ /* 0x000fe80000100800 */
[----:B------:R-:W-:Y:S01]  /*152860*/  IMAD.X R3, R0, 0x1, R26, P6 ;  /* 0x0000000100037824 */ /* 0x000fe200030e061a */
[----:B------:R-:W-:Y:S04]  /*152870*/  STL [R1+0x230], R4 ;  /* 0x0002300401007387 */ /* 0x000fe80000100800 */
[----:B------:R-:W2:Y:S04]  /*152880*/  LDL.LU R58, [R1+0x10d8] ;  /* 0x0010d800013a7983 */ /* 0x000ea80000300800 */
[----:B------:R-:W2:Y:S04]  /*152890*/  LDL.LU R57, [R1+0x10dc] ;  /* 0x0010dc0001397983 */ /* 0x000ea80000300800 */
[----:B------:R-:W3:Y:S04]  /*1528a0*/  LDL.LU R47, [R1+0x10c0] ;  /* 0x0010c000012f7983 */ /* 0x000ee80000300800 */
[----:B------:R0:W-:Y:S04]  /*1528b0*/  STL.64 [R1+0x2788], R2 ;  /* 0x0027880201007387 */ /* 0x0001e80000100a00 */
[----:B------:R-:W3:Y:S01]  /*1528c0*/  LDL.LU R44, [R1+0x10c4] ;  /* 0x0010c400012c7983 */ /* 0x000ee20000300800 */
[----:B0-----:R-:W-:-:S05]  /*1528d0*/  IADD3 R2, P6, R59, R25, RZ ;  /* 0x000000193b027210 */ /* 0x001fca0007fde0ff */
[----:B------:R-:W-:Y:S01]  /*1528e0*/  IMAD.X R3, R0, 0x1, R23, P6 ;  /* 0x0000000100037824 */ /* 0x000fe200030e0617 */
[----:B----4-:R-:W-:-:S05]  /*1528f0*/  F2FP.SATFINITE.E5M2.F32.PACK_AB_MERGE_C R5, R61, R51, RZ ;  /* 0x000000333d05723e */ /* 0x010fca00048060ff */
[----:B------:R-:W-:Y:S01]  /*152900*/  STL [R1+0x29d4], R5 ;  /* 0x0029d40501007387 */ /* 0x000fe20000100800 */
[----:B------:R-:W-:-:S05]  /*152910*/  F2FP.SATFINITE.E5M2.F32.PACK_AB_MERGE_C R4, R41, R40, RZ ;  /* 0x000000282904723e */ /* 0x000fca00048060ff */
[----:B------:R-:W-:Y:S04]  /*152920*/  STL [R1+0x218], R4 ;  /* 0x0002180401007387 */ /* 0x000fe80000100800 */
[----:B------:R-:W4:Y:S04]  /*152930*/  LDL.LU R6, [R1+0x10c8] ;  /* 0x0010c80001067983 */ /* 0x000f280000300800 */
[----:B------:R-:W4:Y:S04]  /*152940*/  LDL.LU R7, [R1+0x10cc] ;  /* 0x0010cc0001077983 */ /* 0x000f280000300800 */
[----:B------:R-:W4:Y:S04]  /*152950*/  LDL.LU R40, [R1+0x10b0] ;  /* 0x0010b00001287983 */ /* 0x000f280000300800 */
[----:B------:R0:W-:Y:S04]  /*152960*/  STL.64 [R1+0x2780], R2 ;  /* 0x0027800201007387 */ /* 0x0001e80000100a00 */
[----:B------:R-:W4:Y:S04]  /*152970*/  LDL.LU R41, [R1+0x10b4] ;  /* 0x0010b40001297983 */ /* 0x000f280000300800 */
[----:B------:R-:W4:Y:S01]  /*152980*/  LDL.LU R61, [R1+0x10b8] ;  /* 0x0010b800013d7983 */ /* 0x000f220000300800 */
[----:B0-----:R-:W-:-:S05]  /*152990*/  F2FP.SATFINITE.E5M2.F32.PACK_AB_MERGE_C R3, R45, R60, RZ ;  /* 0x0000003c2d03723e */ /* 0x001fca00048060ff */
[----:B------:R-:W-:Y:S04]  /*1529a0*/  STL [R1+0x29e0], R3 ;  /* 0x0029e00301007387 */ /* 0x000fe80000100800 */
[----:B------:R-:W4:Y:S01]  /*1529b0*/  LDL.LU R60, [R1+0x10bc] ;  /* 0x0010bc00013c7983 */ /* 0x000f220000300800 */
[----:B------:R-:W-:-:S05]  /*1529c0*/  F2FP.SATFINITE.E5M2.F32.PACK_AB_MERGE_C R2, R43, R42, RZ ;  /* 0x0000002a2b02723e */ /* 0x000fca00048060ff */
[----:B------:R0:W-:Y:S04]  /*1529d0*/  STL [R1+0xb50], R2 ;  /* 0x000b500201007387 */ /* 0x0001e80000100800 */
[----:B------:R-:W4:Y:S04]  /*1529e0*/  LDL.LU R45, [R1+0x10a0] ;  /* 0x0010a000012d7983 */ /* 0x000f280000300800 */
[----:B------:R-:W4:Y:S01]  /*1529f0*/  LDL.LU R42, [R1+0x10a4] ;  /* 0x0010a400012a7983 */ /* 0x000f220000300800 */
[----:B0-----:R-:W-:-:S03]  /*152a00*/  IADD3 R2, P6, R59, R24, RZ ;  /* 0x000000183b027210 */ /* 0x001fc60007fde0ff */
[----:B------:R-:W4:Y:S02]  /*152a10*/  LDL.LU R43, [R1+0xc] ;  /* 0x00000c00012b7983 */ /* 0x000f240000300800 */
[----:B------:R-:W-:-:S05]  /*152a20*/  IMAD.X R3, R0, 0x1, R22, P6 ;  /* 0x0000000100037824 */ /* 0x000fca00030e0616 */
[----:B------:R0:W-:Y:S04]  /*152a30*/  STL.64 [R1+0x2778], R2 ;  /* 0x0027780201007387 */ /* 0x0001e80000100a00 */
[----:B------:R-:W4:Y:S01]  /*152a40*/  LDL.LU R48, [R1+0x10a8] ;  /* 0x0010a80001307983 */ /* 0x000f220000300800 */
[----:B0-----:R-:W-:-:S05]  /*152a50*/  F2FP.SATFINITE.E5M2.F32.PACK_AB_MERGE_C R3, R54, R52, RZ ;  /* 0x000000343603723e */ /* 0x001fca00048060ff */
[----:B------:R-:W-:Y:S04]  /*152a60*/  STL [R1+0xb54], R3 ;  /* 0x000b540301007387 */ /* 0x000fe80000100800 */
[----:B------:R-:W4:Y:S01]  /*152a70*/  LDL.LU R49, [R1+0x10ac] ;  /* 0x0010ac0001317983 */ /* 0x000f220000300800 */
[----:B------:R-:W-:-:S05]  /*152a80*/  F2FP.SATFINITE.E5M2.F32.PACK_AB_MERGE_C R2, R56, R55, RZ ;  /* 0x000000373802723e */ /* 0x000fca00048060ff */
[----:B------:R0:W-:Y:S04]  /*152a90*/  STL [R1+0xa48], R2 ;  /* 0x000a480201007387 */ /* 0x0001e80000100800 */
[----:B------:R-:W4:Y:S04]  /*152aa0*/  LDL.LU R50, [R1+0xb30] ;  /* 0x000b300001327983 */ /* 0x000f280000300800 */
[----:B------:R-:W4:Y:S04]  /*152ab0*/  LDL.LU R51, [R1+0xb34] ;  /* 0x000b340001337983 */ /* 0x000f280000300800 */
[----:B------:R-:W4:Y:S04]  /*152ac0*/  LDL.LU R52, [R1+0xb38] ;  /* 0x000b380001347983 */ /* 0x000f280000300800 */
[----:B------:R-:W4:Y:S01]  /*152ad0*/  LDL.LU R54, [R1+0xb3c] ;  /* 0x000b3c0001367983 */ /* 0x000f220000300800 */
[----:B0-----:R-:W-:-:S03]  /*152ae0*/  IADD3 R2, P6, R59, R21, RZ ;  /* 0x000000153b027210 */ /* 0x001fc60007fde0ff */
[----:B------:R-:W4:Y:S04]  /*152af0*/  LDL.LU R55, [R1+0xa30] ;  /* 0x000a300001377983 */ /* 0x000f280000300800 */
[----:B------:R-:W4:Y:S01]  /*152b00*/  LDL.LU R56, [R1+0xa34] ;  /* 0x000a340001387983 */ /* 0x000f220000300800 */
[----:B------:R-:W-:-:S05]  /*152b10*/  IMAD.X R3, R0, 0x1, R18, P6 ;  /* 0x0000000100037824 */ /* 0x000fca00030e0612 */
[----:B------:R0:W-:Y:S02]  /*152b20*/  STL.64 [R1+0x2770], R2 ;  /* 0x0027700201007387 */ /* 0x0001e40000100a00 */
[----:B0-----:R-:W-:-:S05]  /*152b30*/  IADD3 R2, P6, R59, R20, RZ ;  /* 0x000000143b027210 */ /* 0x001fca0007fde0ff */
[----:B------:R-:W-:Y:S01]  /*152b40*/  IMAD.X R3, R0, 0x1, R16, P6 ;  /* 0x0000000100037824 */ /* 0x000fe200030e0610 */
[----:B--2---:R-:W-:-:S05]  /*152b50*/  F2FP.SATFINITE.E5M2.F32.PACK_AB_MERGE_C R5, R57, R58, RZ ;  /* 0x0000003a3905723e */ /* 0x004fca00048060ff */
[----:B------:R-:W-:Y:S01]  /*152b60*/  STL [R1+0xa4c], R5 ;  /* 0x000a4c0501007387 */ /* 0x000fe20000100800 */
[----:B---3--:R-:W-:-:S05]  /*152b70*/  F2FP.SATFINITE.E5M2.F32.PACK_AB_MERGE_C R4, R44, R47, RZ ;  /* 0x0000002f2c04723e */ /* 0x008fca00048060ff */
[----:B------:R-:W-:Y:S04]  /*152b80*/  STL [R1+0x2968], R4 ;  /* 0x0029680401007387 */ /* 0x000fe80000100800 */
[----:B------:R-:W2:Y:S04]  /*152b90*/  LDL.LU R58, [R1+0xa38] ;  /* 0x000a3800013a7983 */ /* 0x000ea80000300800 */
[----:B------:R-:W2:Y:S04]  /*152ba0*/  LDL.LU R57, [R1+0xa3c] ;  /* 0x000a3c0001397983 */ /* 0x000ea80000300800 */
[----:B------:R-:W3:Y:S04]  /*152bb0*/  LDL.LU R47, [R1+0xa20] ;  /* 0x000a2000012f7983 */ /* 0x000ee80000300800 */
[----:B------:R4:W-:Y:S04]  /*152bc0*/  STL.64 [R1+0x2760], R2 ;  /* 0x0027600201007387 */ /* 0x0009e80000100a00 */
[----:B------:R-:W3:Y:S01]  /*152bd0*/  LDL.LU R44, [R1+0xa24] ;  /* 0x000a2400012c7983 */ /* 0x000ee20000300800 */
[----:B----4-:R-:W-:-:S02]  /*152be0*/  F2FP.SATFINITE.E5M2.F32.PACK_AB_MERGE_C R3, R7, R6, RZ ;  /* 0x000000060703723e */ /* 0x010fc400048060ff */
[----:B------:R-:W-:Y:S02]  /*152bf0*/  F2FP.SATFINITE.E5M2.F32.PACK_AB_MERGE_C R2, R41, R40, RZ ;  /* 0x000000282902723e */ /* 0x000fe400048060ff */
[----:B------:R-:W4:Y:S04]  /*152c00*/  LDL.LU R40, [R1+0xa28] ;  /* 0x000a280001287983 */ /* 0x000f280000300800 */
[----:B------:R-:W-:Y:S04]  /*152c10*/  STL [R1+0x2970], R3 ;  /* 0x0029700301007387 */ /* 0x000fe80000100800 */
[----:B------:R-:W4:Y:S04]  /*152c20*/  LDL.LU R41, [R1+0xa2c] ;  /* 0x000a2c0001297983 */ /* 0x000f280000300800 */
[----:B------:R0:W-:Y:S02]  /*152c30*/  STL [R1+0xa40], R2 ;  /* 0x000a400201007387 */ /* 0x0001e40000100800 */
[----:B0-----:R-:W-:-:S05]  /*152c40*/  IADD3 R2, P6, R59, R19, RZ ;  /* 0x000000133b027210 */ /* 0x001fca0007fde0ff */
[----:B------:R-:W-:Y:S01]  /*152c50*/  IMAD.X R3, R0, 0x1, R15, P6 ;  /* 0x0000000100037824 */ /* 0x000fe200030e060f */
[----:B------:R-:W-:-:S04]  /*152c60*/  F2FP.SATFINITE.E5M2.F32.PACK_AB_MERGE_C R5, R60, R61, RZ ;  /* 0x0000003d3c05723e */ /* 0x000fc800048060ff */
[----:B------:R0:W-:Y:S01]  /*152c70*/  STL.64 [R1+0x2768], R2 ;  /* 0x0027680201007387 */ /* 0x0001e20000100a00 */
[----:B------:R-:W-:-:S03]  /*152c80*/  F2FP.SATFINITE.E5M2.F32.PACK_AB_MERGE_C R4, R42, R45, RZ ;  /* 0x0000002d2a04723e */ /* 0x000fc600048060ff */
[----:B------:R1:W-:Y:S01]  /*152c90*/  STL [R1+0xa44], R5 ;  /* 0x000a440501007387 */ /* 0x0003e20000100800 */
[----:B0-----:R-:W-:-:S03]  /*152ca0*/  IADD3 R2, P6, R59, R17, RZ ;  /* 0x000000113b027210 */ /* 0x001fc60007fde0ff */
[----:B------:R-:W-:Y:S02]  /*152cb0*/  STL.64 [R1+0x86b0], R16 ;  /* 0x0086b01001007387 */ /* 0x000fe40000100a00 */
[----:B------:R-:W-:Y:S02]  /*152cc0*/  IMAD.X R3, R0, 0x1, R14, P6 ;  /* 0x0000000100037824 */ /* 0x000fe400030e060e */
[----:B------:R-:W-:Y:S04]  /*152cd0*/  STL [R1+0x274], R4 ;  /* 0x0002740401007387 */ /* 0x000fe80000100800 */
[----:B------:R-:W4:Y:S04]  /*152ce0*/  LDL.LU R61, [R1+0x1220] ;  /* 0x00122000013d7983 */ /* 0x000f280000300800 */
[----:B------:R-:W4:Y:S04]  /*152cf0*/  LDL.LU R60, [R1+0x1224] ;  /* 0x00122400013c7983 */ /* 0x000f280000300800 */
[----:B------:R-:W4:Y:S04]  /*152d00*/  LDL.LU R45, [R1+0x1228] ;  /* 0x00122800012d7983 */ /* 0x000f280000300800 */
[----:B------:R0:W-:Y:S04]  /*152d10*/  STL.64 [R1+0x2758], R2 ;  /* 0x0027580201007387 */ /* 0x0001e80000100a00 */
[----:B------:R-:W4:Y:S01]  /*152d20*/  LDL.LU R42, [R1+0x122c] ;  /* 0x00122c00012a7983 */ /* 0x000f220000300800 */
[----:B-1----:R-:W-:-:S02]  /*152d30*/  F2FP.SATFINITE.E5M2.F32.PACK_AB_MERGE_C R5, R49, R48, RZ ;  /* 0x000000303105723e */ /* 0x002fc400048060ff */
[----:B0-----:R-:W-:-:S03]  /*152d40*/  IADD3 R2, P6, R59, R13, RZ ;  /* 0x0000000d3b027210 */ /* 0x001fc60007fde0ff */
[----:B------:R-:W-:Y:S02]  /*152d50*/  STL [R1+0x2ec], R5 ;  /* 0x0002ec0501007387 */ /* 0x000fe40000100800 */
[----:B------:R-:W-:Y:S01]  /*152d60*/  IMAD.X R3, R0, 0x1, R11, P6 ;  /* 0x0000000100037824 */ /* 0x000fe200030e060b */
[----:B------:R-:W-:-:S05]  /*152d70*/  F2FP.SATFINITE.E5M2.F32.PACK_AB_MERGE_C R4, R51, R50, RZ ;  /* 0x000000323304723e */ /* 0x000fca00048060ff */
        /* <DEDUP_REMOVED lines=13> */
[----:B0-----:R-:W-:-:S05]  /*152e50*/  IADD3 R2, P6, R59, R10, RZ ;  /* 0x0000000a3b027210 */ /* 0x001fca0007fde0ff */
[----:B------:R-:W-:-:S05]  /*152e60*/  IMAD.X R3, R0, 0x1, R8, P6 ;  /* 0x0000000100037824 */ /* 0x000fca00030e0608 */
[----:B------:R2:W-:Y:S04]  /*152e70*/  STL.64 [R1+0x2748], R2 ;  /* 0x0027480201007387 */ /* 0x0005e80000100a00 */
[----:B------:R-:W4:Y:S01]  /*152e80*/  LDL.LU R56, [R1+0x1200] ;  /* 0x0012000001387983 */ /* 0x000f220000300800 */
[----:B--2---:R-:W-:-:S05]  /*152e90*/  F2FP.SATFINITE.E5M2.F32.PACK_AB_MERGE_C R2, R57, R58, RZ ;  /* 0x0000003a3902723e */ /* 0x004fca00048060ff */
[----:B------:R0:W-:Y:S04]  /*152ea0*/  STL [R1+0x21c], R2 ;  /* 0x00021c0201007387 */ /* 0x0001e80000100800 */
[----:B------:R-:W2:Y:S01]  /*152eb0*/  LDL.LU R59, [R1+0x1204] ;  /* 0x00120400013b7983 */ /* 0x000ea20000300800 */
[----:B---3--:R-:W-:Y:S02]  /*152ec0*/  F2FP.SATFINITE.E5M2.F32.PACK_AB_MERGE_C R0, R44, R47, RZ ;  /* 0x0000002f2c00723e */ /* 0x008fe400048060ff */
[----:B0-----:R-:W-:-:S03]  /*152ed0*/  IADD3 R2, P6, R43, R39, RZ ;  /* 0x000000272b027210 */ /* 0x001fc60007fde0ff */
[----:B------:R0:W-:Y:S04]  /*152ee0*/  STL [R1+0x208], R0 ;  /* 0x0002080001007387 */ /* 0x0001e80000100800 */
[----:B------:R-:W3:Y:S04]  /*152ef0*/  LDL.LU R58, [R1+0x1208] ;  /* 0x00120800013a7983 */ /* 0x000ee80000300800 */
[----:B------:R-:W3:Y:S01]  /*152f00*/  LDL.LU R57, [R1+0x120c] ;  /* 0x00120c0001397983 */ /* 0x000ee20000300800 */
[----:B0-----:R-:W-:-:S05]  /*152f10*/  SHF.R.S32.HI R0, RZ, 0x1f, R43 ;  /* 0x0000001fff007819 */ /* 0x001fca000001142b */
[----:B------:R-:W-:Y:S01]  /*152f20*/  IMAD.X R3, R0, 0x1, R38, P6 ;  /* 0x0000000100037824 */ /* 0x000fe200030e0626 */
[----:B----4-:R-:W-:-:S05]  /*152f30*/  F2FP.SATFINITE.E5M2.F32.PACK_AB_MERGE_C R4, R41, R40, RZ ;  /* 0x000000282904723e */ /* 0x010fca00048060ff */
        /* <DEDUP_REMOVED lines=8> */
[----:B------:R-:W-:-:S05]  /*152fc0*/  F2FP.SATFINITE.E5M2.F32.PACK_AB_MERGE_C R61, R60, R61, RZ ;  /* 0x0000003d3c3d723e */ /* 0x000fca00048060ff */
[----:B------:R-:W-:Y:S01]  /*152fd0*/  STL [R1+0x8500], R61 ;  /* 0x0085003d01007387 */ /* 0x000fe20000100800 */
[----:B------:R-:W-:-:S05]  /*152fe0*/  F2FP.SATFINITE.E5M2.F32.PACK_AB_MERGE_C R60, R42, R45, RZ ;  /* 0x0000002d2a3c723e */ /* 0x000fca00048060ff */
[----:B------:R-:W-:Y:S04]  /*152ff0*/  STL [R1+0x84fc], R60 ;  /* 0x0084fc3c01007387 */ /* 0x000fe80000100800 */
[----:B------:R0:W-:Y:S04]  /*153000*/  STL.64 [R1+0x2730], R2 ;  /* 0x0027300201007387 */ /* 0x0001e80000100a00 */
[----:B0-----:R-:W4:Y:S04]  /*153010*/  LDL.LU R2, [R1+0x11e0] ;  /* 0x0011e00001027983 */ /* 0x001f280000300800 */
[----:B------:R-:W4:Y:S04]  /*153020*/  LDL.LU R5, [R1+0x11e4] ;  /* 0x0011e40001057983 */ /* 0x000f280000300800 */
[----:B------:R-:W4:Y:S04]  /*153030*/  LDL.LU R45, [R1+0x11e8] ;  /* 0x0011e800012d7983 */ /* 0x000f280000300800 */
[----:B------:R-:W4:Y:S01]  /*153040*/  LDL.LU R42, [R1+0x11ec] ;  /* 0x0011ec00012a7983 */ /* 0x000f220000300800 */
[----:B------:R-:W-:-:S02]  /*153050*/  IADD3 R16, P6, R43, R36, RZ ;  /* 0x000000242b107210 */ /* 0x000fc40007fde0ff */
[----:B------:R-:W-:-:S05]  /*153060*/  F2FP.SATFINITE.E5M2.F32.PACK_AB_MERGE_C R55, R55, R51, RZ ;  /* 0x000000333737723e */ /* 0x000fca00048060ff */
[----:B------:R-:W-:Y:S04]  /*153070*/  STL [R1+0x852c], R55 ;  /* 0x00852c3701007387 */ /* 0x000fe80000100800 */
[----:B------:R-:W4:Y:S01]  /*153080*/  LDL.LU R3, [R1+0xc20] ;  /* 0x000c200001037983 */ /* 0x000f220000300800 */
[----:B------:R-:W-:-:S03]  /*153090*/  F2FP.SATFINITE.E5M2.F32.PACK_AB_MERGE_C R4, R54, R52, RZ ;  /* 0x000000343604723e */ /* 0x000fc600048060ff */
[----:B------:R-:W4:Y:S04]  /*1530a0*/  LDL.LU R7, [R1+0xc24] ;  /* 0x000c240001077983 */ /* 0x000f280000300800 */
[----:B------:R2:W-:Y:S04]  /*1530b0*/  STL [R1+0xa2c], R4 ;  /* 0x000a2c0401007387 */ /* 0x0005e80000100800 */
[----:B------:R-:W4:Y:S04]  /*1530c0*/  LDL.LU R48, [R1+0xc28] ;  /* 0x000c280001307983 */ /* 0x000f280000300800 */
[----:B------:R-:W4:Y:S01]  /*1530d0*/  LDL.LU R49, [R1+0xc2c] ;  /* 0x000c2c0001317983 */ /* 0x000f220000300800 */
[----:B------:R-:W-:-:S03]  /*1530e0*/  IMAD.X R17, R0, 0x1, R33, P6 ;  /* 0x0000000100117824 */ /* 0x000fc600030e0621 */
[----:B------:R-:W4:Y:S04]  /*1530f0*/  LDL.LU R51, [R1+0xa10] ;  /* 0x000a100001337983 */ /* 0x000f280000300800 */
[----:B------:R-:W4:Y:S01]  /*153100*/  LDL.LU R54, [R1+0xa14] ;  /* 0x000a140001367983 */ /* 0x000f220000300800 */
[----:B--2---:R-:W-:-:S03]  /*153110*/  F2FP.SATFINITE.E5M2.F32.PACK_AB_MERGE_C R4, R59, R56, RZ ;  /* 0x000000383b04723e */ /* 0x004fc600048060ff */
[----:B------:R-:W2:Y:S04]  /*153120*/  LDL.LU R56, [R1+0xa18] ;  /* 0x000a180001387983 */ /* 0x000ea80000300800 */
[----:B------:R0:W-:Y:S04]  /*153130*/  STL.64 [R1+0x2728], R16 ;  /* 0x0027281001007387 */ /* 0x0001e80000100a00 */
[----:B------:R-:W-:Y:S01]  /*153140*/  STL [R1+0x296c], R4 ;  /* 0x00296c0401007387 */ /* 0x000fe20000100800 */
[----:B---3--:R-:W-:-:S03]  /*153150*/  F2FP.SATFINITE.E5M2.F32.PACK_AB_MERGE_C R52, R57, R58, RZ ;  /* 0x0000003a3934723e */ /* 0x008fc600048060ff */
[----:B------:R-:W2:Y:S01]  /*153160*/  LDL.LU R58, [R1+0xa1c] ;  /* 0x000a1c00013a7983 */ /* 0x000ea20000300800 */
[----:B0-----:R-:W-:-:S05]  /*153170*/  IADD3 R16, P6, R43, R35, RZ ;  /* 0x000000232b107210 */ /* 0x001fca0007fde0ff */
[----:B------:R-:W-:Y:S01]  /*153180*/  IMAD.X R17, R0, 0x1, R32, P6 ;  /* 0x0000000100117824 */ /* 0x000fe200030e0620 */
[----:B------:R-:W-:Y:S01]  /*153190*/  STL [R1+0x8340], R52 ;  /* 0x0083403401007387 */ /* 0x000fe20000100800 */
[----:B----4-:R-:W-:-:S05]  /*1531a0*/  F2FP.SATFINITE.E5M2.F32.PACK_AB_MERGE_C R50, R44, R47, RZ ;  /* 0x0000002f2c32723e */ /* 0x010fca00048060ff */
[----:B------:R-:W-:Y:S04]  /*1531b0*/  STL [R1+0x8548], R50 ;  /* 0x0085483201007387 */ /* 0x000fe80000100800 */
[----:B------:R0:W-:Y:S04]  /*1531c0*/  STL.64 [R1+0x2720], R16 ;  /* 0x0027201001007387 */ /* 0x0001e80000100a00 */
[----:B------:R-:W3:Y:S01]  /*1531d0*/  LDL.LU R59, [R1+0xa00] ;  /* 0x000a0000013b7983 */ /* 0x000ee20000300800 */
[----:B------:R-:W-:-:S03]  /*1531e0*/  F2FP.SATFINITE.E5M2.F32.PACK_AB_MERGE_C R6, R41, R40, RZ ;  /* 0x000000282906723e */ /* 0x000fc600048060ff */
[----:B------:R-:W3:Y:S04]  /*1531f0*/  LDL.LU R57, [R1+0xa04] ;  /* 0x000a040001397983 */ /* 0x000ee80000300800 */
[----:B------:R-:W4:Y:S01]  /*153200*/  LDL.LU R47, [R1+0xa08] ;  /* 0x000a0800012f7983 */ /* 0x000f220000300800 */
[----:B0-----:R-:W-:-:S03]  /*153210*/  IADD3 R16, P6, R43, R31, RZ ;  /* 0x0000001f2b107210 */ /* 0x001fc60007fde0ff */
[----:B------:R-:W4:Y:S02]  /*153220*/  LDL.LU R44, [R1+0xa0c] ;  /* 0x000a0c00012c7983 */ /* 0x000f240000300800 */
[----:B------:R-:W-:Y:S02]  /*153230*/  IMAD.X R17, R0, 0x1, R28, P6 ;  /* 0x0000000100117824 */ /* 0x000fe400030e061c */
[----:B------:R-:W-:Y:S04]  /*153240*/  STL [R1+0x8544], R6 ;  /* 0x0085440601007387 */ /* 0x000fe80000100800 */
[----:B------:R-:W4:Y:S04]  /*153250*/  LDL.LU R40, [R1+0x11d0] ;  /* 0x0011d00001287983 */ /* 0x000f280000300800 */
[----:B------:R-:W4:Y:S04]  /*153260*/  LDL.LU R41, [R1+0x11d4] ;  /* 0x0011d40001297983 */ /* 0x000f280000300800 */
[----:B------:R-:W-:Y:S01]  /*153270*/  STL.64 [R1+0x2718], R16 ;  /* 0x0027181001007387 */ /* 0x000fe20000100a00 */
[----:B------:R-:W-:-:S02]  /*153280*/  F2FP.SATFINITE.E5M2.F32.PACK_AB_MERGE_C R4, R5, R2, RZ ;  /* 0x000000020504723e */ /* 0x000fc400048060ff */
[----:B------:R-:W-:Y:S02]  /*153290*/  F2FP.SATFINITE.E5M2.F32.PACK_AB_MERGE_C R2, R42, R45, RZ ;  /* 0x0000002d2a02723e */ /* 0x000fe400048060ff */
[----:B------:R-:W4:Y:S04]  /*1532a0*/  LDL.LU R45, [R1+0x11d8] ;  /* 0x0011d800012d7983 */ /* 0x000f280000300800 */
[----:B------:R0:W-:Y:S04]  /*1532b0*/  STL [R1+0x26c], R4 ;  /* 0x00026c0401007387 */ /* 0x0001e80000100800 */
[----:B------:R-:W4:Y:S01]  /*1532c0*/  LDL.LU R42, [R1+0x11dc] ;  /* 0x0011dc00012a7983 */ /* 0x000f220000300800 */
[----:B0-----:R-:W-:-:S03]  /*1532d0*/  IADD3 R4, P6, R43, R30, RZ ;  /* 0x0000001e2b047210 */ /* 0x001fc60007fde0ff */
[----:B------:R0:W-:Y:S02]  /*1532e0*/  STL [R1+0x2998], R2 ;  /* 0x0029980201007387 */ /* 0x0001e40000100800 */
[----:B------:R-:W-:Y:S01]  /*1532f0*/  IMAD.X R5, R0, 0x1, R27, P6 ;  /* 0x0000000100057824 */ /* 0x000fe200030e061b */
[----:B0-----:R-:W-:-:S04]  /*153300*/  IADD3 R2, P6, R43, R29, RZ ;  /* 0x0000001d2b027210 */ /* 0x001fc80007fde0ff */
[----:B------:R0:W-:Y:S02]  /*153310*/  STL.64 [R1+0x2710], R4 ;  /* 0x0027100401007387 */ /* 0x0001e40000100a00 */
[----:B0-----:R-:W-:Y:S01]  /*153320*/  F2FP.SATFINITE.E5M2.F32.PACK_AB_MERGE_C R5, R7, R3, RZ ;  /* 0x000000030705723e */ /* 0x001fe200048060ff */
[----:B------:R-:W-:Y:S01]  /*153330*/  IMAD.X R3, R0, 0x1, R26, P6 ;  /* 0x0000000100037824 */ /* 0x000fe200030e061a */
[----:B------:R-:W-:-:S03]  /*153340*/  F2FP.SATFINITE.E5M2.F32.PACK_AB_MERGE_C R4, R49, R48, RZ ;  /* 0x000000303104723e */ /* 0x000fc600048060ff */
[----:B------:R-:W-:Y:S04]  /*153350*/  STL [R1+0x22c], R5 ;  /* 0x00022c0501007387 */ /* 0x000fe80000100800 */
[----:B------:R0:W-:Y:S04]  /*153360*/  STL [R1+0x299c], R4 ;  /* 0x00299c0401007387 */ /* 0x0001e80000100800 */
[----:B------:R1:W-:Y:S04]  /*153370*/  STL.64 [R1+0x2708], R2 ;  /* 0x0027080201007387 */ /* 0x0003e80000100a00 */
[----:B------:R-:W4:Y:S01]  /*153380*/  LDL.LU R60, [R1+0x11c0] ;  /* 0x0011c000013c7983 */ /* 0x000f220000300800 */
[----:B------:R-:W-:-:S03]  /*153390*/  IADD3 R16, P6, R43, R25, RZ ;  /* 0x000000192b107210 */ /* 0x000fc60007fde0ff */
[----:B0-----:R-:W4:Y:S01]  /*1533a0*/  LDL.LU R4, [R1+0x11c4] ;  /* 0x0011c40001047983 */ /* 0x001f220000300800 */
[----:B-1----:R-:W-:-:S05]  /*1533b0*/  F2FP.SATFINITE.E5M2.F32.PACK_AB_MERGE_C R2, R54, R51, RZ ;  /* 0x000000333602723e */ /* 0x002fca00048060ff */
[----:B------:R0:W-:Y:S04]  /*1533c0*/  STL [R1+0x20c], R2 ;  /* 0x00020c0201007387 */ /* 0x0001e80000100800 */
[----:B------:R-:W4:Y:S01]  /*1533d0*/  LDL.LU R53, [R1+0x11c8] ;  /* 0x0011c80001357983 */ /* 0x000f220000300800 */
[----:B------:R-:W-:-:S03]  /*1533e0*/  IMAD.X R17, R0, 0x1, R23, P6 ;  /* 0x0000000100117824 */ /* 0x000fc600030e0617 */
[----:B0-----:R-:W4:Y:S04]  /*1533f0*/  LDL.LU R2, [R1+0x11cc] ;  /* 0x0011cc0001027983 */ /* 0x001f280000300800 */
[----:B------:R-:W4:Y:S04]  /*153400*/  LDL.LU R5, [R1+0x11b0] ;  /* 0x0011b00001057983 */ /* 0x000f280000300800 */
[----:B------:R-:W4:Y:S01]  /*153410*/  LDL.LU R7, [R1+0x11b4] ;  /* 0x0011b40001077983 */ /* 0x000f220000300800 */
[----:B--2---:R-:W-:-:S05]  /*153420*/  F2FP.SATFINITE.E5M2.F32.PACK_AB_MERGE_C R3, R58, R56, RZ ;  /* 0x000000383a03723e */ /* 0x004fca00048060ff */
[----:B------:R-:W-:Y:S04]  /*153430*/  STL [R1+0x29a0], R3 ;  /* 0x0029a00301007387 */ /* 0x000fe80000100800 */
[----:B------:R-:W2:Y:S04]  /*153440*/  LDL.LU R48, [R1+0x11b8] ;  /* 0x0011b80001307983 */ /* 0x000ea80000300800 */
[----:B------:R-:W2:Y:S04]  /*153450*/  LDL.LU R49, [R1+0x11bc] ;  /* 0x0011bc0001317983 */ /* 0x000ea80000300800 */
[----:B------:R-:W2:Y:S04]  /*153460*/  LDL.LU R51, [R1+0x11a0] ;  /* 0x0011a00001337983 */ /* 0x000ea80000300800 */
[----:B------:R-:W2:Y:S04]  /*153470*/  LDL.LU R54, [R1+0x11a4] ;  /* 0x0011a40001367983 */ /* 0x000ea80000300800 */
[----:B------:R-:W2:Y:S04]  /*153480*/  LDL.LU R56, [R1+0x11a8] ;  /* 0x0011a80001387983 */ /* 0x000ea80000300800 */
[----:B------:R-:W2:Y:S04]  /*153490*/  LDL.LU R58, [R1+0x11ac] ;  /* 0x0011ac00013a7983 */ /* 0x000ea80000300800 */
[----:B------:R0:W-:Y:S02]  /*1534a0*/  STL.64 [R1+0x2700], R16 ;  /* 0x0027001001007387 */ /* 0x0001e40000100a00 */
[----:B0-----:R-:W-:-:S05]  /*1534b0*/  IADD3 R16, P6, R43, R24, RZ ;  /* 0x000000182b107210 */ /* 0x001fca0007fde0ff */
[----:B------:R-:W-:Y:S01]  /*1534c0*/  IMAD.X R17, R0, 0x1, R22, P6 ;  /* 0x0000000100117824 */ /* 0x000fe200030e0616 */
[----:B---3--:R-:W-:Y:S02]  /*1534d0*/  F2FP.SATFINITE.E5M2.F32.PACK_AB_MERGE_C R6, R57, R59, RZ ;  /* 0x0000003b3906723e */ /* 0x008fe400048060ff */
[----:B----4-:R-:W-:-:S03]  /*1534e0*/  F2FP.SATFINITE.E5M2.F32.PACK_AB_MERGE_C R3, R44, R47, RZ ;  /* 0x0000002f2c03723e */ /* 0x010fc600048060ff */
[----:B------:R-:W-:Y:S04]  /*1534f0*/  STL [R1+0x1f4], R6 ;  /* 0x0001f40601007387 */ /* 0x000fe80000100800 */
[----:B------:R0:W-:Y:S02]  /*153500*/  STL [R1+0x29a8], R3 ;  /* 0x0029a80301007387 */ /* 0x0001e40000100800 */
[----:B0-----:R-:W-:Y:S02]  /*153510*/  F2FP.SATFINITE.E5M2.F32.PACK_AB_MERGE_C R3, R41, R40, RZ ;  /* 0x000000282903723e */ /* 0x001fe400048060ff */
[----:B------:R-:W3:Y:S04]  /*153520*/  LDL.LU R40, [R1+0x1190] ;  /* 0x0011900001287983 */ /* 0x000ee80000300800 */
[----:B------:R-:W3:Y:S04]  /*153530*/  LDL.LU R41, [R1+0x1194] ;  /* 0x0011940001297983 */ /* 0x000ee80000300800 */
[----:B------:R0:W-:Y:S04]  /*153540*/  STL.64 [R1+0x26f8], R16 ;  /* 0x0026f81001007387 */ /* 0x0001e80000100a00 */
[----:B------:R1:W-:Y:S01]  /*153550*/  STL [R1+0xa7c], R3 ;  /* 0x000a7c0301007387 */ /* 0x0003e20000100800 */
[----:B0-----:R-:W-:-:S03]  /*153560*/  IADD3 R16, P6, R43, R21, RZ ;  /* 0x000000152b107210 */ /* 0x001fc60007fde0ff */
[----:B-1----:R-:W4:Y:S04]  /*153570*/  LDL.LU R3, [R1+0x8] ;  /* 0x0000080001037983 */ /* 0x002f280000300800 */
[----:B------:R-:W4:Y:S01]  /*153580*/  LDL.LU R59, [R1+0x1198] ;  /* 0x00119800013b7983 */ /* 0x000f220000300800 */
[----:B------:R-:W-:-:S03]  /*153590*/  IMAD.X R17, R0, 0x1, R18, P6 ;  /* 0x0000000100117824 */ /* 0x000fc600030e0612 */
[----:B------:R-:W4:Y:S04]  /*1535a0*/  LDL.LU R57, [R1+0x119c] ;  /* 0x00119c0001397983 */ /* 0x000f280000300800 */
[----:B------:R-:W4:Y:S04]  /*1535b0*/  LDL.LU R47, [R1+0xc10] ;  /* 0x000c1000012f7983 */ /* 0x000f280000300800 */
[----:B------:R-:W4:Y:S01]  /*1535c0*/  LDL.LU R44, [R1+0xc14] ;  /* 0x000c1400012c7983 */ /* 0x000f220000300800 */
[----:B------:R-:W-:-:S03]  /*1535d0*/  F2FP.SATFINITE.E5M2.F32.PACK_AB_MERGE_C R61, R42, R45, RZ ;  /* 0x0000002d2a3d723e */ /* 0x000fc600048060ff */
[----:B------:R-:W4:Y:S04]  /*1535e0*/  LDL.LU R45, [R1+0xc18] ;  /* 0x000c1800012d7983 */ /* 0x000f280000300800 */
[----:B------:R-:W4:Y:S04]  /*1535f0*/  LDL.LU R42, [R1+0xc1c] ;  /* 0x000c1c00012a7983 */ /* 0x000f280000300800 */
[----:B------:R-:W-:Y:S04]  /*153600*/  STL [R1+0x8504], R61 ;  /* 0x0085043d01007387 */ /* 0x000fe80000100800 */
[----:B------:R0:W-:Y:S04]  /*153610*/  STL.64 [R1+0x26f0], R16 ;  /* 0x0026f01001007387 */ /* 0x0001e80000100a00 */
[----:B0-----:R-:W3:Y:S01]  /*153620*/  LDL.LU.64 R16, [R1+0x86b0] ;  /* 0x0086b00001107983 */ /* 0x001ee20000300a00 */
[----:B------:R-:W-:-:S02]  /*153630*/  IADD3 R52, P6, R43, R20, RZ ;  /* 0x000000142b347210 */ /* 0x000fc40007fde0ff */
[----:B------:R-:W-:-:S05]  /*153640*/  F2FP.SATFINITE.E5M2.F32.PACK_AB_MERGE_C R4, R4, R60, RZ ;  /* 0x0000003c0404723e */ /* 0x000fca00048060ff */
[----:B------:R-:W-:Y:S04]  /*153650*/  STL [R1+0xa00], R4 ;  /* 0x000a000401007387 */ /* 0x000fe80000100800 */
[----:B------:R-:W-:Y:S01]  /*153660*/  STL.64 [R1+0x86a8], R20 ;  /* 0x0086a81401007387 */ /* 0x000fe20000100a00 */
[----:B------:R-:W-:-:S05]  /*153670*/  F2FP.SATFINITE.E5M2.F32.PACK_AB_MERGE_C R2, R2, R53, RZ ;  /* 0x000000350202723e */ /* 0x000fca00048060ff */
[----:B------:R2:W-:Y:S01]  /*153680*/  STL [R1+0xa04], R2 ;  /* 0x000a040201007387 */ /* 0x0005e20000100800 */
[----:B------:R-:W-:Y:S02]  /*153690*/  F2FP.SATFINITE.E5M2.F32.PACK_AB_MERGE_C R6, R7, R5, RZ ;  /* 0x000000050706723e */ /* 0x000fe400048060ff */
[----:B--2---:R-:W-:Y:S02]  /*1536a0*/  F2FP.SATFINITE.E5M2.F32.PACK_AB_MERGE_C R2, R49, R48, RZ ;  /* 0x000000303102723e */ /* 0x004fe400048060ff */
[----:B------:R-:W-:Y:S01]  /*1536b0*/  F2FP.SATFINITE.E5M2.F32.PACK_AB_MERGE_C R50, R58, R56, RZ ;  /* 0x000000383a32723e */ /* 0x000fe200048060ff */
[----:B---3--:R-:W-:Y:S01]  /*1536c0*/  IMAD.X R53, R0, 0x1, R16, P6 ;  /* 0x0000000100357824 */ /* 0x008fe200030e0610 */
[----:B------:R-:W-:-:S04]  /*1536d0*/  IADD3 R4, P6, R43, R19, RZ ;  /* 0x000000132b047210 */ /* 0x000fc80007fde0ff */
[----:B------:R-:W-:Y:S01]  /*1536e0*/  STL.64 [R1+0x26e0], R52 ;  /* 0x0026e03401007387 */ /* 0x000fe20000100a00 */
[----:B------:R-:W-:-:S03]  /*1536f0*/  IMAD.X R5, R0, 0x1, R15, P6 ;  /* 0x0000000100057824 */ /* 0x000fc600030e060f */
[----:B------:R-:W-:Y:S04]  /*153700*/  STL [R1+0x295c], R6 ;  /* 0x00295c0601007387 */ /* 0x000fe80000100800 */
[----:B------:R0:W-:Y:S04]  /*153710*/  STL [R1+0x2964], R2 ;  /* 0x0029640201007387 */ /* 0x0001e80000100800 */
[----:B------:R-:W2:Y:S01]  /*153720*/  LDL.LU R7, [R1+0x9f0] ;  /* 0x0009f00001077983 */ /* 0x000ea20000300800 */
[----:B0-----:R-:W-:-:S03]  /*153730*/  F2FP.SATFINITE.E5M2.F32.PACK_AB_MERGE_C R2, R54, R51, RZ ;  /* 0x000000333602723e */ /* 0x001fc600048060ff */
[----:B------:R0:W-:Y:S04]  /*153740*/  STL.64 [R1+0x26e8], R4 ;  /* 0x0026e80401007387 */ /* 0x0001e80000100a00 */
[----:B------:R1:W-:Y:S04]  /*153750*/  STL [R1+0x348], R2 ;  /* 0x0003480201007387 */ /* 0x0003e80000100800 */
[----:B------:R-:W2:Y:S01]  /*153760*/  LDL.LU R48, [R1+0x9f4] ;  /* 0x0009f40001307983 */ /* 0x000ea20000300800 */
[----:B0-----:R-:W-:-:S03]  /*153770*/  IADD3 R4, P6, R43, R17, RZ ;  /* 0x000000112b047210 */ /* 0x001fc60007fde0ff */
[----:B------:R-:W3:Y:S01]  /*153780*/  LDL.LU R49, [R1+0x9f8] ;  /* 0x0009f80001317983 */ /* 0x000ee20000300800 */
[----:B-1----:R-:W-:-:S03]  /*153790*/  F2FP.SATFINITE.E5M2.F32.PACK_AB_MERGE_C R2, R41, R40, RZ ;  /* 0x000000282902723e */ /* 0x002fc600048060ff */
[----:B------:R-:W3:Y:S01]  /*1537a0*/  LDL.LU R51, [R1+0x9fc] ;  /* 0x0009fc0001337983 */ /* 0x000ee20000300800 */
[----:B------:R-:W-:-:S03]  /*1537b0*/  IMAD.X R5, R0, 0x1, R14, P6 ;  /* 0x0000000100057824 */ /* 0x000fc600030e060e */
[----:B------:R-:W3:Y:S04]  /*1537c0*/  LDL.LU R54, [R1+0x9e0] ;  /* 0x0009e00001367983 */ /* 0x000ee80000300800 */
[----:B------:R-:W3:Y:S04]  /*1537d0*/  LDL.LU R58, [R1+0x9e4] ;  /* 0x0009e400013a7983 */ /* 0x000ee80000300800 */
[----:B------:R-:W-:Y:S04]  /*1537e0*/  STL [R1+0x854c], R50 ;  /* 0x00854c3201007387 */ /* 0x000fe80000100800 */
[----:B------:R-:W3:Y:S04]  /*1537f0*/  LDL.LU R40, [R1+0x9e8] ;  /* 0x0009e80001287983 */ /* 0x000ee80000300800 */
[----:B------:R-:W3:Y:S04]  /*153800*/  LDL.LU R41, [R1+0x9ec] ;  /* 0x0009ec0001297983 */ /* 0x000ee80000300800 */
[----:B------:R0:W-:Y:S04]  /*153810*/  STL.64 [R1+0x26d8], R4 ;  /* 0x0026d80401007387 */ /* 0x0001e80000100a00 */
[----:B------:R4:W-:Y:S01]  /*153820*/  STL [R1+0x25c], R2 ;  /* 0x00025c0201007387 */ /* 0x0009e20000100800 */
[----:B0-----:R-:W-:-:S02]  /*153830*/  IADD3 R4, P6, R43, R13, RZ ;  /* 0x0000000d2b047210 */ /* 0x001fc40007fde0ff */
[----:B----4-:R-:W-:-:S03]  /*153840*/  F2FP.SATFINITE.E5M2.F32.PACK_AB_MERGE_C R2, R57, R59, RZ ;  /* 0x0000003b3902723e */ /* 0x010fc600048060ff */
[----:B------:R-:W-:Y:S02]  /*153850*/  IMAD.X R5, R0, 0x1, R11, P6 ;  /* 0x0000000100057824 */ /* 0x000fe400030e060b */
[----:B------:R0:W-:Y:S01]  /*153860*/  STL [R1+0x260], R2 ;  /* 0x0002600201007387 */ /* 0x0001e20000100800 */
[----:B------:R-:W-:-:S03]  /*153870*/  F2FP.SATFINITE.E5M2.F32.PACK_AB_MERGE_C R6, R44, R47, RZ ;  /* 0x0000002f2c06723e */ /* 0x000fc600048060ff */
[----:B------:R1:W-:Y:S01]  /*153880*/  STL.64 [R1+0x26d0], R4 ;  /* 0x0026d00401007387 */ /* 0x0003e20000100a00 */
[----:B0-----:R-:W-:Y:S02]  /*153890*/  F2FP.SATFINITE.E5M2.F32.PACK_AB_MERGE_C R2, R42, R45, RZ ;  /* 0x0000002d2a02723e */ /* 0x001fe400048060ff */
[C---:B-1----:R-:W-:Y:S01]  /*1538a0*/  IADD3 R4, P6, R43.reuse, R12, RZ ;  /* 0x0000000c2b047210 */ /* 0x042fe20007fde0ff */
[----:B------:R-:W-:Y:S04]  /*1538b0*/  STL [R1+0x210], R6 ;  /* 0x0002100601007387 */ /* 0x000fe80000100800 */
[----:B------:R-:W-:Y:S01]  /*1538c0*/  IMAD.X R5, R0, 0x1, R9, P6 ;  /* 0x0000000100057824 */ /* 0x000fe200030e0609 */
[----:B------:R-:W-:Y:S04]  /*1538d0*/  STL [R1+0x214], R2 ;  /* 0x0002140201007387 */ /* 0x000fe80000100800 */
[----:B------:R-:W4:Y:S04]  /*1538e0*/  LDL.LU R55, [R1+0x1310] ;  /* 0x0013100001377983 */ /* 0x000f280000300800 */
[----:B------:R-:W4:Y:S04]  /*1538f0*/  LDL.LU R60, [R1+0x1314] ;  /* 0x00131400013c7983 */ /* 0x000f280000300800 */
[----:B------:R0:W-:Y:S01]  /*153900*/  STL.64 [R1+0x26c0], R4 ;  /* 0x0026c00401007387 */ /* 0x0001e20000100a00 */
[----:B------:R-:W-:-:S03]  /*153910*/  IADD3 R20, P6, R43, R10, RZ ;  /* 0x0000000a2b147210 */ /* 0x000fc60007fde0ff */
[----:B0-----:R-:W4:Y:S04]  /*153920*/  LDL.LU R4, [R1+0x1318] ;  /* 0x0013180001047983 */ /* 0x001f280000300800 */
[----:B------:R-:W4:Y:S04]  /*153930*/  LDL.LU R53, [R1+0x131c] ;  /* 0x00131c0001357983 */ /* 0x000f280000300800 */
[----:B------:R-:W4:Y:S04]  /*153940*/  LDL.LU R2, [R1+0x1300] ;  /* 0x0013000001027983 */ /* 0x000f280000300800 */
[----:B------:R-:W4:Y:S04]  /*153950*/  LDL.LU R5, [R1+0x1304] ;  /* 0x0013040001057983 */ /* 0x000f280000300800 */
[----:B------:R-:W4:Y:S04]  /*153960*/  LDL.LU R56, [R1+0x1308] ;  /* 0x0013080001387983 */ /* 0x000f280000300800 */
[----:B------:R-:W4:Y:S04]  /*153970*/  LDL.LU R59, [R1+0x130c] ;  /* 0x00130c00013b7983 */ /* 0x000f280000300800 */
[----:B------:R-:W4:Y:S04]  /*153980*/  LDL.LU R57, [R1+0x12f0] ;  /* 0x0012f00001397983 */ /* 0x000f280000300800 */
[----:B------:R-:W4:Y:S01]  /*153990*/  LDL.LU R47, [R1+0x12f4] ;  /* 0x0012f400012f7983 */ /* 0x000f220000300800 */
[----:B------:R-:W-:-:S03]  /*1539a0*/  IMAD.X R21, R0, 0x1, R8, P6 ;  /* 0x0000000100157824 */ /* 0x000fc600030e0608 */
[----:B------:R-:W4:Y:S04]  /*1539b0*/  LDL.LU R44, [R1+0x12f8] ;  /* 0x0012f800012c7983 */ /* 0x000f280000300800 */
[----:B------:R-:W4:Y:S04]  /*1539c0*/  LDL.LU R45, [R1+0x12fc] ;  /* 0x0012fc00012d7983 */ /* 0x000f280000300800 */
[----:B------:R-:W4:Y:S04]  /*1539d0*/  LDL.LU R42, [R1+0x12e0] ;  /* 0x0012e000012a7983 */ /* 0x000f280000300800 */
[----:B------:R-:W-:Y:S04]  /*1539e0*/  STL.64 [R1+0x26c8], R20 ;  /* 0x0026c81401007387 */ /* 0x000fe80000100a00 */
[----:B------:R-:W4:Y:S01]  /*1539f0*/  LDL.LU R43, [R1+0x12e4] ;  /* 0x0012e400012b7983 */ /* 0x000f220000300800 */
[----:B--2---:R-:W-:-:S05]  /*153a00*/  F2FP.SATFINITE.E5M2.F32.PACK_AB_MERGE_C R0, R48, R7, RZ ;  /* 0x000000073000723e */ /* 0x004fca00048060ff */
[----:B------:R0:W-:Y:S01]  /*153a10*/  STL [R1+0x1fc], R0 ;  /* 0x0001fc0001007387 */ /* 0x0001e20000100800 */
[----:B---3--:R-:W-:-:S05]  /*153a20*/  F2FP.SATFINITE.E5M2.F32.PACK_AB_MERGE_C R6, R51, R49, RZ ;  /* 0x000000313306723e */ /* 0x008fca00048060ff */
[----:B------:R1:W-:Y:S01]  /*153a30*/  STL [R1+0x1f8], R6 ;  /* 0x0001f80601007387 */ /* 0x0003e20000100800 */
[----:B0-----:R-:W-:Y:S02]  /*153a40*/  SHF.R.S32.HI R0, RZ, 0x1f, R3 ;  /* 0x0000001fff007819 */ /* 0x001fe40000011403 */
[----:B------:R-:W-:Y:S02]  /*153a50*/  F2FP.SATFINITE.E5M2.F32.PACK_AB_MERGE_C R20, R58, R54, RZ ;  /* 0x000000363a14723e */ /* 0x000fe400048060ff */
[----:B-1----:R-:W-:-:S03]  /*153a60*/  IADD3 R6, P6, R3, R39, RZ ;  /* 0x0000002703067210 */ /* 0x002fc60007fde0ff */
[----:B------:R0:W-:Y:S02]  /*153a70*/  STL [R1+0x1e4], R20 ;  /* 0x0001e41401007387 */ /* 0x0001e40000100800 */
[----:B------:R-:W-:Y:S02]  /*153a80*/  IMAD.X R7, R0, 0x1, R38, P6 ;  /* 0x0000000100077824 */ /* 0x000fe400030e0626 */
[----:B------:R-:W-:Y:S04]  /*153a90*/  STL.64 [R1+0x86a0], R38 ;  /* 0x0086a02601007387 */ /* 0x000fe80000100a00 */
[----:B------:R1:W-:Y:S01]  /*153aa0*/  STL.64 [R1+0x26b8], R6 ;  /* 0x0026b80601007387 */ /* 0x0003e20000100a00 */
[----:B0-----:R-:W-:-:S05]  /*153ab0*/  IADD3 R20, P6, R3, R37, RZ ;  /* 0x0000002503147210 */ /* 0x001fca0007fde0ff */
[----:B------:R-:W-:Y:S01]  /*153ac0*/  IMAD.X R21, R0, 0x1, R34, P6 ;  /* 0x0000000100157824 */ /* 0x000fe200030e0622 */
[----:B-1----:R-:W-:Y:S01]  /*153ad0*/  F2FP.SATFINITE.E5M2.F32.PACK_AB_MERGE_C R6, R41, R40, RZ ;  /* 0x000000282906723e */ /* 0x002fe200048060ff */
[----:B------:R-:W2:Y:S04]  /*153ae0*/  LDL.LU R7, [R1+0x12e8] ;  /* 0x0012e80001077983 */ /* 0x000ea80000300800 */
[----:B------:R-:W2:Y:S04]  /*153af0*/  LDL.LU R58, [R1+0x12ec] ;  /* 0x0012ec00013a7983 */ /* 0x000ea80000300800 */
[----:B------:R0:W-:Y:S04]  /*153b00*/  STL [R1+0x1e0], R6 ;  /* 0x0001e00601007387 */ /* 0x0001e80000100800 */
[----:B------:R-:W3:Y:S04]  /*153b10*/  LDL.LU R48, [R1+0x12d0] ;  /* 0x0012d00001307983 */ /* 0x000ee80000300800 */
[----:B------:R-:W3:Y:S04]  /*153b20*/  LDL.LU R49, [R1+0x12d4] ;  /* 0x0012d40001317983 */ /* 0x000ee80000300800 */
[----:B------:R-:W3:Y:S04]  /*153b30*/  LDL.LU R51, [R1+0x12d8] ;  /* 0x0012d80001337983 */ /* 0x000ee80000300800 */
[----:B------:R-:W3:Y:S04]  /*153b40*/  LDL.LU R54, [R1+0x12dc] ;  /* 0x0012dc0001367983 */ /* 0x000ee80000300800 */
[----:B------:R-:W3:Y:S04]  /*153b50*/  LDL.LU R40, [R1+0xfd0] ;  /* 0x000fd00001287983 */ /* 0x000ee80000300800 */
[----:B------:R-:W3:Y:S01]  /*153b60*/  LDL.LU R41, [R1+0xfd4] ;  /* 0x000fd40001297983 */ /* 0x000ee20000300800 */
[----:B----4-:R-:W-:-:S05]  /*153b70*/  F2FP.SATFINITE.E5M2.F32.PACK_AB_MERGE_C R60, R60, R55, RZ ;  /* 0x000000373c3c723e */ /* 0x010fca00048060ff */
[----:B------:R-:W-:Y:S04]  /*153b80*/  STL [R1+0x8508], R60 ;  /* 0x0085083c01007387 */ /* 0x000fe80000100800 */
[----:B------:R-:W-:Y:S01]  /*153b90*/  STL.64 [R1+0x26b0], R20 ;  /* 0x0026b01401007387 */ /* 0x000fe20000100a00 */
[----:B0-----:R-:W-:Y:S02]  /*153ba0*/  F2FP.SATFINITE.E5M2.F32.PACK_AB_MERGE_C R6, R53, R4, RZ ;  /* 0x000000043506723e */ /* 0x001fe400048060ff */
[----:B------:R-:W-:Y:S02]  /*153bb0*/  IADD3 R4, P6, R3, R36, RZ ;  /* 0x0000002403047210 */ /* 0x000fe40007fde0ff */
[----:B------:R-:W-:-:S03]  /*153bc0*/  F2FP.SATFINITE.E5M2.F32.PACK_AB_MERGE_C R2, R5, R2, RZ ;  /* 0x000000020502723e */ /* 0x000fc600048060ff */
[----:B------:R-:W-:Y:S01]  /*153bd0*/  IMAD.X R5, R0, 0x1, R33, P6 ;  /* 0x0000000100057824 */ /* 0x000fe200030e0621 */
[----:B------:R-:W-:Y:S04]  /*153be0*/  STL [R1+0xb38], R6 ;  /* 0x000b380601007387 */ /* 0x000fe80000100800 */
[----:B------:R0:W-:Y:S01]  /*153bf0*/  STL [R1+0x9f8], R2 ;  /* 0x0009f80201007387 */ /* 0x0001e20000100800 */
[----:B------:R-:W-:-:S05]  /*153c00*/  F2FP.SATFINITE.E5M2.F32.PACK_AB_MERGE_C R52, R47, R57, RZ ;  /* 0x000000392f34723e */ /* 0x000fca00048060ff */
[----:B------:R-:W-:Y:S04]  /*153c10*/  STL [R1+0x8344], R52 ;  /* 0x0083443401007387 */ /* 0x000fe80000100800 */
[----:B------:R1:W-:Y:S01]  /*153c20*/  STL.64 [R1+0x26a8], R4 ;  /* 0x0026a80401007387 */ /* 0x0003e20000100a00 */
[----:B0-----:R-:W-:Y:S02]  /*153c30*/  F2FP.SATFINITE.E5M2.F32.PACK_AB_MERGE_C R2, R59, R56, RZ ;  /* 0x000000383b02723e */ /* 0x001fe400048060ff */
[----:B-1----:R-:W-:Y:S02]  /*153c40*/  IADD3 R4, P6, R3, R35, RZ ;  /* 0x0000002303047210 */ /* 0x002fe40007fde0ff */
[----:B------:R-:W-:-:S03]  /*153c50*/  F2FP.SATFINITE.E5M2.F32.PACK_AB_MERGE_C R6, R43, R42, RZ ;  /* 0x0000002a2b06723e */ /* 0x000fc600048060ff */
[----:B------:R-:W-:Y:S01]  /*153c60*/  IMAD.X R5, R0, 0x1, R32, P6 ;  /* 0x0000000100057824 */ /* 0x000fe200030e0620 */
[----:B------:R0:W-:Y:S04]  /*153c70*/  STL [R1+0xa28], R2 ;  /* 0x000a280201007387 */ /* 0x0001e80000100800 */
[----:B------:R-:W-:Y:S04]  /*153c80*/  STL [R1+0x8550], R6 ;  /* 0x0085500601007387 */ /* 0x000fe80000100800 */
[----:B------:R1:W-:Y:S01]  /*153c90*/  STL.64 [R1+0x26a0], R4 ;  /* 0x0026a00401007387 */ /* 0x0003e20000100a00 */
[----:B0-----:R-:W-:-:S02]  /*153ca0*/  F2FP.SATFINITE.E5M2.F32.PACK_AB_MERGE_C R2, R45, R44, RZ ;  /* 0x0000002c2d02723e */ /* 0x001fc400048060ff */
[----:B-1----:R-:W-:-:S03]  /*153cb0*/  IADD3 R4, P6, R3, R31, RZ ;  /* 0x0000001f03047210 */ /* 0x002fc60007fde0ff */
[----:B------:R-:W-:Y:S02]  /*153cc0*/  STL [R1+0x2974], R2 ;  /* 0x0029740201007387 */ /* 0x000fe40000100800 */
[----:B------:R-:W-:Y:S02]  /*153cd0*/  IMAD.X R5, R0, 0x1, R28, P6 ;  /* 0x0000000100057824 */ /* 0x000fe400030e061c */
[----:B------:R-:W4:Y:S04]  /*153ce0*/  LDL.LU R56, [R1+0xfd8] ;  /* 0x000fd80001387983 */ /* 0x000f280000300800 */
[----:B------:R-:W4:Y:S04]  /*153cf0*/  LDL.LU R59, [R1+0xfdc] ;  /* 0x000fdc00013b7983 */ /* 0x000f280000300800 */
[----:B------:R-:W4:Y:S04]  /*153d00*/  LDL.LU R57, [R1+0x9d0] ;  /* 0x0009d00001397983 */ /* 0x000f280000300800 */
[----:B------:R0:W-:Y:S04]  /*153d10*/  STL.64 [R1+0x2690], R4 ;  /* 0x0026900401007387 */ /* 0x0001e80000100a00 */
[----:B------:R-:W4:Y:S04]  /*153d20*/  LDL.LU R47, [R1+0x9d4] ;  /* 0x0009d400012f7983 */ /* 0x000f280000300800 */
[----:B------:R-:W4:Y:S04]  /*153d30*/  LDL.LU R44, [R1+0x9d8] ;  /* 0x0009d800012c7983 */ /* 0x000f280000300800 */
[----:B------:R-:W4:Y:S04]  /*153d40*/  LDL.LU R45, [R1+0x9dc] ;  /* 0x0009dc00012d7983 */ /* 0x000f280000300800 */
[----:B------:R-:W4:Y:S04]  /*153d50*/  LDL.LU R42, [R1+0x9c0] ;  /* 0x0009c000012a7983 */ /* 0x000f280000300800 */
[----:B------:R-:W4:Y:S01]  /*153d60*/  LDL.LU R43, [R1+0x9c4] ;  /* 0x0009c400012b7983 */ /* 0x000f220000300800 */
[----:B0-----:R-:W-:-:S05]  /*153d70*/  IADD3 R4, P6, R3, R30, RZ ;  /* 0x0000001e03047210 */ /* 0x001fca0007fde0ff */
[----:B------:R-:W-:Y:S01]  /*153d80*/  IMAD.X R5, R0, 0x1, R27, P6 ;  /* 0x0000000100057824 */ /* 0x000fe200030e061b */
[----:B--2---:R-:W-:-:S05]  /*153d90*/  F2FP.SATFINITE.E5M2.F32.PACK_AB_MERGE_C R58, R58, R7, RZ ;  /* 0x000000073a3a723e */ /* 0x004fca00048060ff */
[----:B------:R-:W-:Y:S01]  /*153da0*/  STL [R1+0x8554], R58 ;  /* 0x0085543a01007387 */ /* 0x000fe20000100800 */
[----:B---3--:R-:W-:-:S05]  /*153db0*/  F2FP.SATFINITE.E5M2.F32.PACK_AB_MERGE_C R2, R49, R48, RZ ;  /* 0x000000303102723e */ /* 0x008fca00048060ff */
        /* <DEDUP_REMOVED lines=8> */
[----:B------:R-:W2:Y:S04]  /*153e40*/  LDL.LU R60, [R1+0x9c8] ;  /* 0x0009c800013c7983 */ /* 0x000ea80000300800 */
[----:B------:R-:W2:Y:S04]  /*153e50*/  LDL.LU R38, [R1+0x9cc] ;  /* 0x0009cc0001267983 */ /* 0x000ea80000300800 */
[----:B------:R-:W3:Y:S04]  /*153e60*/  LDL.LU R39, [R1+0x12c0] ;  /* 0x0012c00001277983 */ /* 0x000ee80000300800 */
[----:B------:R0:W-:Y:S04]  /*153e70*/  STL.64 [R1+0x2678], R4 ;  /* 0x0026780401007387 */ /* 0x0001e80000100a00 */
[----:B------:R-:W3:Y:S04]  /*153e80*/  LDL.LU R50, [R1+0x12c4] ;  /* 0x0012c40001327983 */ /* 0x000ee80000300800 */
[----:B------:R-:W3:Y:S01]  /*153e90*/  LDL.LU R61, [R1+0x12c8] ;  /* 0x0012c800013d7983 */ /* 0x000ee20000300800 */
[----:B------:R-:W-:-:S03]  /*153ea0*/  IADD3 R20, P6, R3, R25, RZ ;  /* 0x0000001903147210 */ /* 0x000fc60007fde0ff */
[----:B------:R-:W3:Y:S04]  /*153eb0*/  LDL.LU R55, [R1+0x12cc] ;  /* 0x0012cc0001377983 */ /* 0x000ee80000300800 */
[----:B0-----:R-:W3:Y:S04]  /*153ec0*/  LDL.LU R4, [R1+0x12b0] ;  /* 0x0012b00001047983 */ /* 0x001ee80000300800 */
[----:B------:R-:W3:Y:S04]  /*153ed0*/  LDL.LU R53, [R1+0x12b4] ;  /* 0x0012b40001357983 */ /* 0x000ee80000300800 */
[----:B------:R-:W3:Y:S04]  /*153ee0*/  LDL.LU R2, [R1+0x12b8] ;  /* 0x0012b80001027983 */ /* 0x000ee80000300800 */
[----:B------:R-:W3:Y:S01]  /*153ef0*/  LDL.LU R5, [R1+0x12bc] ;  /* 0x0012bc0001057983 */ /* 0x000ee20000300800 */
[----:B------:R-:W-:-:S03]  /*153f00*/  IMAD.X R21, R0, 0x1, R23, P6 ;  /* 0x0000000100157824 */ /* 0x000fc600030e0617 */
[----:B------:R-:W3:Y:S04]  /*153f10*/  LDL.LU R7, [R1+0x12a0] ;  /* 0x0012a00001077983 */ /* 0x000ee80000300800 */
[----:B------:R-:W3:Y:S04]  /*153f20*/  LDL.LU R48, [R1+0x12a4] ;  /* 0x0012a40001307983 */ /* 0x000ee80000300800 */
[----:B------:R-:W3:Y:S04]  /*153f30*/  LDL.LU R51, [R1+0x12a8] ;  /* 0x0012a80001337983 */ /* 0x000ee80000300800 */
[----:B------:R-:W3:Y:S04]  /*153f40*/  LDL.LU R54, [R1+0x12ac] ;  /* 0x0012ac0001367983 */ /* 0x000ee80000300800 */
[----:B------:R-:W3:Y:S04]  /*153f50*/  LDL.LU R40, [R1+0x1290] ;  /* 0x0012900001287983 */ /* 0x000ee80000300800 */
[----:B------:R-:W3:Y:S01]  /*153f60*/  LDL.LU R41, [R1+0x1294] ;  /* 0x0012940001297983 */ /* 0x000ee20000300800 */
[----:B----4-:R-:W-:-:S05]  /*153f70*/  F2FP.SATFINITE.E5M2.F32.PACK_AB_MERGE_C R49, R59, R56, RZ ;  /* 0x000000383b31723e */ /* 0x010fca00048060ff */
[----:B------:R0:W-:Y:S01]  /*153f80*/  STL [R1+0x2988], R49 ;  /* 0x0029883101007387 */ /* 0x0001e20000100800 */
[----:B------:R-:W-:-:S05]  /*153f90*/  F2FP.SATFINITE.E5M2.F32.PACK_AB_MERGE_C R6, R47, R57, RZ ;  /* 0x000000392f06723e */ /* 0x000fca00048060ff */
[----:B------:R1:W-:Y:S04]  /*153fa0*/  STL [R1+0x1f0], R6 ;  /* 0x0001f00601007387 */ /* 0x0003e80000100800 */
[----:B------:R4:W-:Y:S04]  /*153fb0*/  STL.64 [R1+0x2670], R20 ;  /* 0x0026701401007387 */ /* 0x0009e80000100a00 */
[----:B0-----:R-:W3:Y:S01]  /*153fc0*/  LDL.LU R49, [R1+0x1298] ;  /* 0x0012980001317983 */ /* 0x001ee20000300800 */
[----:B-1----:R-:W-:Y:S02]  /*153fd0*/  F2FP.SATFINITE.E5M2.F32.PACK_AB_MERGE_C R6, R43, R42, RZ ;  /* 0x0000002a2b06723e */ /* 0x002fe400048060ff */
[----:B----4-:R-:W-:-:S05]  /*153fe0*/  F2FP.SATFINITE.E5M2.F32.PACK_AB_MERGE_C R20, R45, R44, RZ ;  /* 0x0000002c2d14723e */ /* 0x010fca00048060ff */
[----:B------:R0:W-:Y:S04]  /*153ff0*/  STL [R1+0x298c], R20 ;  /* 0x00298c1401007387 */ /* 0x0001e80000100800 */
[----:B------:R-:W4:Y:S04]  /*154000*/  LDL.LU R56, [R1+0x129c] ;  /* 0x00129c0001387983 */ /* 0x000f280000300800 */
[----:B------:R-:W-:Y:S01]  /*154010*/  STL [R1+0x1d0], R6 ;  /* 0x0001d00601007387 */ /* 0x000fe20000100800 */
[----:B0-----:R-:W-:-:S03]  /*154020*/  IADD3 R20, P6, R3, R24, RZ ;  /* 0x0000001803147210 */ /* 0x001fc60007fde0ff */
[----:B------:R-:W4:Y:S02]  /*154030*/  LDL.LU R59, [R1+0x1280] ;  /* 0x00128000013b7983 */ /* 0x000f240000300800 */
[----:B------:R-:W-:Y:S02]  /*154040*/  IMAD.X R21, R0, 0x1, R22, P6 ;  /* 0x0000000100157824 */ /* 0x000fe400030e0616 */
[----:B------:R-:W4:Y:S04]  /*154050*/  LDL.LU R57, [R1+0x1284] ;  /* 0x0012840001397983 */ /* 0x000f280000300800 */
[----:B------:R-:W4:Y:S04]  /*154060*/  LDL.LU R47, [R1+0x1288] ;  /* 0x00128800012f7983 */ /* 0x000f280000300800 */
[----:B------:R-:W4:Y:S04]  /*154070*/  LDL.LU R44, [R1+0x128c] ;  /* 0x00128c00012c7983 */ /* 0x000f280000300800 */
[----:B------:R-:W4:Y:S04]  /*154080*/  LDL.LU R45, [R1+0xfc0] ;  /* 0x000fc000012d7983 */ /* 0x000f280000300800 */
[----:B------:R-:W4:Y:S04]  /*154090*/  LDL.LU R43, [R1+0xfc4] ;  /* 0x000fc400012b7983 */ /* 0x000f280000300800 */
[----:B------:R-:W4:Y:S04]  /*1540a0*/  LDL.LU R42, [R1+0x4] ;  /* 0x00000400012a7983 */ /* 0x000f280000300800 */
[----:B------:R0:W-:Y:S04]  /*1540b0*/  STL.64 [R1+0x2658], R20 ;  /* 0x0026581401007387 */ /* 0x0001e80000100a00 */
[----:B0-----:R-:W4:Y:S01]  /*1540c0*/  LDL.LU.64 R20, [R1+0x86a8] ;  /* 0x0086a80001147983 */ /* 0x001f220000300a00 */
[----:B--2---:R-:W-:-:S05]  /*1540d0*/  F2FP.SATFINITE.E5M2.F32.PACK_AB_MERGE_C R52, R38, R60, RZ ;  /* 0x0000003c2634723e */ /* 0x004fca00048060ff */
[----:B------:R-:W-:Y:S01]  /*1540e0*/  STL [R1+0x2994], R52 ;  /* 0x0029943401007387 */ /* 0x000fe20000100800 */
[----:B---3--:R-:W-:-:S05]  /*1540f0*/  F2FP.SATFINITE.E5M2.F32.PACK_AB_MERGE_C R6, R50, R39, RZ ;  /* 0x000000273206723e */ /* 0x008fca00048060ff */
[----:B------:R0:W-:Y:S02]  /*154100*/  STL [R1+0x1038], R6 ;  /* 0x0010380601007387 */ /* 0x0001e40000100800 */
[----:B0-----:R-:W-:Y:S02]  /*154110*/  F2FP.SATFINITE.E5M2.F32.PACK_AB_MERGE_C R6, R55, R61, RZ ;  /* 0x0000003d3706723e */ /* 0x001fe400048060ff */
[----:B------:R-:W-:Y:S02]  /*154120*/  F2FP.SATFINITE.E5M2.F32.PACK_AB_MERGE_C R4, R53, R4, RZ ;  /* 0x000000043504723e */ /* 0x000fe400048060ff */
[----:B----4-:R-:W-:-:S05]  /*154130*/  IADD3 R38, P6, R3, R21, RZ ;  /* 0x0000001503267210 */ /* 0x010fca0007fde0ff */
[----:B------:R-:W-:-:S05]  /*154140*/  IMAD.X R39, R0, 0x1, R18, P6 ;  /* 0x0000000100277824 */ /* 0x000fca00030e0612 */
[----:B------:R0:W-:Y:S04]  /*154150*/  STL.64 [R1+0x2688], R38 ;  /* 0x0026882601007387 */ /* 0x0001e80000100a00 */
[----:B------:R1:W-:Y:S01]  /*154160*/  STL [R1+0x103c], R6 ;  /* 0x00103c0601007387 */ /* 0x0003e20000100800 */
[----:B0-----:R-:W-:-:S03]  /*154170*/  IADD3 R38, P6, R3, R20, RZ ;  /* 0x0000001403267210 */ /* 0x001fc60007fde0ff */
[----:B------:R0:W-:Y:S02]  /*154180*/  STL [R1+0xfd8], R4 ;  /* 0x000fd80401007387 */ /* 0x0001e40000100800 */
[----:B------:R-:W-:Y:S01]  /*154190*/  IMAD.X R39, R0, 0x1, R16, P6 ;  /* 0x0000000100277824 */ /* 0x000fe200030e0610 */
[----:B-1----:R-:W-:Y:S02]  /*1541a0*/  F2FP.SATFINITE.E5M2.F32.PACK_AB_MERGE_C R6, R5, R2, RZ ;  /* 0x000000020506723e */ /* 0x002fe400048060ff */
[----:B0-----:R-:W-:Y:S02]  /*1541b0*/  IADD3 R4, P6, R3, R19, RZ ;  /* 0x0000001303047210 */ /* 0x001fe40007fde0ff */
[----:B------:R-:W-:Y:S01]  /*1541c0*/  F2FP.SATFINITE.E5M2.F32.PACK_AB_MERGE_C R2, R48, R7, RZ ;  /* 0x000000073002723e */ /* 0x000fe200048060ff */
[----:B------:R-:W-:Y:S02]  /*1541d0*/  STL.64 [R1+0x2680], R38 ;  /* 0x0026802601007387 */ /* 0x000fe40000100a00 */
[----:B------:R-:W-:-:S02]  /*1541e0*/  IMAD.X R5, R0, 0x1, R15, P6 ;  /* 0x0000000100057824 */ /* 0x000fc400030e060f */
[----:B------:R-:W-:Y:S04]  /*1541f0*/  STL [R1+0xfd4], R6 ;  /* 0x000fd40601007387 */ /* 0x000fe80000100800 */
[----:B------:R0:W-:Y:S04]  /*154200*/  STL [R1+0x29dc], R2 ;  /* 0x0029dc0201007387 */ /* 0x0001e80000100800 */
[----:B------:R1:W-:Y:S04]  /*154210*/  STL.64 [R1+0x2668], R4 ;  /* 0x0026680401007387 */ /* 0x0003e80000100a00 */
[----:B------:R-:W2:Y:S01]  /*154220*/  LDL.LU R7, [R1+0xfc8] ;  /* 0x000fc80001077983 */ /* 0x000ea20000300800 */
[----:B0-----:R-:W-:-:S02]  /*154230*/  F2FP.SATFINITE.E5M2.F32.PACK_AB_MERGE_C R2, R41, R40, RZ ;  /* 0x000000282902723e */ /* 0x001fc400048060ff */
[----:B-1----:R-:W-:-:S05]  /*154240*/  F2FP.SATFINITE.E5M2.F32.PACK_AB_MERGE_C R4, R54, R51, RZ ;  /* 0x000000333604723e */ /* 0x002fca00048060ff */
[----:B------:R0:W-:Y:S04]  /*154250*/  STL [R1+0x29d8], R4 ;  /* 0x0029d80401007387 */ /* 0x0001e80000100800 */
[----:B------:R-:W2:Y:S01]  /*154260*/  LDL.LU R48, [R1+0xfcc] ;  /* 0x000fcc0001307983 */ /* 0x000ea20000300800 */
[----:B0-----:R-:W-:-:S03]  /*154270*/  IADD3 R4, P6, R3, R17, RZ ;  /* 0x0000001103047210 */ /* 0x001fc60007fde0ff */
[----:B------:R0:W-:Y:S02]  /*154280*/  STL [R1+0x2a08], R2 ;  /* 0x002a080201007387 */ /* 0x0001e40000100800 */
[----:B------:R-:W-:Y:S02]  /*154290*/  IMAD.X R5, R0, 0x1, R14, P6 ;  /* 0x0000000100057824 */ /* 0x000fe400030e060e */
[----:B------:R-:W3:Y:S04]  /*1542a0*/  LDL.LU R51, [R1+0x9b0] ;  /* 0x0009b00001337983 */ /* 0x000ee80000300800 */
[----:B------:R-:W3:Y:S04]  /*1542b0*/  LDL.LU R54, [R1+0x9b4] ;  /* 0x0009b40001367983 */ /* 0x000ee80000300800 */
[----:B------:R-:W4:Y:S04]  /*1542c0*/  LDL.LU R40, [R1+0x9b8] ;  /* 0x0009b80001287983 */ /* 0x000f280000300800 */
[----:B------:R-:W4:Y:S04]  /*1542d0*/  LDL.LU R41, [R1+0x9bc] ;  /* 0x0009bc0001297983 */ /* 0x000f280000300800 */
[----:B------:R1:W-:Y:S01]  /*1542e0*/  STL.64 [R1+0x2660], R4 ;  /* 0x0026600401007387 */ /* 0x0003e20000100a00 */
[----:B------:R-:W-:-:S02]  /*1542f0*/  F2FP.SATFINITE.E5M2.F32.PACK_AB_MERGE_C R6, R56, R49, RZ ;  /* 0x000000313806723e */ /* 0x000fc400048060ff */
[----:B0-----:R-:W-:Y:S02]  /*154300*/  F2FP.SATFINITE.E5M2.F32.PACK_AB_MERGE_C R2, R57, R59, RZ ;  /* 0x0000003b3902723e */ /* 0x001fe400048060ff */
[----:B-1----:R-:W-:Y:S01]  /*154310*/  IADD3 R4, P6, R3, R13, RZ ;  /* 0x0000000d03047210 */ /* 0x002fe20007fde0ff */
[----:B------:R0:W-:Y:S04]  /*154320*/  STL [R1+0x2a04], R6 ;  /* 0x002a040601007387 */ /* 0x0001e80000100800 */
[----:B------:R-:W-:Y:S01]  /*154330*/  IMAD.X R5, R0, 0x1, R11, P6 ;  /* 0x0000000100057824 */ /* 0x000fe200030e060b */
        /* <DEDUP_REMOVED lines=11> */
[----:B------:R0:W-:Y:S01]  /*1543f0*/  STL.64 [R1+0x2648], R4 ;  /* 0x0026480401007387 */ /* 0x0001e20000100a00 */
[----:B------:R-:W-:-:S03]  /*154400*/  IADD3 R38, P6, R3, R10, RZ ;  /* 0x0000000a03267210 */ /* 0x000fc60007fde0ff */
[----:B------:R-:W4:Y:S04]  /*154410*/  LDL.LU R61, [R1+0x9ac] ;  /* 0x0009ac00013d7983 */ /* 0x000f280000300800 */
[----:B------:R-:W4:Y:S04]  /*154420*/  LDL.LU R55, [R1+0x1490] ;  /* 0x0014900001377983 */ /* 0x000f280000300800 */
[----:B0-----:R-:W4:Y:S04]  /*154430*/  LDL.LU R4, [R1+0x1494] ;  /* 0x0014940001047983 */ /* 0x001f280000300800 */
[----:B------:R-:W4:Y:S04]  /*154440*/  LDL.LU R53, [R1+0x1498] ;  /* 0x0014980001357983 */ /* 0x000f280000300800 */
[----:B------:R-:W4:Y:S01]  /*154450*/  LDL.LU R2, [R1+0x149c] ;  /* 0x00149c0001027983 */ /* 0x000f220000300800 */
[----:B------:R-:W-:-:S03]  /*154460*/  IMAD.X R39, R0, 0x1, R8, P6 ;  /* 0x0000000100277824 */ /* 0x000fc600030e0608 */
        /* <DEDUP_REMOVED lines=11> */
[----:B------:R0:W-:Y:S02]  /*154520*/  STL [R1+0x2a44], R0 ;  /* 0x002a440001007387 */ /* 0x0001e40000100800 */
[----:B0-----:R-:W-:Y:S02]  /*154530*/  SHF.R.S32.HI R0, RZ, 0x1f, R42 ;  /* 0x0000001fff007819 */ /* 0x001fe4000001142a */
[----:B---3--:R-:W-:Y:S02]  /*154540*/  F2FP.SATFINITE.E5M2.F32.PACK_AB_MERGE_C R5, R54, R51, RZ ;  /* 0x000000333605723e */ /* 0x008fe400048060ff */
[----:B----4-:R-:W-:-:S03]  /*154550*/  F2FP.SATFINITE.E5M2.F32.PACK_AB_MERGE_C R3, R41, R40, RZ ;  /* 0x000000282903723e */ /* 0x010fc600048060ff */
[----:B------:R0:W-:Y:S04]  /*154560*/  STL [R1+0x2a68], R5 ;  /* 0x002a680501007387 */ /* 0x0001e80000100800 */
[----:B------:R1:W-:Y:S04]  /*154570*/  STL [R1+0x2a64], R3 ;  /* 0x002a640301007387 */ /* 0x0003e80000100800 */
[----:B0-----:R-:W2:Y:S04]  /*154580*/  LDL.LU R5, [R1+0x1460] ;  /* 0x0014600001057983 */ /* 0x001ea80000300800 */
[----:B-1----:R-:W2:Y:S01]  /*154590*/  LDL.LU R3, [R1+0x1464] ;  /* 0x0014640001037983 */ /* 0x002ea20000300800 */
[----:B------:R-:W-:-:S02]  /*1545a0*/  F2FP.SATFINITE.E5M2.F32.PACK_AB_MERGE_C R52, R60, R52, RZ ;  /* 0x000000343c34723e */ /* 0x000fc400048060ff */
[----:B------:R-:W-:Y:S02]  /*1545b0*/  F2FP.SATFINITE.E5M2.F32.PACK_AB_MERGE_C R4, R4, R55, RZ ;  /* 0x000000370404723e */ /* 0x000fe400048060ff */
[----:B------:R-:W-:Y:S02]  /*1545c0*/  F2FP.SATFINITE.E5M2.F32.PACK_AB_MERGE_C R2, R2, R53, RZ ;  /* 0x000000350202723e */ /* 0x000fe400048060ff */
[----:B------:R-:W-:-:S05]  /*1545d0*/  IADD3 R6, P6, R42, R39, RZ ;  /* 0x000000272a067210 */ /* 0x000fca0007fde0ff */
[----:B------:R-:W-:-:S05]  /*1545e0*/  IMAD.X R7, R0, 0x1, R38, P6 ;  /* 0x0000000100077824 */ /* 0x000fca00030e0626 */
[----:B------:R0:W-:Y:S04]  /*1545f0*/  STL.64 [R1+0x2638], R6 ;  /* 0x0026380601007387 */ /* 0x0001e80000100a00 */
[----:B0-----:R-:W3:Y:S04]  /*154600*/  LDL.LU R7, [R1+0x1468] ;  /* 0x0014680001077983 */ /* 0x001ee80000300800 */
[----:B------:R-:W3:Y:S04]  /*154610*/  LDL.LU R48, [R1+0x146c] ;  /* 0x00146c0001307983 */ /* 0x000ee80000300800 */
[----:B------:R-:W4:Y:S04]  /*154620*/  LDL.LU R51, [R1+0x1450] ;  /* 0x0014500001337983 */ /* 0x000f280000300800 */
[----:B------:R-:W4:Y:S04]  /*154630*/  LDL.LU R54, [R1+0x1454] ;  /* 0x0014540001367983 */ /* 0x000f280000300800 */
[----:B------:R-:W4:Y:S04]  /*154640*/  LDL.LU R40, [R1+0x1458] ;  /* 0x0014580001287983 */ /* 0x000f280000300800 */
[----:B------:R-:W4:Y:S04]  /*154650*/  LDL.LU R41, [R1+0x145c] ;  /* 0x00145c0001297983 */ /* 0x000f280000300800 */
[----:B------:R0:W-:Y:S01]  /*154660*/  STL.64 [R1+0x8698], R38 ;  /* 0x0086982601007387 */ /* 0x0001e20000100a00 */
[----:B------:R-:W-:-:S03]  /*154670*/  F2FP.SATFINITE.E5M2.F32.PACK_AB_MERGE_C R6, R61, R50, RZ ;  /* 0x000000323d06723e */ /* 0x000fc600048060ff */
[----:B------:R-:W-:Y:S01]  /*154680*/  STL [R1+0x2a88], R52 ;  /* 0x002a883401007387 */ /* 0x000fe20000100800 */
[----:B0-----:R-:W-:-:S03]  /*154690*/  IADD3 R38, P6, R42, R37, RZ ;  /* 0x000000252a267210 */ /* 0x001fc60007fde0ff */
[----:B------:R-:W-:Y:S02]  /*1546a0*/  STL [R1+0x2a84], R6 ;  /* 0x002a840601007387 */ /* 0x000fe40000100800 */
[----:B------:R-:W-:-:S05]  /*1546b0*/  IMAD.X R39, R0, 0x1, R34, P6 ;  /* 0x0000000100277824 */ /* 0x000fca00030e0622 */
[----:B------:R0:W-:Y:S04]  /*1546c0*/  STL.64 [R1+0x2628], R38 ;  /* 0x0026282601007387 */ /* 0x0001e80000100a00 */
[----:B------:R1:W-:Y:S01]  /*1546d0*/  STL [R1+0xff4], R4 ;  /* 0x000ff40401007387 */ /* 0x0003e20000100800 */
[----:B0-----:R-:W-:-:S03]  /*1546e0*/  IADD3 R38, P6, R42, R36, RZ ;  /* 0x000000242a267210 */ /* 0x001fc60007fde0ff */
[----:B------:R0:W-:Y:S02]  /*1546f0*/  STL [R1+0x2920], R2 ;  /* 0x0029200201007387 */ /* 0x0001e40000100800 */
[----:B------:R-:W-:Y:S01]  /*154700*/  IMAD.X R39, R0, 0x1, R33, P6 ;  /* 0x0000000100277824 */ /* 0x000fe200030e0621 */
[----:B-1----:R-:W-:-:S04]  /*154710*/  F2FP.SATFINITE.E5M2.F32.PACK_AB_MERGE_C R4, R56, R49, RZ ;  /* 0x000000313804723e */ /* 0x002fc800048060ff */
[----:B------:R1:W-:Y:S01]  /*154720*/  STL.64 [R1+0x2630], R38 ;  /* 0x0026302601007387 */ /* 0x0003e20000100a00 */
[----:B0-----:R-:W-:-:S03]  /*154730*/  F2FP.SATFINITE.E5M2.F32.PACK_AB_MERGE_C R2, R57, R59, RZ ;  /* 0x0000003b3902723e */ /* 0x001fc600048060ff */
[----:B------:R0:W-:Y:S01]  /*154740*/  STL [R1+0xfd0], R4 ;  /* 0x000fd00401007387 */ /* 0x0001e20000100800 */
[----:B-1----:R-:W-:-:S03]  /*154750*/  IADD3 R38, P6, R42, R35, RZ ;  /* 0x000000232a267210 */ /* 0x002fc60007fde0ff */
[----:B------:R1:W-:Y:S01]  /*154760*/  STL [R1+0x292c], R2 ;  /* 0x00292c0201007387 */ /* 0x0003e20000100800 */
[----:B0-----:R-:W-:Y:S01]  /*154770*/  F2FP.SATFINITE.E5M2.F32.PACK_AB_MERGE_C R4, R44, R47, RZ ;  /* 0x0000002f2c04723e */ /* 0x001fe200048060ff */
[----:B------:R-:W-:Y:S02]  /*154780*/  IMAD.X R39, R0, 0x1, R32, P6 ;  /* 0x0000000100277824 */ /* 0x000fe400030e0620 */
[----:B------:R-:W4:Y:S01]  /*154790*/  LDL.LU R49, [R1+0x1090] ;  /* 0x0010900001317983 */ /* 0x000f220000300800 */
[----:B-1----:R-:W-:-:S03]  /*1547a0*/  F2FP.SATFINITE.E5M2.F32.PACK_AB_MERGE_C R2, R43, R45, RZ ;  /* 0x0000002d2b02723e */ /* 0x002fc600048060ff */
[----:B------:R0:W-:Y:S04]  /*1547b0*/  STL.64 [R1+0x2620], R38 ;  /* 0x0026202601007387 */ /* 0x0001e80000100a00 */
        /* <DEDUP_REMOVED lines=11> */
[----:B-1----:R-:W-:-:S04]  /*154870*/  IADD3 R2, P6, R42, R30, RZ ;  /* 0x0000001e2a027210 */ /* 0x002fc80007fde0ff */
[----:B------:R-:W-:Y:S01]  /*154880*/  STL.64 [R1+0x2618], R38 ;  /* 0x0026182601007387 */ /* 0x000fe20000100a00 */
[----:B--2---:R-:W-:Y:S01]  /*154890*/  F2FP.SATFINITE.E5M2.F32.PACK_AB_MERGE_C R5, R3, R5, RZ ;  /* 0x000000050305723e */ /* 0x004fe200048060ff */
[----:B------:R-:W-:-:S04]  /*1548a0*/  IMAD.X R3, R0, 0x1, R27, P6 ;  /* 0x0000000100037824 */ /* 0x000fc800030e061b */
[----:B------:R4:W-:Y:S01]  /*1548b0*/  STL [R1+0x29f8], R5 ;  /* 0x0029f80501007387 */ /* 0x0009e20000100800 */
[----:B---3--:R-:W-:-:S05]  /*1548c0*/  F2FP.SATFINITE.E5M2.F32.PACK_AB_MERGE_C R4, R48, R7, RZ ;  /* 0x000000073004723e */ /* 0x008fca00048060ff */
[----:B------:R0:W-:Y:S01]  /*1548d0*/  STL [R1+0x29f4], R4 ;  /* 0x0029f40401007387 */ /* 0x0001e20000100800 */
[----:B----4-:R-:W-:-:S03]  /*1548e0*/  F2FP.SATFINITE.E5M2.F32.PACK_AB_MERGE_C R5, R54, R51, RZ ;  /* 0x000000333605723e */ /* 0x010fc600048060ff */
[----:B------:R1:W-:Y:S01]  /*1548f0*/  STL.64 [R1+0x2608], R2 ;  /* 0x0026080201007387 */ /* 0x0003e20000100a00 */
[----:B0-----:R-:W-:Y:S02]  /*154900*/  F2FP.SATFINITE.E5M2.F32.PACK_AB_MERGE_C R4, R41, R40, RZ ;  /* 0x000000282904723e */ /* 0x001fe400048060ff */
[----:B-1----:R-:W-:Y:S01]  /*154910*/  IADD3 R2, P6, R42, R29, RZ ;  /* 0x0000001d2a027210 */ /* 0x002fe20007fde0ff */
[----:B------:R-:W-:Y:S04]  /*154920*/  STL [R1+0x2a20], R5 ;  /* 0x002a200501007387 */ /* 0x000fe80000100800 */
[----:B------:R-:W-:Y:S01]  /*154930*/  IMAD.X R3, R0, 0x1, R26, P6 ;  /* 0x0000000100037824 */ /* 0x000fe200030e061a */
[----:B------:R0:W-:Y:S04]  /*154940*/  STL [R1+0x2a1c], R4 ;  /* 0x002a1c0401007387 */ /* 0x0001e80000100800 */
[----:B------:R-:W2:Y:S04]  /*154950*/  LDL.LU R6, [R1+0x980] ;  /* 0x0009800001067983 */ /* 0x000ea80000300800 */
[----:B------:R-:W2:Y:S04]  /*154960*/  LDL.LU R52, [R1+0x984] ;  /* 0x0009840001347983 */ /* 0x000ea80000300800 */
[----:B------:R-:W3:Y:S04]  /*154970*/  LDL.LU R60, [R1+0x988] ;  /* 0x00098800013c7983 */ /* 0x000ee80000300800 */
[----:B------:R1:W-:Y:S04]  /*154980*/  STL.64 [R1+0x2610], R2 ;  /* 0x0026100201007387 */ /* 0x0003e80000100a00 */
[----:B------:R-:W3:Y:S04]  /*154990*/  LDL.LU R50, [R1+0x98c] ;  /* 0x00098c0001327983 */ /* 0x000ee80000300800 */
[----:B------:R-:W4:Y:S04]  /*1549a0*/  LDL.LU R61, [R1+0x1440] ;  /* 0x00144000013d7983 */ /* 0x000f280000300800 */
[----:B------:R-:W4:Y:S04]  /*1549b0*/  LDL.LU R55, [R1+0x1444] ;  /* 0x0014440001377983 */ /* 0x000f280000300800 */
[----:B0-----:R-:W4:Y:S04]  /*1549c0*/  LDL.LU R4, [R1+0x1448] ;  /* 0x0014480001047983 */ /* 0x001f280000300800 */
[----:B------:R-:W4:Y:S04]  /*1549d0*/  LDL.LU R53, [R1+0x144c] ;  /* 0x00144c0001357983 */ /* 0x000f280000300800 */
[----:B-1----:R-:W4:Y:S04]  /*1549e0*/  LDL.LU R2, [R1+0x1430] ;  /* 0x0014300001027983 */ /* 0x002f280000300800 */
[----:B------:R-:W4:Y:S04]  /*1549f0*/  LDL.LU R5, [R1+0x1434] ;  /* 0x0014340001057983 */ /* 0x000f280000300800 */
[----:B------:R-:W4:Y:S04]  /*154a00*/  LDL.LU R7, [R1+0x1438] ;  /* 0x0014380001077983 */ /* 0x000f280000300800 */
[----:B------:R-:W4:Y:S01]  /*154a10*/  LDL.LU R48, [R1+0x143c] ;  /* 0x00143c0001307983 */ /* 0x000f220000300800 */
[----:B------:R-:W-:-:S03]  /*154a20*/  IADD3 R38, P6, R42, R25, RZ ;  /* 0x000000192a267210 */ /* 0x000fc60007fde0ff */
[----:B------:R-:W4:Y:S04]  /*154a30*/  LDL.LU R51, [R1+0x1420] ;  /* 0x0014200001337983 */ /* 0x000f280000300800 */
[----:B------:R-:W4:Y:S01]  /*154a40*/  LDL.LU R54, [R1+0x1424] ;  /* 0x0014240001367983 */ /* 0x000f220000300800 */
[----:B------:R-:W-:-:S03]  /*154a50*/  IMAD.X R39, R0, 0x1, R23, P6 ;  /* 0x0000000100277824 */ /* 0x000fc600030e0617 */
[----:B------:R-:W4:Y:S04]  /*154a60*/  LDL.LU R40, [R1+0x1428] ;  /* 0x0014280001287983 */ /* 0x000f280000300800 */
[----:B------:R-:W4:Y:S01]  /*154a70*/  LDL.LU R41, [R1+0x142c] ;  /* 0x00142c0001297983 */ /* 0x000f220000300800 */
[----:B------:R-:W-:-:S05]  /*154a80*/  F2FP.SATFINITE.E5M2.F32.PACK_AB_MERGE_C R49, R56, R49, RZ ;  /* 0x000000313831723e */ /* 0x000fca00048060ff */
[----:B------:R-:W-:Y:S01]  /*154a90*/  STL [R1+0x2a38], R49 ;  /* 0x002a383101007387 */ /* 0x000fe20000100800 */
[----:B------:R-:W-:-:S05]  /*154aa0*/  F2FP.SATFINITE.E5M2.F32.PACK_AB_MERGE_C R3, R57, R59, RZ ;  /* 0x0000003b3903723e */ /* 0x000fca00048060ff */
[----:B------:R0:W-:Y:S04]  /*154ab0*/  STL [R1+0x2a34], R3 ;  /* 0x002a340301007387 */ /* 0x0001e80000100800 */
[----:B------:R1:W-:Y:S04]  /*154ac0*/  STL.64 [R1+0x2600], R38 ;  /* 0x0026002601007387 */ /* 0x0003e80000100a00 */
[----:B0-----:R-:W4:Y:S01]  /*154ad0*/  LDL.LU R3, [R1+0x1410] ;  /* 0x0014100001037983 */ /* 0x001f220000300800 */
[----:B-1----:R-:W-:Y:S02]  /*154ae0*/  F2FP.SATFINITE.E5M2.F32.PACK_AB_MERGE_C R39, R44, R47, RZ ;  /* 0x0000002f2c27723e */ /* 0x002fe400048060ff */
[----:B------:R-:W-:-:S03]  /*154af0*/  F2FP.SATFINITE.E5M2.F32.PACK_AB_MERGE_C R38, R43, R45, RZ ;  /* 0x0000002d2b26723e */ /* 0x000fc600048060ff */
        /* <DEDUP_REMOVED lines=9> */
[----:B0-----:R-:W-:-:S03]  /*154b90*/  IADD3 R38, P6, R42, R24, RZ ;  /* 0x000000182a267210 */ /* 0x001fc60007fde0ff */
[----:B------:R-:W4:Y:S02]  /*154ba0*/  LDL.LU R43, [R1] ;  /* 0x00000000012b7983 */ /* 0x000f240000300800 */
[----:B------:R-:W-:-:S05]  /*154bb0*/  IMAD.X R39, R0, 0x1, R22, P6 ;  /* 0x0000000100277824 */ /* 0x000fca00030e0616 */
[----:B------:R0:W-:Y:S02]  /*154bc0*/  STL.64 [R1+0x25f8], R38 ;  /* 0x0025f82601007387 */ /* 0x0001e40000100a00 */
[----:B0-----:R-:W-:-:S05]  /*154bd0*/  IADD3 R38, P6, R42, R21, RZ ;  /* 0x000000152a267210 */ /* 0x001fca0007fde0ff */
[----:B------:R-:W-:Y:S01]  /*154be0*/  IMAD.X R39, R0, 0x1, R18, P6 ;  /* 0x0000000100277824 */ /* 0x000fe200030e0612 */
[----:B--2---:R-:W-:-:S05]  /*154bf0*/  F2FP.SATFINITE.E5M2.F32.PACK_AB_MERGE_C R52, R52, R6, RZ ;  /* 0x000000063434723e */ /* 0x004fca00048060ff */
[----:B------:R-:W-:Y:S01]  /*154c00*/  STL [R1+0x2a78], R52 ;  /* 0x002a783401007387 */ /* 0x000fe20000100800 */
[----:B---3--:R-:W-:-:S05]  /*154c10*/  F2FP.SATFINITE.E5M2.F32.PACK_AB_MERGE_C R6, R50, R60, RZ ;  /* 0x0000003c3206723e */ /* 0x008fca00048060ff */
[----:B------:R4:W-:Y:S04]  /*154c20*/  STL [R1+0x2a74], R6 ;  /* 0x002a740601007387 */ /* 0x0009e80000100800 */
[----:B------:R0:W-:Y:S01]  /*154c30*/  STL.64 [R1+0x25f0], R38 ;  /* 0x0025f02601007387 */ /* 0x0001e20000100a00 */
[----:B----4-:R-:W-:Y:S02]  /*154c40*/  F2FP.SATFINITE.E5M2.F32.PACK_AB_MERGE_C R6, R55, R61, RZ ;  /* 0x0000003d3706723e */ /* 0x010fe400048060ff */
[----:B------:R-:W-:Y:S02]  /*154c50*/  F2FP.SATFINITE.E5M2.F32.PACK_AB_MERGE_C R4, R53, R4, RZ ;  /* 0x000000043504723e */ /* 0x000fe400048060ff */
[----:B0-----:R-:W-:Y:S01]  /*154c60*/  IADD3 R38, P6, R42, R20, RZ ;  /* 0x000000142a267210 */ /* 0x001fe20007fde0ff */
[----:B------:R0:W-:Y:S04]  /*154c70*/  STL [R1+0xa10], R6 ;  /* 0x000a100601007387 */ /* 0x0001e80000100800 */
[----:B------:R-:W-:Y:S01]  /*154c80*/  IMAD.X R39, R0, 0x1, R16, P6 ;  /* 0x0000000100277824 */ /* 0x000fe200030e0610 */
[----:B------:R1:W-:Y:S01]  /*154c90*/  STL [R1+0xa14], R4 ;  /* 0x000a140401007387 */ /* 0x0003e20000100800 */
[----:B0-----:R-:W-:-:S02]  /*154ca0*/  F2FP.SATFINITE.E5M2.F32.PACK_AB_MERGE_C R6, R5, R2, RZ ;  /* 0x000000020506723e */ /* 0x001fc400048060ff */
[----:B-1----:R-:W-:Y:S02]  /*154cb0*/  IADD3 R4, P6, R42, R19, RZ ;  /* 0x000000132a047210 */ /* 0x002fe40007fde0ff */
[----:B------:R-:W-:Y:S01]  /*154cc0*/  F2FP.SATFINITE.E5M2.F32.PACK_AB_MERGE_C R2, R48, R7, RZ ;  /* 0x000000073002723e */ /* 0x000fe200048060ff */
[----:B------:R-:W-:Y:S02]  /*154cd0*/  STL.64 [R1+0x25e8], R38 ;  /* 0x0025e82601007387 */ /* 0x000fe40000100a00 */
[----:B------:R-:W-:Y:S02]  /*154ce0*/  IMAD.X R5, R0, 0x1, R15, P6 ;  /* 0x0000000100057824 */ /* 0x000fe400030e060f */
        /* <DEDUP_REMOVED lines=12> */
[----:B------:R-:W3:Y:S01]  /*154db0*/  LDL.LU R54, [R1+0x108c] ;  /* 0x00108c0001367983 */ /* 0x000ee20000300800 */
[----:B0-----:R-:W-:-:S03]  /*154dc0*/  IADD3 R2, P6, R42, R13, RZ ;  /* 0x0000000d2a027210 */ /* 0x001fc60007fde0ff */
[----:B------:R-:W4:Y:S04]  /*154dd0*/  LDL.LU R40, [R1+0x970] ;  /* 0x0009700001287983 */ /* 0x000f280000300800 */
[----:B------:R-:W4:Y:S04]  /*154de0*/  LDL.LU R41, [R1+0x974] ;  /* 0x0009740001297983 */ /* 0x000f280000300800 */
[----:B------:R0:W-:Y:S02]  /*154df0*/  STL.64 [R1+0x25e0], R4 ;  /* 0x0025e00401007387 */ /* 0x0001e40000100a00 */
[----:B0-----:R-:W-:Y:S01]  /*154e00*/  F2FP.SATFINITE.E5M2.F32.PACK_AB_MERGE_C R5, R49, R3, RZ ;  /* 0x000000033105723e */ /* 0x001fe200048060ff */
[----:B------:R-:W-:Y:S01]  /*154e10*/  IMAD.X R3, R0, 0x1, R11, P6 ;  /* 0x0000000100037824 */ /* 0x000fe200030e060b */
[----:B------:R-:W-:-:S03]  /*154e20*/  F2FP.SATFINITE.E5M2.F32.PACK_AB_MERGE_C R4, R59, R56, RZ ;  /* 0x000000383b04723e */ /* 0x000fc600048060ff */
[----:B------:R-:W-:Y:S04]  /*154e30*/  STL [R1+0x254], R5 ;  /* 0x0002540501007387 */ /* 0x000fe80000100800 */
[----:B------:R-:W-:Y:S04]  /*154e40*/  STL [R1+0x250], R4 ;  /* 0x0002500401007387 */ /* 0x000fe80000100800 */
[----:B------:R0:W-:Y:S04]  /*154e50*/  STL.64 [R1+0x25c8], R2 ;  /* 0x0025c80201007387 */ /* 0x0001e80000100a00 */
[----:B------:R-:W4:Y:S01]  /*154e60*/  LDL.LU R52, [R1+0x978] ;  /* 0x0009780001347983 */ /* 0x000f220000300800 */
[----:B0-----:R-:W-:-:S02]  /*154e70*/  F2FP.SATFINITE.E5M2.F32.PACK_AB_MERGE_C R3, R47, R57, RZ ;  /* 0x000000392f03723e */ /* 0x001fc400048060ff */
[----:B------:R-:W-:-:S03]  /*154e80*/  F2FP.SATFINITE.E5M2.F32.PACK_AB_MERGE_C R2, R45, R44, RZ ;  /* 0x0000002c2d02723e */ /* 0x000fc600048060ff */
[----:B------:R-:W-:Y:S04]  /*154e90*/  STL [R1+0x1e8], R3 ;  /* 0x0001e80301007387 */ /* 0x000fe80000100800 */
[----:B------:R-:W4:Y:S01]  /*154ea0*/  LDL.LU R60, [R1+0x97c] ;  /* 0x00097c00013c7983 */ /* 0x000f220000300800 */
[----:B------:R-:W-:-:S03]  /*154eb0*/  IADD3 R38, P6, R42, R12, RZ ;  /* 0x0000000c2a267210 */ /* 0x000fc60007fde0ff */
[----:B------:R0:W-:Y:S04]  /*154ec0*/  STL [R1+0x1ec], R2 ;  /* 0x0001ec0201007387 */ /* 0x0001e80000100800 */
[----:B------:R-:W4:Y:S04]  /*154ed0*/  LDL.LU R50, [R1+0x960] ;  /* 0x0009600001327983 */ /* 0x000f280000300800 */
[----:B------:R-:W4:Y:S04]  /*154ee0*/  LDL.LU R61, [R1+0x964] ;  /* 0x00096400013d7983 */ /* 0x000f280000300800 */
[----:B------:R-:W4:Y:S04]  /*154ef0*/  LDL.LU R55, [R1+0x968] ;  /* 0x0009680001377983 */ /* 0x000f280000300800 */
[----:B------:R-:W4:Y:S01]  /*154f00*/  LDL.LU R4, [R1+0x96c] ;  /* 0x00096c0001047983 */ /* 0x000f220000300800 */
[----:B------:R-:W-:-:S03]  /*154f10*/  IMAD.X R39, R0, 0x1, R9, P6 ;  /* 0x0000000100277824 */ /* 0x000fc600030e0609 */
        /* <DEDUP_REMOVED lines=8> */
[----:B------:R0:W-:Y:S04]  /*154fa0*/  STL.64 [R1+0x25c0], R38 ;  /* 0x0025c02601007387 */ /* 0x0001e80000100a00 */
[----:B------:R-:W4:Y:S01]  /*154fb0*/  LDL.LU R45, [R1+0x1570] ;  /* 0x00157000012d7983 */ /* 0x000f220000300800 */
[----:B0-----:R-:W-:-:S03]  /*154fc0*/  IADD3 R38, P6, R42, R10, RZ ;  /* 0x0000000a2a267210 */ /* 0x001fc60007fde0ff */
[----:B------:R-:W4:Y:S02]  /*154fd0*/  LDL.LU R42, [R1+0x1574] ;  /* 0x00157400012a7983 */ /* 0x000f240000300800 */
[----:B------:R-:W-:-:S05]  /*154fe0*/  IMAD.X R39, R0, 0x1, R8, P6 ;  /* 0x0000000100277824 */ /* 0x000fca00030e0608 */
[----:B------:R0:W-:Y:S04]  /*154ff0*/  STL.64 [R1+0x25d8], R38 ;  /* 0x0025d82601007387 */ /* 0x0001e80000100a00 */
[----:B0-----:R-:W4:Y:S01]  /*155000*/  LDL.LU.64 R38, [R1+0x8698] ;  /* 0x0086980001267983 */ /* 0x001f220000300a00 */
[----:B--2---:R-:W-:-:S05]  /*155010*/  F2FP.SATFINITE.E5M2.F32.PACK_AB_MERGE_C R5, R48, R7, RZ ;  /* 0x000000073005723e */ /* 0x004fca00048060ff */
[----:B------:R0:W-:Y:S04]  /*155020*/  STL [R1+0x1c4], R5 ;  /* 0x0001c40501007387 */ /* 0x0001e80000100800 */
[----:B0-----:R-:W2:Y:S01]  /*155030*/  LDL.LU R5, [R1+0x1578] ;  /* 0x0015780001057983 */ /* 0x001ea20000300800 */
[----:B---3--:R-:W-:-:S05]  /*155040*/  F2FP.SATFINITE.E5M2.F32.PACK_AB_MERGE_C R3, R54, R51, RZ ;  /* 0x000000333603723e */ /* 0x008fca00048060ff */
[----:B------:R0:W-:Y:S01]  /*155050*/  STL [R1+0x1c8], R3 ;  /* 0x0001c80301007387 */ /* 0x0001e20000100800 */
[----:B----4-:R-:W-:-:S03]  /*155060*/  F2FP.SATFINITE.E5M2.F32.PACK_AB_MERGE_C R0, R41, R40, RZ ;  /* 0x000000282900723e */ /* 0x010fc600048060ff */
[----:B0-----:R-:W2:Y:S04]  /*155070*/  LDL.LU R3, [R1+0x157c] ;  /* 0x00157c0001037983 */ /* 0x001ea80000300800 */
[----:B------:R0:W-:Y:S04]  /*155080*/  STL [R1+0x198], R0 ;  /* 0x0001980001007387 */ /* 0x0001e80000100800 */
[----:B------:R-:W3:Y:S04]  /*155090*/  LDL.LU R7, [R1+0x1560] ;  /* 0x0015600001077983 */ /* 0x000ee80000300800 */
[----:B------:R-:W3:Y:S01]  /*1550a0*/  LDL.LU R48, [R1+0x1564] ;  /* 0x0015640001307983 */ /* 0x000ee20000300800 */
[----:B0-----:R-:W-:-:S03]  /*1550b0*/  SHF.R.S32.HI R0, RZ, 0x1f, R43 ;  /* 0x0000001fff007819 */ /* 0x001fc6000001142b */
[----:B------:R-:W4:Y:S04]  /*1550c0*/  LDL.LU R51, [R1+0x1568] ;  /* 0x0015680001337983 */ /* 0x000f280000300800 */
[----:B------:R-:W4:Y:S01]  /*1550d0*/  LDL.LU R54, [R1+0x156c] ;  /* 0x00156c0001367983 */ /* 0x000f220000300800 */
[----:B------:R-:W-:Y:S02]  /*1550e0*/  F2FP.SATFINITE.E5M2.F32.PACK_AB_MERGE_C R52, R60, R52, RZ ;  /* 0x000000343c34723e */ /* 0x000fe400048060ff */
[----:B------:R-:W-:Y:S02]  /*1550f0*/  F2FP.SATFINITE.E5M2.F32.PACK_AB_MERGE_C R6, R61, R50, RZ ;  /* 0x000000323d06723e */ /* 0x000fe400048060ff */
[----:B------:R-:W-:Y:S02]  /*155100*/  F2FP.SATFINITE.E5M2.F32.PACK_AB_MERGE_C R4, R4, R55, RZ ;  /* 0x000000370404723e */ /* 0x000fe400048060ff */
[----:B------:R-:W-:-:S02]  /*155110*/  F2FP.SATFINITE.E5M2.F32.PACK_AB_MERGE_C R2, R2, R53, RZ ;  /* 0x000000350202723e */ /* 0x000fc400048060ff */
[----:B------:R-:W-:-:S05]  /*155120*/  IADD3 R40, P6, R43, R39, RZ ;  /* 0x000000272b287210 */ /* 0x000fca0007fde0ff */
[----:B------:R-:W-:-:S05]  /*155130*/  IMAD.X R41, R0, 0x1, R38, P6 ;  /* 0x0000000100297824 */ /* 0x000fca00030e0626 */
[----:B------:R0:W-:Y:S01]  /*155140*/  STL.64 [R1+0x25b8], R40 ;  /* 0x0025b82801007387 */ /* 0x0001e20000100a00 */
[----:B------:R-:W-:-:S03]  /*155150*/  IADD3 R60, P6, R43, R37, RZ ;  /* 0x000000252b3c7210 */ /* 0x000fc60007fde0ff */
[----:B0-----:R-:W4:Y:S04]  /*155160*/  LDL.LU R40, [R1+0x1550] ;  /* 0x0015500001287983 */ /* 0x001f280000300800 */
[----:B------:R-:W4:Y:S01]  /*155170*/  LDL.LU R41, [R1+0x1554] ;  /* 0x0015540001297983 */ /* 0x000f220000300800 */
[----:B------:R-:W-:-:S03]  /*155180*/  IMAD.X R61, R0, 0x1, R34, P6 ;  /* 0x00000001003d7824 */ /* 0x000fc600030e0622 */
[----:B------:R0:W-:Y:S04]  /*155190*/  STL [R1+0x19c], R52 ;  /* 0x00019c3401007387 */ /* 0x0001e80000100800 */
[----:B------:R-:W-:Y:S01]  /*1551a0*/  STL [R1+0x174], R6 ;  /* 0x0001740601007387 */ /* 0x000fe20000100800 */
[----:B0-----:R-:W-:-:S03]  /*1551b0*/  IADD3 R52, P6, R43, R36, RZ ;  /* 0x000000242b347210 */ /* 0x001fc60007fde0ff */
[----:B------:R-:W-:Y:S04]  /*1551c0*/  STL.64 [R1+0x25b0], R60 ;  /* 0x0025b03c01007387 */ /* 0x000fe80000100a00 */
[----:B------:R0:W-:Y:S01]  /*1551d0*/  STL [R1+0x170], R4 ;  /* 0x0001700401007387 */ /* 0x0001e20000100800 */
[----:B------:R-:W-:-:S03]  /*1551e0*/  IMAD.X R53, R0, 0x1, R33, P6 ;  /* 0x0000000100357824 */ /* 0x000fc600030e0621 */
[----:B------:R1:W-:Y:S01]  /*1551f0*/  STL [R1+0xa0c], R2 ;  /* 0x000a0c0201007387 */ /* 0x0003e20000100800 */
[----:B0-----:R-:W-:-:S03]  /*155200*/  F2FP.SATFINITE.E5M2.F32.PACK_AB_MERGE_C R4, R56, R49, RZ ;  /* 0x000000313804723e */ /* 0x001fc600048060ff */
[----:B------:R0:W-:Y:S01]  /*155210*/  STL.64 [R1+0x25a8], R52 ;  /* 0x0025a83401007387 */ /* 0x0001e20000100a00 */
[----:B-1----:R-:W-:-:S03]  /*155220*/  F2FP.SATFINITE.E5M2.F32.PACK_AB_MERGE_C R2, R57, R59, RZ ;  /* 0x0000003b3902723e */ /* 0x002fc600048060ff */
[----:B------:R-:W-:Y:S04]  /*155230*/  STL [R1+0xa68], R4 ;  /* 0x000a680401007387 */ /* 0x000fe80000100800 */
[----:B------:R1:W-:Y:S04]  /*155240*/  STL [R1+0x340], R2 ;  /* 0x0003400201007387 */ /* 0x0003e80000100800 */
[----:B------:R-:W4:Y:S04]  /*155250*/  LDL.LU R56, [R1+0x1558] ;  /* 0x0015580001387983 */ /* 0x000f280000300800 */
[----:B------:R-:W4:Y:S01]  /*155260*/  LDL.LU R59, [R1+0x155c] ;  /* 0x00155c00013b7983 */ /* 0x000f220000300800 */
[----:B0-----:R-:W-:-:S02]  /*155270*/  IADD3 R52, P6, R43, R35, RZ ;  /* 0x000000232b347210 */ /* 0x001fc40007fde0ff */
[----:B-1----:R-:W-:-:S03]  /*155280*/  F2FP.SATFINITE.E5M2.F32.PACK_AB_MERGE_C R2, R44, R47, RZ ;  /* 0x0000002f2c02723e */ /* 0x002fc600048060ff */
[----:B------:R-:W-:Y:S01]  /*155290*/  IMAD.X R53, R0, 0x1, R32, P6 ;  /* 0x0000000100357824 */ /* 0x000fe200030e0620 */
[----:B------:R-:W-:-:S04]  /*1552a0*/  IADD3 R44, P6, R43, R31, RZ ;  /* 0x0000001f2b2c7210 */ /* 0x000fc80007fde0ff */
[----:B------:R-:W-:Y:S04]  /*1552b0*/  STL.64 [R1+0x2598], R52 ;  /* 0x0025983401007387 */ /* 0x000fe80000100a00 */
[----:B------:R0:W-:Y:S04]  /*1552c0*/  STL [R1+0x368], R2 ;  /* 0x0003680201007387 */ /* 0x0001e80000100800 */
[----:B------:R-:W4:Y:S04]  /*1552d0*/  LDL.LU R57, [R1+0x1180] ;  /* 0x0011800001397983 */ /* 0x000f280000300800 */
[----:B------:R-:W4:Y:S01]  /*1552e0*/  LDL.LU R47, [R1+0x1184] ;  /* 0x00118400012f7983 */ /* 0x000f220000300800 */
[----:B0-----:R-:W-:Y:S01]  /*1552f0*/  F2FP.SATFINITE.E5M2.F32.PACK_AB_MERGE_C R2, R42, R45, RZ ;  /* 0x0000002d2a02723e */ /* 0x001fe200048060ff */
[----:B------:R-:W-:-:S04]  /*155300*/  IMAD.X R45, R0, 0x1, R28, P6 ;  /* 0x00000001002d7824 */ /* 0x000fc800030e061c */
[----:B------:R-:W-:Y:S04]  /*155310*/  STL [R1+0x2938], R2 ;  /* 0x0029380201007387 */ /* 0x000fe80000100800 */
[----:B------:R-:W4:Y:S04]  /*155320*/  LDL.LU R49, [R1+0x1188] ;  /* 0x0011880001317983 */ /* 0x000f280000300800 */
[----:B------:R0:W-:Y:S04]  /*155330*/  STL.64 [R1+0x25a0], R44 ;  /* 0x0025a02c01007387 */ /* 0x0001e80000100a00 */
[----:B0-----:R-:W4:Y:S04]  /*155340*/  LDL.LU R44, [R1+0x118c] ;  /* 0x00118c00012c7983 */ /* 0x001f280000300800 */
[----:B------:R-:W4:Y:S04]  /*155350*/  LDL.LU R45, [R1+0x1070] ;  /* 0x00107000012d7983 */ /* 0x000f280000300800 */
[----:B------:R-:W4:Y:S01]  /*155360*/  LDL.LU R42, [R1+0x1074] ;  /* 0x00107400012a7983 */ /* 0x000f220000300800 */
[----:B--2---:R-:W-:-:S02]  /*155370*/  F2FP.SATFINITE.E5M2.F32.PACK_AB_MERGE_C R2, R3, R5, RZ ;  /* 0x000000050302723e */ /* 0x004fc400048060ff */
[----:B---3--:R-:W-:-:S05]  /*155380*/  F2FP.SATFINITE.E5M2.F32.PACK_AB_MERGE_C R6, R48, R7, RZ ;  /* 0x000000073006723e */ /* 0x008fca00048060ff */
[----:B------:R-:W-:Y:S04]  /*155390*/  STL [R1+0x8558], R6 ;  /* 0x0085580601007387 */ /* 0x000fe80000100800 */
[----:B------:R0:W-:Y:S02]  /*1553a0*/  STL [R1+0x2944], R2 ;  /* 0x0029440201007387 */ /* 0x0001e40000100800 */
[----:B0-----:R-:W-:-:S05]  /*1553b0*/  IADD3 R2, P6, R43, R30, RZ ;  /* 0x0000001e2b027210 */ /* 0x001fca0007fde0ff */
[----:B------:R-:W-:-:S05]  /*1553c0*/  IMAD.X R3, R0, 0x1, R27, P6 ;  /* 0x0000000100037824 */ /* 0x000fca00030e061b */
[----:B------:R4:W-:Y:S04]  /*1553d0*/  STL.64 [R1+0x2590], R2 ;  /* 0x0025900201007387 */ /* 0x0009e80000100a00 */
[----:B------:R-:W2:Y:S01]  /*1553e0*/  LDL.LU R52, [R1+0x1078] ;  /* 0x0010780001347983 */ /* 0x000ea20000300800 */
[----:B----4-:R-:W-:-:S05]  /*1553f0*/  F2FP.SATFINITE.E5M2.F32.PACK_AB_MERGE_C R3, R54, R51, RZ ;  /* 0x000000333603723e */ /* 0x010fca00048060ff */
[----:B------:R-:W-:Y:S04]  /*155400*/  STL [R1+0x2958], R3 ;  /* 0x0029580301007387 */ /* 0x000fe80000100800 */
[----:B------:R-:W2:Y:S01]  /*155410*/  LDL.LU R60, [R1+0x107c] ;  /* 0x00107c00013c7983 */ /* 0x000ea20000300800 */
[----:B------:R-:W-:-:S05]  /*155420*/  F2FP.SATFINITE.E5M2.F32.PACK_AB_MERGE_C R2, R41, R40, RZ ;  /* 0x000000282902723e */ /* 0x000fca00048060ff */
[----:B------:R0:W-:Y:S04]  /*155430*/  STL [R1+0x1d8], R2 ;  /* 0x0001d80201007387 */ /* 0x0001e80000100800 */
[----:B------:R-:W3:Y:S04]  /*155440*/  LDL.LU R40, [R1+0xfb0] ;  /* 0x000fb00001287983 */ /* 0x000ee80000300800 */
[----:B------:R-:W3:Y:S01]  /*155450*/  LDL.LU R41, [R1+0xfb4] ;  /* 0x000fb40001297983 */ /* 0x000ee20000300800 */
[----:B0-----:R-:W-:-:S03]  /*155460*/  IADD3 R2, P6, R43, R29, RZ ;  /* 0x0000001d2b027210 */ /* 0x001fc60007fde0ff */
[----:B------:R-:W4:Y:S02]  /*155470*/  LDL.LU R50, [R1+0xfb8] ;  /* 0x000fb80001327983 */ /* 0x000f240000300800 */
[----:B------:R-:W-:Y:S02]  /*155480*/  IMAD.X R3, R0, 0x1, R26, P6 ;  /* 0x0000000100037824 */ /* 0x000fe400030e061a */
[----:B------:R-:W4:Y:S04]  /*155490*/  LDL.LU R61, [R1+0xfbc] ;  /* 0x000fbc00013d7983 */ /* 0x000f280000300800 */
[----:B------:R-:W4:Y:S04]  /*1554a0*/  LDL.LU R55, [R1+0x1540] ;  /* 0x0015400001377983 */ /* 0x000f280000300800 */
[----:B------:R-:W4:Y:S04]  /*1554b0*/  LDL.LU R4, [R1+0x1544] ;  /* 0x0015440001047983 */ /* 0x000f280000300800 */
[----:B------:R-:W4:Y:S04]  /*1554c0*/  LDL.LU R53, [R1+0x1548] ;  /* 0x0015480001357983 */ /* 0x000f280000300800 */
[----:B------:R0:W-:Y:S04]  /*1554d0*/  STL.64 [R1+0x2588], R2 ;  /* 0x0025880201007387 */ /* 0x0001e80000100a00 */
[----:B0-----:R-:W4:Y:S04]  /*1554e0*/  LDL.LU R2, [R1+0x154c] ;  /* 0x00154c0001027983 */ /* 0x001f280000300800 */
[----:B------:R-:W4:Y:S04]  /*1554f0*/  LDL.LU R51, [R1+0x1530] ;  /* 0x0015300001337983 */ /* 0x000f280000300800 */
[----:B------:R-:W4:Y:S01]  /*155500*/  LDL.LU R54, [R1+0x1534] ;  /* 0x0015340001367983 */ /* 0x000f220000300800 */
[----:B------:R-:W-:-:S03]  /*155510*/  F2FP.SATFINITE.E5M2.F32.PACK_AB_MERGE_C R3, R59, R56, RZ ;  /* 0x000000383b03723e */ /* 0x000fc600048060ff */
[----:B------:R-:W4:Y:S04]  /*155520*/  LDL.LU R56, [R1+0x1538] ;  /* 0x0015380001387983 */ /* 0x000f280000300800 */
[----:B------:R-:W4:Y:S01]  /*155530*/  LDL.LU R59, [R1+0x153c] ;  /* 0x00153c00013b7983 */ /* 0x000f220000300800 */
[----:B------:R-:W-:-:S03]  /*155540*/  IADD3 R6, P6, R43, R25, RZ ;  /* 0x000000192b067210 */ /* 0x000fc60007fde0ff */
[----:B------:R0:W-:Y:S02]  /*155550*/  STL [R1+0x1dc], R3 ;  /* 0x0001dc0301007387 */ /* 0x0001e40000100800 */
[----:B------:R-:W-:Y:S01]  /*155560*/  IMAD.X R7, R0, 0x1, R23, P6 ;  /* 0x0000000100077824 */ /* 0x000fe200030e0617 */
[----:B0-----:R-:W-:-:S05]  /*155570*/  F2FP.SATFINITE.E5M2.F32.PACK_AB_MERGE_C R3, R47, R57, RZ ;  /* 0x000000392f03723e */ /* 0x001fca00048060ff */
[----:B------:R0:W-:Y:S04]  /*155580*/  STL [R1+0x1a8], R3 ;  /* 0x0001a80301007387 */ /* 0x0001e80000100800 */
[----:B------:R-:W4:Y:S04]  /*155590*/  LDL.LU R57, [R1+0x1520] ;  /* 0x0015200001397983 */ /* 0x000f280000300800 */
[----:B------:R-:W4:Y:S01]  /*1555a0*/  LDL.LU R47, [R1+0x1524] ;  /* 0x00152400012f7983 */ /* 0x000f220000300800 */
[----:B0-----:R-:W-:-:S03]  /*1555b0*/  F2FP.SATFINITE.E5M2.F32.PACK_AB_MERGE_C R3, R44, R49, RZ ;  /* 0x000000312c03723e */ /* 0x001fc600048060ff */
[----:B------:R0:W-:Y:S01]  /*1555c0*/  STL.64 [R1+0x2578], R6 ;  /* 0x0025780601007387 */ /* 0x0001e20000100a00 */
[----:B------:R-:W-:-:S03]  /*1555d0*/  IADD3 R44, P6, R43, R24, RZ ;  /* 0x000000182b2c7210 */ /* 0x000fc60007fde0ff */
[----:B------:R-:W4:Y:S04]  /*1555e0*/  LDL.LU R5, [R1+0x1528] ;  /* 0x0015280001057983 */ /* 0x000f280000300800 */
[----:B------:R1:W-:Y:S01]  /*1555f0*/  STL [R1+0x1b0], R3 ;  /* 0x0001b00301007387 */ /* 0x0003e20000100800 */
[----:B0-----:R-:W-:Y:S01]  /*155600*/  F2FP.SATFINITE.E5M2.F32.PACK_AB_MERGE_C R6, R42, R45, RZ ;  /* 0x0000002d2a06723e */ /* 0x001fe200048060ff */
[----:B------:R-:W-:Y:S02]  /*155610*/  IMAD.X R45, R0, 0x1, R22, P6 ;  /* 0x00000001002d7824 */ /* 0x000fe400030e0616 */
[----:B-1----:R-:W4:Y:S04]  /*155620*/  LDL.LU R3, [R1+0x152c] ;  /* 0x00152c0001037983 */ /* 0x002f280000300800 */
[----:B------:R-:W-:Y:S04]  /*155630*/  STL [R1+0x188], R6 ;  /* 0x0001880601007387 */ /* 0x000fe80000100800 */
[----:B------:R-:W4:Y:S04]  /*155640*/  LDL.LU R7, [R1+0x1510] ;  /* 0x0015100001077983 */ /* 0x000f280000300800 */
[----:B------:R-:W4:Y:S04]  /*155650*/  LDL.LU R48, [R1+0x1514] ;  /* 0x0015140001307983 */ /* 0x000f280000300800 */
[----:B------:R-:W4:Y:S04]  /*155660*/  LDL.LU R49, [R1+0x1518] ;  /* 0x0015180001317983 */ /* 0x000f280000300800 */
[----:B------:R0:W-:Y:S04]  /*155670*/  STL.64 [R1+0x2570], R44 ;  /* 0x0025702c01007387 */ /* 0x0001e80000100a00 */
[----:B0-----:R-:W4:Y:S04]  /*155680*/  LDL.LU R44, [R1+0x151c] ;  /* 0x00151c00012c7983 */ /* 0x001f280000300800 */
[----:B------:R-:W4:Y:S04]  /*155690*/  LDL.LU R45, [R1+0x1500] ;  /* 0x00150000012d7983 */ /* 0x000f280000300800 */
[----:B------:R-:W4:Y:S01]  /*1556a0*/  LDL.LU R42, [R1+0x1504] ;  /* 0x00150400012a7983 */ /* 0x000f220000300800 */
[----:B--2---:R-:W-:-:S05]  /*1556b0*/  F2FP.SATFINITE.E5M2.F32.PACK_AB_MERGE_C R52, R60, R52, RZ ;  /* 0x000000343c34723e */ /* 0x004fca00048060ff */
[----:B------:R-:W-:Y:S01]  /*1556c0*/  STL [R1+0x190], R52 ;  /* 0x0001903401007387 */ /* 0x000fe20000100800 */
[----:B---3--:R-:W-:Y:S02]  /*1556d0*/  F2FP.SATFINITE.E5M2.F32.PACK_AB_MERGE_C R6, R41, R40, RZ ;  /* 0x000000282906723e */ /* 0x008fe400048060ff */
[----:B------:R-:W-:-:S03]  /*1556e0*/  IADD3 R40, P6, R43, R21, RZ ;  /* 0x000000152b287210 */ /* 0x000fc60007fde0ff */
[----:B------:R4:W-:Y:S02]  /*1556f0*/  STL [R1+0x14c], R6 ;  /* 0x00014c0601007387 */ /* 0x0009e40000100800 */
[----:B------:R-:W-:Y:S01]  /*155700*/  IMAD.X R41, R0, 0x1, R18, P6 ;  /* 0x0000000100297824 */ /* 0x000fe200030e0612 */
[----:B------:R-:W-:-:S04]  /*155710*/  IADD3 R60, P6, R43, R20, RZ ;  /* 0x000000142b3c7210 */ /* 0x000fc80007fde0ff */
[----:B------:R0:W-:Y:S01]  /*155720*/  STL.64 [R1+0x2580], R40 ;  /* 0x0025802801007387 */ /* 0x0001e20000100a00 */
[----:B----4-:R-:W-:Y:S02]  /*155730*/  F2FP.SATFINITE.E5M2.F32.PACK_AB_MERGE_C R6, R61, R50, RZ ;  /* 0x000000323d06723e */ /* 0x010fe400048060ff */
[----:B------:R-:W-:Y:S01]  /*155740*/  F2FP.SATFINITE.E5M2.F32.PACK_AB_MERGE_C R4, R4, R55, RZ ;  /* 0x000000370404723e */ /* 0x000fe200048060ff */
[----:B------:R-:W-:Y:S01]  /*155750*/  IMAD.X R61, R0, 0x1, R16, P6 ;  /* 0x00000001003d7824 */ /* 0x000fe200030e0610 */
[----:B0-----:R-:W2:Y:S04]  /*155760*/  LDL.LU.64 R40, [R1+0x8690] ;  /* 0x0086900001287983 */ /* 0x001ea80000300a00 */
[----:B------:R-:W-:Y:S04]  /*155770*/  STL [R1+0x154], R6 ;  /* 0x0001540601007387 */ /* 0x000fe80000100800 */
[----:B------:R0:W-:Y:S04]  /*155780*/  STL.64 [R1+0x8688], R20 ;  /* 0x0086881401007387 */ /* 0x0001e80000100a00 */
[----:B------:R1:W-:Y:S04]  /*155790*/  STL [R1+0x9f4], R4 ;  /* 0x0009f40401007387 */ /* 0x0003e80000100800 */
[----:B------:R-:W-:Y:S01]  /*1557a0*/  STL.64 [R1+0x2568], R60 ;  /* 0x0025683c01007387 */ /* 0x000fe20000100a00 */
[----:B0-----:R-:W-:-:S02]  /*1557b0*/  IADD3 R20, P6, R43, R19, RZ ;  /* 0x000000132b147210 */ /* 0x001fc40007fde0ff */
[----:B-1----:R-:W-:Y:S02]  /*1557c0*/  F2FP.SATFINITE.E5M2.F32.PACK_AB_MERGE_C R4, R2, R53, RZ ;  /* 0x000000350204723e */ /* 0x002fe400048060ff */
[----:B------:R-:W-:Y:S01]  /*1557d0*/  F2FP.SATFINITE.E5M2.F32.PACK_AB_MERGE_C R2, R54, R51, RZ ;  /* 0x000000333602723e */ /* 0x000fe200048060ff */
[----:B------:R-:W-:Y:S02]  /*1557e0*/  IMAD.X R21, R0, 0x1, R15, P6 ;  /* 0x0000000100157824 */ /* 0x000fe400030e060f */
[----:B------:R-:W-:Y:S04]  /*1557f0*/  STL [R1+0x9fc], R4 ;  /* 0x0009fc0401007387 */ /* 0x000fe80000100800 */
[----:B------:R0:W-:Y:S04]  /*155800*/  STL [R1+0x320], R2 ;  /* 0x0003200201007387 */ /* 0x0001e80000100800 */
[----:B------:R-:W3:Y:S04]  /*155810*/  LDL.LU R51, [R1+0x1508] ;  /* 0x0015080001337983 */ /* 0x000ee80000300800 */
[----:B------:R-:W3:Y:S01]  /*155820*/  LDL.LU R54, [R1+0x150c] ;  /* 0x00150c0001367983 */ /* 0x000ee20000300800 */
[----:B0-----:R-:W-:-:S03]  /*155830*/  F2FP.SATFINITE.E5M2.F32.PACK_AB_MERGE_C R2, R59, R56, RZ ;  /* 0x000000383b02723e */ /* 0x001fc600048060ff */
[----:B------:R-:W-:Y:S04]  /*155840*/  STL.64 [R1+0x2558], R20 ;  /* 0x0025581401007387 */ /* 0x000fe80000100a00 */
[----:B------:R0:W-:Y:S04]  /*155850*/  STL [R1+0x318], R2 ;  /* 0x0003180201007387 */ /* 0x0001e80000100800 */
[----:B------:R-:W4:Y:S04]  /*155860*/  LDL.LU R56, [R1+0x1170] ;  /* 0x0011700001387983 */ /* 0x000f280000300800 */
[----:B------:R-:W4:Y:S01]  /*155870*/  LDL.LU R59, [R1+0x1174] ;  /* 0x00117400013b7983 */ /* 0x000f220000300800 */
[----:B0-----:R-:W-:-:S03]  /*155880*/  F2FP.SATFINITE.E5M2.F32.PACK_AB_MERGE_C R2, R47, R57, RZ ;  /* 0x000000392f02723e */ /* 0x001fc600048060ff */
[----:B------:R-:W4:Y:S01]  /*155890*/  LDL.LU R57, [R1+0x1178] ;  /* 0x0011780001397983 */ /* 0x000f220000300800 */
[----:B------:R-:W-:-:S03]  /*1558a0*/  IADD3 R20, P6, R43, R17, RZ ;  /* 0x000000112b147210 */ /* 0x000fc60007fde0ff */
[----:B------:R-:W4:Y:S02]  /*1558b0*/  LDL.LU R47, [R1+0x117c] ;  /* 0x00117c00012f7983 */ /* 0x000f240000300800 */
[C---:B------:R-:W-:Y:S02]  /*1558c0*/  IMAD.X R21, R0.reuse, 0x1, R14, P6 ;  /* 0x0000000100157824 */ /* 0x040fe400030e060e */
[----:B------:R0:W-:Y:S04]  /*1558d0*/  STL [R1+0x2930], R2 ;  /* 0x0029300201007387 */ /* 0x0001e80000100800 */
[----:B------:R-:W-:Y:S01]  /*1558e0*/  STL.64 [R1+0x8680], R16 ;  /* 0x0086801001007387 */ /* 0x000fe20000100a00 */
[----:B0-----:R-:W-:Y:S02]  /*1558f0*/  IADD3 R2, P6, R43, R13, RZ ;  /* 0x0000000d2b027210 */ /* 0x001fe40007fde0ff */
[----:B------:R-:W-:Y:S01]  /*155900*/  F2FP.SATFINITE.E5M2.F32.PACK_AB_MERGE_C R5, R3, R5, RZ ;  /* 0x000000050305723e */ /* 0x000fe200048060ff */
[----:B------:R-:W-:Y:S02]  /*155910*/  STL.64 [R1+0x2560], R20 ;  /* 0x0025601401007387 */ /* 0x000fe40000100a00 */
[----:B------:R-:W-:-:S02]  /*155920*/  IMAD.X R3, R0, 0x1, R11, P6 ;  /* 0x0000000100037824 */ /* 0x000fc400030e060b */
[----:B------:R-:W-:Y:S01]  /*155930*/  STL [R1+0x2934], R5 ;  /* 0x0029340501007387 */ /* 0x000fe20000100800 */
[----:B------:R-:W-:-:S05]  /*155940*/  F2FP.SATFINITE.E5M2.F32.PACK_AB_MERGE_C R4, R48, R7, RZ ;  /* 0x000000073004723e */ /* 0x000fca00048060ff */
[----:B------:R-:W-:Y:S01]  /*155950*/  STL [R1+0x248], R4 ;  /* 0x0002480401007387 */ /* 0x000fe20000100800 */
[----:B------:R-:W-:-:S05]  /*155960*/  F2FP.SATFINITE.E5M2.F32.PACK_AB_MERGE_C R58, R44, R49, RZ ;  /* 0x000000312c3a723e */ /* 0x000fca00048060ff */
[----:B------:R-:W-:Y:S04]  /*155970*/  STL [R1+0x8560], R58 ;  /* 0x0085603a01007387 */ /* 0x000fe80000100800 */
[----:B------:R0:W-:Y:S04]  /*155980*/  STL.64 [R1+0x2550], R2 ;  /* 0x0025500201007387 */ /* 0x0001e80000100a00 */
[----:B------:R-:W4:Y:S04]  /*155990*/  LDL.LU R6, [R1+0x1160] ;  /* 0x0011600001067983 */ /* 0x000f280000300800 */
[----:B------:R-:W4:Y:S01]  /*1559a0*/  LDL.LU R52, [R1+0x1164] ;  /* 0x0011640001347983 */ /* 0x000f220000300800 */
[----:B0-----:R-:W-:-:S05]  /*1559b0*/  F2FP.SATFINITE.E5M2.F32.PACK_AB_MERGE_C R2, R42, R45, RZ ;  /* 0x0000002d2a02723e */ /* 0x001fca00048060ff */
[----:B------:R0:W-:Y:S04]  /*1559c0*/  STL [R1+0x1c0], R2 ;  /* 0x0001c00201007387 */ /* 0x0001e80000100800 */
[----:B------:R-:W4:Y:S04]  /*1559d0*/  LDL.LU R60, [R1+0x1168] ;  /* 0x00116800013c7983 */ /* 0x000f280000300800 */
[----:B------:R-:W4:Y:S01]  /*1559e0*/  LDL.LU R50, [R1+0x116c] ;  /* 0x00116c0001327983 */ /* 0x000f220000300800 */
[----:B0-----:R-:W-:-:S03]  /*1559f0*/  IADD3 R2, P6, R43, R12, RZ ;  /* 0x0000000c2b027210 */ /* 0x001fc60007fde0ff */
[----:B------:R-:W4:Y:S04]  /*155a00*/  LDL.LU R44, [R1+0x920] ;  /* 0x00092000012c7983 */ /* 0x000f280000300800 */
[----:B------:R-:W4:Y:S01]  /*155a10*/  LDL.LU R45, [R1+0x924] ;  /* 0x00092400012d7983 */ /* 0x000f220000300800 */
[----:B------:R-:W-:-:S05]  /*155a20*/  IMAD.X R3, R0, 0x1, R9, P6 ;  /* 0x0000000100037824 */ /* 0x000fca00030e0609 */
[----:B------:R0:W-:Y:S04]  /*155a30*/  STL.64 [R1+0x2548], R2 ;  /* 0x0025480201007387 */ /* 0x0001e80000100a00 */
[----:B------:R-:W4:Y:S04]  /*155a40*/  LDL.LU R61, [R1+0x928] ;  /* 0x00092800013d7983 */ /* 0x000f280000300800 */
[----:B------:R-:W4:Y:S04]  /*155a50*/  LDL.LU R55, [R1+0x92c] ;  /* 0x00092c0001377983 */ /* 0x000f280000300800 */
[----:B------:R-:W4:Y:S01]  /*155a60*/  LDL.LU R4, [R1+0x1670] ;  /* 0x0016700001047983 */ /* 0x000f220000300800 */
[----:B0-----:R-:W-:-:S03]  /*155a70*/  IADD3 R2, P6, R43, R10, RZ ;  /* 0x0000000a2b027210 */ /* 0x001fc60007fde0ff */
[----:B------:R-:W4:Y:S04]  /*155a80*/  LDL.LU R53, [R1+0x1674] ;  /* 0x0016740001357983 */ /* 0x000f280000300800 */
[----:B------:R-:W4:Y:S04]  /*155a90*/  LDL.LU R42, [R1+0x1678] ;  /* 0x00167800012a7983 */ /* 0x000f280000300800 */
[----:B------:R-:W4:Y:S01]  /*155aa0*/  LDL.LU R43, [R1+0x167c] ;  /* 0x00167c00012b7983 */ /* 0x000f220000300800 */
[----:B------:R-:W-:-:S05]  /*155ab0*/  IMAD.X R3, R0, 0x1, R8, P6 ;  /* 0x0000000100037824 */ /* 0x000fca00030e0608 */
[----:B------:R0:W-:Y:S04]  /*155ac0*/  STL.64 [R1+0x2540], R2 ;  /* 0x0025400201007387 */ /* 0x0001e80000100a00 */
[----:B0-----:R-:W4:Y:S01]  /*155ad0*/  LDL.LU R2, [R1+0x1660] ;  /* 0x0016600001027983 */ /* 0x001f220000300800 */
[----:B--2---:R-:W-:Y:S02]  /*155ae0*/  IADD3 R16, P6, R40, R39, RZ ;  /* 0x0000002728107210 */ /* 0x004fe40007fde0ff */
[----:B---3--:R-:W-:-:S05]  /*155af0*/  F2FP.SATFINITE.E5M2.F32.PACK_AB_MERGE_C R3, R54, R51, RZ ;  /* 0x000000333603723e */ /* 0x008fca00048060ff */
[----:B------:R0:W-:Y:S04]  /*155b00*/  STL [R1+0x1bc], R3 ;  /* 0x0001bc0301007387 */ /* 0x0001e80000100800 */
[----:B------:R-:W2:Y:S01]  /*155b10*/  LDL.LU R5, [R1+0x1664] ;  /* 0x0016640001057983 */ /* 0x000ea20000300800 */
[----:B----4-:R-:W-:-:S05]  /*155b20*/  F2FP.SATFINITE.E5M2.F32.PACK_AB_MERGE_C R0, R59, R56, RZ ;  /* 0x000000383b00723e */ /* 0x010fca00048060ff */
[----:B------:R1:W-:Y:S04]  /*155b30*/  STL [R1+0x18c], R0 ;  /* 0x00018c0001007387 */ /* 0x0003e80000100800 */
[----:B0-----:R-:W3:Y:S04]  /*155b40*/  LDL.LU R3, [R1+0x1668] ;  /* 0x0016680001037983 */ /* 0x001ee80000300800 */
[----:B------:R-:W3:Y:S01]  /*155b50*/  LDL.LU R56, [R1+0x166c] ;  /* 0x00166c0001387983 */ /* 0x000ee20000300800 */
[----:B-1----:R-:W-:-:S03]  /*155b60*/  F2FP.SATFINITE.E5M2.F32.PACK_AB_MERGE_C R0, R47, R57, RZ ;  /* 0x000000392f00723e */ /* 0x002fc600048060ff */
[----:B------:R-:W4:Y:S04]  /*155b70*/  LDL.LU R7, [R1+0x1650] ;  /* 0x0016500001077983 */ /* 0x000f280000300800 */
[----:B------:R-:W4:Y:S04]  /*155b80*/  LDL.LU R48, [R1+0x1654] ;  /* 0x0016540001307983 */ /* 0x000f280000300800 */
[----:B------:R0:W-:Y:S04]  /*155b90*/  STL [R1+0x194], R0 ;  /* 0x0001940001007387 */ /* 0x0001e80000100800 */
[----:B------:R-:W4:Y:S04]  /*155ba0*/  LDL.LU R49, [R1+0x1658] ;  /* 0x0016580001317983 */ /* 0x000f280000300800 */
[----:B------:R-:W4:Y:S01]  /*155bb0*/  LDL.LU R51, [R1+0x165c] ;  /* 0x00165c0001337983 */ /* 0x000f220000300800 */
[----:B0-----:R-:W-:-:S03]  /*155bc0*/  SHF.R.S32.HI R0, RZ, 0x1f, R40 ;  /* 0x0000001fff007819 */ /* 0x001fc60000011428 */
[----:B------:R-:W4:Y:S02]  /*155bd0*/  LDL.LU R54, [R1+0x1640] ;  /* 0x0016400001367983 */ /* 0x000f240000300800 */
[----:B------:R-:W-:Y:S02]  /*155be0*/  IMAD.X R17, R0, 0x1, R38, P6 ;  /* 0x0000000100117824 */ /* 0x000fe400030e0626 */
[----:B------:R-:W4:Y:S04]  /*155bf0*/  LDL.LU R59, [R1+0x1644] ;  /* 0x00164400013b7983 */ /* 0x000f280000300800 */
[----:B------:R-:W4:Y:S04]  /*155c00*/  LDL.LU R57, [R1+0x1648] ;  /* 0x0016480001397983 */ /* 0x000f280000300800 */
[----:B------:R-:W4:Y:S04]  /*155c10*/  LDL.LU R47, [R1+0x164c] ;  /* 0x00164c00012f7983 */ /* 0x000f280000300800 */
[----:B------:R0:W-:Y:S02]  /*155c20*/  STL.64 [R1+0x19e8], R16 ;  /* 0x0019e81001007387 */ /* 0x0001e40000100a00 */
[----:B0-----:R-:W-:-:S02]  /*155c30*/  IADD3 R16, P6, R40, R37, RZ ;  /* 0x0000002528107210 */ /* 0x001fc40007fde0ff */
[----:B------:R-:W-:-:S05]  /*155c40*/  F2FP.SATFINITE.E5M2.F32.PACK_AB_MERGE_C R20, R52, R6, RZ ;  /* 0x000000063414723e */ /* 0x000fca00048060ff */
[----:B------:R-:W-:Y:S01]  /*155c50*/  STL [R1+0x150], R20 ;  /* 0x0001501401007387 */ /* 0x000fe20000100800 */
[----:B------:R-:W-:Y:S01]  /*155c60*/  IMAD.X R17, R0, 0x1, R34, P6 ;  /* 0x0000000100117824 */ /* 0x000fe200030e0622 */
[----:B------:R-:W-:-:S05]  /*155c70*/  F2FP.SATFINITE.E5M2.F32.PACK_AB_MERGE_C R6, R50, R60, RZ ;  /* 0x0000003c3206723e */ /* 0x000fca00048060ff */
[----:B------:R0:W-:Y:S02]  /*155c80*/  STL [R1+0x15c], R6 ;  /* 0x00015c0601007387 */ /* 0x0001e40000100800 */
[----:B0-----:R-:W-:Y:S02]  /*155c90*/  F2FP.SATFINITE.E5M2.F32.PACK_AB_MERGE_C R6, R45, R44, RZ ;  /* 0x0000002c2d06723e */ /* 0x001fe400048060ff */
[----:B------:R-:W4:Y:S04]  /*155ca0*/  LDL.LU R44, [R1+0x1630] ;  /* 0x00163000012c7983 */ /* 0x000f280000300800 */
[----:B------:R-:W4:Y:S04]  /*155cb0*/  LDL.LU R45, [R1+0x1634] ;  /* 0x00163400012d7983 */ /* 0x000f280000300800 */
[----:B------:R0:W-:Y:S04]  /*155cc0*/  STL.64 [R1+0x1598], R16 ;  /* 0x0015981001007387 */ /* 0x0001e80000100a00 */
[----:B------:R1:W-:Y:S01]  /*155cd0*/  STL [R1+0x12c], R6 ;  /* 0x00012c0601007387 */ /* 0x0003e20000100800 */
[----:B------:R-:W-:-:S02]  /*155ce0*/  F2FP.SATFINITE.E5M2.F32.PACK_AB_MERGE_C R4, R53, R4, RZ ;  /* 0x000000043504723e */ /* 0x000fc400048060ff */
[----:B0-----:R-:W-:Y:S02]  /*155cf0*/  IADD3 R16, P6, R40, R36, RZ ;  /* 0x0000002428107210 */ /* 0x001fe40007fde0ff */
[----:B-1----:R-:W-:-:S03]  /*155d00*/  F2FP.SATFINITE.E5M2.F32.PACK_AB_MERGE_C R6, R55, R61, RZ ;  /* 0x0000003d3706723e */ /* 0x002fc600048060ff */
[----:B------:R-:W-:Y:S01]  /*155d10*/  IMAD.X R17, R0, 0x1, R33, P6 ;  /* 0x0000000100117824 */ /* 0x000fe200030e0621 */
[----:B------:R-:W-:Y:S01]  /*155d20*/  F2FP.SATFINITE.E5M2.F32.PACK_AB_MERGE_C R61, R43, R42, RZ ;  /* 0x0000002a2b3d723e */ /* 0x000fe200048060ff */
[----:B------:R-:W-:Y:S04]  /*155d30*/  STL [R1+0x128], R6 ;  /* 0x0001280601007387 */ /* 0x000fe80000100800 */
[----:B------:R-:W4:Y:S04]  /*155d40*/  LDL.LU R42, [R1+0x1638] ;  /* 0x00163800012a7983 */ /* 0x000f280000300800 */
[----:B------:R0:W-:Y:S04]  /*155d50*/  STL.64 [R1+0x1590], R16 ;  /* 0x0015901001007387 */ /* 0x0001e80000100a00 */
[----:B------:R-:W-:Y:S04]  /*155d60*/  STL [R1+0x9f0], R4 ;  /* 0x0009f00401007387 */ /* 0x000fe80000100800 */
[----:B------:R-:W4:Y:S01]  /*155d70*/  LDL.LU R43, [R1+0x163c] ;  /* 0x00163c00012b7983 */ /* 0x000f220000300800 */
[----:B0-----:R-:W-:-:S03]  /*155d80*/  IADD3 R16, P6, R40, R35, RZ ;  /* 0x0000002328107210 */ /* 0x001fc60007fde0ff */
[----:B------:R-:W-:Y:S02]  /*155d90*/  STL [R1+0x850c], R61 ;  /* 0x00850c3d01007387 */ /* 0x000fe40000100800 */
[----:B------:R-:W-:Y:S01]  /*155da0*/  IMAD.X R17, R0, 0x1, R32, P6 ;  /* 0x0000000100117824 */ /* 0x000fe200030e0620 */
[----:B--2---:R-:W-:Y:S02]  /*155db0*/  F2FP.SATFINITE.E5M2.F32.PACK_AB_MERGE_C R2, R5, R2, RZ ;  /* 0x000000020502723e */ /* 0x004fe400048060ff */
[----:B---3--:R-:W-:-:S05]  /*155dc0*/  F2FP.SATFINITE.E5M2.F32.PACK_AB_MERGE_C R56, R56, R3, RZ ;  /* 0x000000033838723e */ /* 0x008fca00048060ff */
[----:B------:R-:W-:Y:S04]  /*155dd0*/  STL [R1+0x8530], R56 ;  /* 0x0085303801007387 */ /* 0x000fe80000100800 */
[----:B------:R-:W-:Y:S04]  /*155de0*/  STL.64 [R1+0x1588], R16 ;  /* 0x0015881001007387 */ /* 0x000fe80000100a00 */
[----:B------:R0:W-:Y:S02]  /*155df0*/  STL [R1+0x314], R2 ;  /* 0x0003140201007387 */ /* 0x0001e40000100800 */
[----:B0-----:R-:W-:-:S05]  /*155e00*/  IADD3 R2, P6, R40, R31, RZ ;  /* 0x0000001f28027210 */ /* 0x001fca0007fde0ff */
[----:B------:R-:W-:Y:S01]  /*155e10*/  IMAD.X R3, R0, 0x1, R28, P6 ;  /* 0x0000000100037824 */ /* 0x000fe200030e061c */
[----:B----4-:R-:W-:-:S04]  /*155e20*/  F2FP.SATFINITE.E5M2.F32.PACK_AB_MERGE_C R5, R51, R49, RZ ;  /* 0x000000313305723e */ /* 0x010fc800048060ff */
[----:B------:R0:W-:Y:S04]  /*155e30*/  STL.64 [R1+0x1580], R2 ;  /* 0x0015800201007387 */ /* 0x0001e80000100a00 */
[----:B------:R-:W-:Y:S01]  /*155e40*/  STL [R1+0x8348], R5 ;  /* 0x0083480501007387 */ /* 0x000fe20000100800 */
[----:B0-----:R-:W-:-:S05]  /*155e50*/  F2FP.SATFINITE.E5M2.F32.PACK_AB_MERGE_C R2, R48, R7, RZ ;  /* 0x000000073002723e */ /* 0x001fca00048060ff */
[----:B------:R0:W-:Y:S02]  /*155e60*/  STL [R1+0x1650], R2 ;  /* 0x0016500201007387 */ /* 0x0001e40000100800 */
[----:B0-----:R-:W-:-:S05]  /*155e70*/  IADD3 R2, P6, R40, R30, RZ ;  /* 0x0000001e28027210 */ /* 0x001fca0007fde0ff */
[----:B------:R-:W-:-:S05]  /*155e80*/  IMAD.X R3, R0, 0x1, R27, P6 ;  /* 0x0000000100037824 */ /* 0x000fca00030e061b */
[----:B------:R0:W-:Y:S01]  /*155e90*/  STL.64 [R1+0x1578], R2 ;  /* 0x0015780201007387 */ /* 0x0001e20000100a00 */
[----:B------:R-:W-:Y:S02]  /*155ea0*/  F2FP.SATFINITE.E5M2.F32.PACK_AB_MERGE_C R49, R47, R57, RZ ;  /* 0x000000392f31723e */ /* 0x000fe400048060ff */
[----:B0-----:R-:W-:Y:S02]  /*155eb0*/  F2FP.SATFINITE.E5M2.F32.PACK_AB_MERGE_C R3, R59, R54, RZ ;  /* 0x000000363b03723e */ /* 0x001fe400048060ff */
[----:B------:R-:W-:-:S03]  /*155ec0*/  IADD3 R2, P6, R40, R29, RZ ;  /* 0x0000001d28027210 */ /* 0x000fc60007fde0ff */
[----:B------:R0:W-:Y:S04]  /*155ed0*/  STL [R1+0x855c], R3 ;  /* 0x00855c0301007387 */ /* 0x0001e80000100800 */
[----:B------:R-:W2:Y:S04]  /*155ee0*/  LDL.LU R7, [R1+0x1270] ;  /* 0x0012700001077983 */ /* 0x000ea80000300800 */
[----:B------:R-:W2:Y:S01]  /*155ef0*/  LDL.LU R48, [R1+0x1274] ;  /* 0x0012740001307983 */ /* 0x000ea20000300800 */
[----:B0-----:R-:W-:Y:S01]  /*155f00*/  IMAD.X R3, R0, 0x1, R26, P6 ;  /* 0x0000000100037824 */ /* 0x001fe200030e061a */
[----:B------:R-:W-:-:S02]  /*155f10*/  F2FP.SATFINITE.E5M2.F32.PACK_AB_MERGE_C R0, R45, R44, RZ ;  /* 0x0000002c2d00723e */ /* 0x000fc400048060ff */
[----:B------:R-:W3:Y:S04]  /*155f20*/  LDL.LU R59, [R1+0x1278] ;  /* 0x00127800013b7983 */ /* 0x000ee80000300800 */
[----:B------:R-:W3:Y:S04]  /*155f30*/  LDL.LU R47, [R1+0x127c] ;  /* 0x00127c00012f7983 */ /* 0x000ee80000300800 */
[----:B------:R-:W-:Y:S04]  /*155f40*/  STL [R1+0x834c], R49 ;  /* 0x00834c3101007387 */ /* 0x000fe80000100800 */
[----:B------:R-:W4:Y:S04]  /*155f50*/  LDL.LU R56, [R1+0x1150] ;  /* 0x0011500001387983 */ /* 0x000f280000300800 */
[----:B------:R-:W4:Y:S04]  /*155f60*/  LDL.LU R61, [R1+0x1154] ;  /* 0x00115400013d7983 */ /* 0x000f280000300800 */
[----:B------:R-:W-:Y:S04]  /*155f70*/  STL.64 [R1+0x1570], R2 ;  /* 0x0015700201007387 */ /* 0x000fe80000100a00 */
        /* <DEDUP_REMOVED lines=11> */
[----:B------:R-:W-:-:S03]  /*156030*/  F2FP.SATFINITE.E5M2.F32.PACK_AB_MERGE_C R57, R43, R42, RZ ;  /* 0x0000002a2b39723e */ /* 0x000fc600048060ff */
[----:B0-----:R-:W4:Y:S04]  /*156040*/  LDL.LU R0, [R1+0x1610] ;  /* 0x0016100001007983 */ /* 0x001f280000300800 */
[----:B------:R-:W4:Y:S04]  /*156050*/  LDL.LU R2, [R1+0x1614] ;  /* 0x0016140001027983 */ /* 0x000f280000300800 */
[----:B------:R-:W4:Y:S04]  /*156060*/  LDL.LU R51, [R1+0x1618] ;  /* 0x0016180001337983 */ /* 0x000f280000300800 */
[----:B------:R-:W4:Y:S04]  /*156070*/  LDL.LU R54, [R1+0x161c] ;  /* 0x00161c0001367983 */ /* 0x000f280000300800 */
[----:B------:R-:W4:Y:S04]  /*156080*/  LDL.LU R44, [R1+0x1600] ;  /* 0x00160000012c7983 */ /* 0x000f280000300800 */
[----:B------:R-:W4:Y:S01]  /*156090*/  LDL.LU R45, [R1+0x1604] ;  /* 0x00160400012d7983 */ /* 0x000f220000300800 */
[----:B------:R-:W-:-:S03]  /*1560a0*/  IADD3 R20, P6, R40, R25, RZ ;  /* 0x0000001928147210 */ /* 0x000fc60007fde0ff */
[----:B------:R-:W4:Y:S04]  /*1560b0*/  LDL.LU R42, [R1+0x1608] ;  /* 0x00160800012a7983 */ /* 0x000f280000300800 */
[----:B------:R-:W4:Y:S04]  /*1560c0*/  LDL.LU R43, [R1+0x160c] ;  /* 0x00160c00012b7983 */ /* 0x000f280000300800 */
[----:B------:R0:W-:Y:S02]  /*1560d0*/  STL [R1+0x8594], R57 ;  /* 0x0085943901007387 */ /* 0x0001e40000100800 */
[----:B0-----:R-:W-:-:S05]  /*1560e0*/  SHF.R.S32.HI R57, RZ, 0x1f, R40 ;  /* 0x0000001fff397819 */ /* 0x001fca0000011428 */
[----:B------:R-:W-:-:S05]  /*1560f0*/  IMAD.X R21, R57, 0x1, R23, P6 ;  /* 0x0000000139157824 */ /* 0x000fca00030e0617 */
[----:B------:R0:W-:Y:S04]  /*156100*/  STL.64 [R1+0x1568], R20 ;  /* 0x0015681401007387 */ /* 0x0001e80000100a00 */
[----:B0-----:R-:W4:Y:S01]  /*156110*/  LDL.LU.64 R20, [R1+0x8688] ;  /* 0x0086880001147983 */ /* 0x001f220000300a00 */
[----:B--2---:R-:W-:Y:S02]  /*156120*/  F2FP.SATFINITE.E5M2.F32.PACK_AB_MERGE_C R5, R48, R7, RZ ;  /* 0x000000073005723e */ /* 0x004fe400048060ff */
[----:B------:R-:W-:Y:S02]  /*156130*/  IADD3 R48, P6, R40, R24, RZ ;  /* 0x0000001828307210 */ /* 0x000fe40007fde0ff */
[----:B---3--:R-:W-:Y:S01]  /*156140*/  F2FP.SATFINITE.E5M2.F32.PACK_AB_MERGE_C R3, R47, R59, RZ ;  /* 0x0000003b2f03723e */ /* 0x008fe200048060ff */
[----:B------:R4:W-:Y:S02]  /*156150*/  STL [R1+0x16c], R5 ;  /* 0x00016c0501007387 */ /* 0x0009e40000100800 */
[----:B------:R-:W-:-:S02]  /*156160*/  IMAD.X R49, R57, 0x1, R22, P6 ;  /* 0x0000000139317824 */ /* 0x000fc400030e0616 */
[----:B------:R-:W-:Y:S04]  /*156170*/  STL [R1+0x17c], R3 ;  /* 0x00017c0301007387 */ /* 0x000fe80000100800 */
[----:B------:R-:W2:Y:S01]  /*156180*/  LDL.LU R7, [R1+0x15f0] ;  /* 0x0015f00001077983 */ /* 0x000ea20000300800 */
[----:B----4-:R-:W-:-:S03]  /*156190*/  F2FP.SATFINITE.E5M2.F32.PACK_AB_MERGE_C R5, R61, R56, RZ ;  /* 0x000000383d05723e */ /* 0x010fc600048060ff */
[----:B------:R0:W-:Y:S04]  /*1561a0*/  STL.64 [R1+0x1560], R48 ;  /* 0x0015603001007387 */ /* 0x0001e80000100a00 */
[----:B0-----:R-:W2:Y:S01]  /*1561b0*/  LDL.LU R48, [R1+0x15f4] ;  /* 0x0015f40001307983 */ /* 0x001ea20000300800 */
[----:B------:R-:W-:-:S03]  /*1561c0*/  F2FP.SATFINITE.E5M2.F32.PACK_AB_MERGE_C R3, R17, R16, RZ ;  /* 0x000000101103723e */ /* 0x000fc600048060ff */
[----:B------:R-:W3:Y:S04]  /*1561d0*/  LDL.LU R59, [R1+0x15f8] ;  /* 0x0015f800013b7983 */ /* 0x000ee80000300800 */
[----:B------:R-:W3:Y:S04]  /*1561e0*/  LDL.LU R47, [R1+0x15fc] ;  /* 0x0015fc00012f7983 */ /* 0x000ee80000300800 */
[----:B------:R-:W-:Y:S04]  /*1561f0*/  STL [R1+0x138], R5 ;  /* 0x0001380501007387 */ /* 0x000fe80000100800 */
[----:B------:R-:W-:Y:S01]  /*156200*/  STL [R1+0x144], R3 ;  /* 0x0001440301007387 */ /* 0x000fe20000100800 */
[----:B------:R-:W-:-:S05]  /*156210*/  IADD3 R16, P6, R40, R21, RZ ;  /* 0x0000001528107210 */ /* 0x000fca0007fde0ff */
[----:B------:R-:W-:-:S05]  /*156220*/  IMAD.X R17, R57, 0x1, R18, P6 ;  /* 0x0000000139117824 */ /* 0x000fca00030e0612 */
[----:B------:R0:W-:Y:S04]  /*156230*/  STL.64 [R1+0x1550], R16 ;  /* 0x0015501001007387 */ /* 0x0001e80000100a00 */
[----:B0-----:R-:W4:Y:S01]  /*156240*/  LDL.LU.64 R16, [R1+0x8680] ;  /* 0x0086800001107983 */ /* 0x001f220000300a00 */
[----:B------:R-:W-:Y:S02]  /*156250*/  F2FP.SATFINITE.E5M2.F32.PACK_AB_MERGE_C R5, R6, R58, RZ ;  /* 0x0000003a0605723e */ /* 0x000fe400048060ff */
[----:B------:R-:W-:Y:S02]  /*156260*/  F2FP.SATFINITE.E5M2.F32.PACK_AB_MERGE_C R3, R60, R52, RZ ;  /* 0x000000343c03723e */ /* 0x000fe400048060ff */
[----:B------:R-:W-:Y:S01]  /*156270*/  IADD3 R60, P6, R40, R20, RZ ;  /* 0x00000014283c7210 */ /* 0x000fe20007fde0ff */
[----:B------:R-:W-:Y:S04]  /*156280*/  STL [R1+0x10c], R5 ;  /* 0x00010c0501007387 */ /* 0x000fe80000100800 */
[----:B------:R-:W-:Y:S04]  /*156290*/  STL.64 [R1+0x8678], R20 ;  /* 0x0086781401007387 */ /* 0x000fe80000100a00 */
[----:B------:R0:W-:Y:S01]  /*1562a0*/  STL [R1+0x110], R3 ;  /* 0x0001100301007387 */ /* 0x0001e20000100800 */
[----:B------:R-:W-:-:S02]  /*1562b0*/  F2FP.SATFINITE.E5M2.F32.PACK_AB_MERGE_C R6, R55, R50, RZ ;  /* 0x000000323706723e */ /* 0x000fc400048060ff */
[----:B0-----:R-:W-:Y:S02]  /*1562c0*/  F2FP.SATFINITE.E5M2.F32.PACK_AB_MERGE_C R3, R53, R4, RZ ;  /* 0x000000043503723e */ /* 0x001fe400048060ff */
[----:B------:R-:W-:Y:S01]  /*1562d0*/  F2FP.SATFINITE.E5M2.F32.PACK_AB_MERGE_C R49, R43, R42, RZ ;  /* 0x0000002a2b31723e */ /* 0x000fe200048060ff */
[----:B------:R-:W-:Y:S01]  /*1562e0*/  NOP ;  /* 0x0000000000007918 */ /* 0x000fe20000000000 */
[----:B----4-:R-:W-:Y:S01]  /*1562f0*/  IMAD.X R61, R57, 0x1, R16, P6 ;  /* 0x00000001393d7824 */ /* 0x010fe200030e0610 */
[----:B------:R-:W-:-:S05]  /*156300*/  IADD3 R4, P6, R40, R19, RZ ;  /* 0x0000001328047210 */ /* 0x000fca0007fde0ff */
[----:B------:R-:W-:Y:S01]  /*156310*/  IMAD.X R5, R57, 0x1, R15, P6 ;  /* 0x0000000139057824 */ /* 0x000fe200030e060f */
[----:B------:R-:W-:Y:S04]  /*156320*/  STL.64 [R1+0x1558], R60 ;  /* 0x0015583c01007387 */ /* 0x000fe80000100a00 */
[----:B------:R-:W-:Y:S04]  /*156330*/  STL [R1+0x91c], R6 ;  /* 0x00091c0601007387 */ /* 0x000fe80000100800 */
[----:B------:R-:W-:Y:S04]  /*156340*/  STL [R1+0x9e0], R3 ;  /* 0x0009e00301007387 */ /* 0x000fe80000100800 */
[----:B------:R0:W-:Y:S02]  /*156350*/  STL.64 [R1+0x1548], R4 ;  /* 0x0015480401007387 */ /* 0x0001e40000100a00 */
[----:B0-----:R-:W-:-:S02]  /*156360*/  F2FP.SATFINITE.E5M2.F32.PACK_AB_MERGE_C R4, R2, R0, RZ ;  /* 0x000000000204723e */ /* 0x001fc400048060ff */
[----:B------:R-:W-:Y:S02]  /*156370*/  F2FP.SATFINITE.E5M2.F32.PACK_AB_MERGE_C R0, R54, R51, RZ ;  /* 0x000000333600723e */ /* 0x000fe400048060ff */
[----:B------:R-:W-:Y:S01]  /*156380*/  IADD3 R2, P6, R40, R17, RZ ;  /* 0x0000001128027210 */ /* 0x000fe20007fde0ff */
[----:B------:R-:W-:Y:S04]  /*156390*/  STL [R1+0x240], R4 ;  /* 0x0002400401007387 */ /* 0x000fe80000100800 */
[----:B------:R-:W-:Y:S01]  /*1563a0*/  IMAD.X R3, R57, 0x1, R14, P6 ;  /* 0x0000000139037824 */ /* 0x000fe200030e060e */
[----:B------:R0:W-:Y:S02]  /*1563b0*/  STL [R1+0x23c], R0 ;  /* 0x00023c0001007387 */ /* 0x0001e40000100800 */
[----:B0-----:R-:W-:-:S02]  /*1563c0*/  F2FP.SATFINITE.E5M2.F32.PACK_AB_MERGE_C R0, R45, R44, RZ ;  /* 0x0000002c2d00723e */ /* 0x001fc400048060ff */
[----:B------:R-:W4:Y:S04]  /*1563d0*/  LDL.LU R44, [R1+0x15e0] ;  /* 0x0015e000012c7983 */ /* 0x000f280000300800 */
[----:B------:R0:W-:Y:S04]  /*1563e0*/  STL.64 [R1+0x1540], R2 ;  /* 0x0015400201007387 */ /* 0x0001e80000100a00 */
[----:B------:R-:W-:Y:S04]  /*1563f0*/  STL [R1+0x1600], R0 ;  /* 0x0016000001007387 */ /* 0x000fe80000100800 */
[----:B------:R-:W4:Y:S04]  /*156400*/  LDL.LU R45, [R1+0x15e4] ;  /* 0x0015e400012d7983 */ /* 0x000f280000300800 */
[----:B------:R-:W4:Y:S04]  /*156410*/  LDL.LU R51, [R1+0x15e8] ;  /* 0x0015e80001337983 */ /* 0x000f280000300800 */
[----:B------:R-:W4:Y:S04]  /*156420*/  LDL.LU R54, [R1+0x15ec] ;  /* 0x0015ec0001367983 */ /* 0x000f280000300800 */
[----:B------:R-:W4:Y:S04]  /*156430*/  LDL.LU R42, [R1+0x1370] ;  /* 0x00137000012a7983 */ /* 0x000f280000300800 */
[----:B------:R-:W4:Y:S01]  /*156440*/  LDL.LU R43, [R1+0x1374] ;  /* 0x00137400012b7983 */ /* 0x000f220000300800 */
[----:B0-----:R-:W-:-:S05]  /*156450*/  IADD3 R2, P6, R40, R13, RZ ;  /* 0x0000000d28027210 */ /* 0x001fca0007fde0ff */
[----:B------:R-:W-:Y:S01]  /*156460*/  IMAD.X R3, R57, 0x1, R11, P6 ;  /* 0x0000000139037824 */ /* 0x000fe200030e060b */
[----:B------:R-:W-:Y:S04]  /*156470*/  STL [R1+0x8350], R49 ;  /* 0x0083503101007387 */ /* 0x000fe80000100800 */
[----:B------:R2:W-:Y:S02]  /*156480*/  STL.64 [R1+0x1538], R2 ;  /* 0x0015380201007387 */ /* 0x0005e40000100a00 */
[----:B--2---:R-:W-:-:S05]  /*156490*/  F2FP.SATFINITE.E5M2.F32.PACK_AB_MERGE_C R3, R48, R7, RZ ;  /* 0x000000073003723e */ /* 0x004fca00048060ff */
[----:B------:R0:W-:Y:S04]  /*1564a0*/  STL [R1+0x8564], R3 ;  /* 0x0085640301007387 */ /* 0x0001e80000100800 */
[----:B------:R-:W2:Y:S04]  /*1564b0*/  LDL.LU R5, [R1+0x1378] ;  /* 0x0013780001057983 */ /* 0x000ea80000300800 */
[----:B------:R-:W2:Y:S04]  /*1564c0*/  LDL.LU R56, [R1+0x137c] ;  /* 0x00137c0001387983 */ /* 0x000ea80000300800 */
[----:B------:R-:W2:Y:S04]  /*1564d0*/  LDL.LU R61, [R1+0x1260] ;  /* 0x00126000013d7983 */ /* 0x000ea80000300800 */
[----:B------:R-:W2:Y:S01]  /*1564e0*/  LDL.LU R58, [R1+0x1264] ;  /* 0x00126400013a7983 */ /* 0x000ea20000300800 */
[----:B---3--:R-:W-:-:S03]  /*1564f0*/  F2FP.SATFINITE.E5M2.F32.PACK_AB_MERGE_C R6, R47, R59, RZ ;  /* 0x0000003b2f06723e */ /* 0x008fc600048060ff */
[----:B------:R-:W3:Y:S04]  /*156500*/  LDL.LU R52, [R1+0x1268] ;  /* 0x0012680001347983 */ /* 0x000ee80000300800 */
[----:B------:R-:W3:Y:S01]  /*156510*/  LDL.LU R60, [R1+0x126c] ;  /* 0x00126c00013c7983 */ /* 0x000ee20000300800 */
[----:B------:R-:W-:-:S03]  /*156520*/  IADD3 R2, P6, R40, R12, RZ ;  /* 0x0000000c28027210 */ /* 0x000fc60007fde0ff */
[----:B------:R-:W3:Y:S04]  /*156530*/  LDL.LU R59, [R1+0x1140] ;  /* 0x00114000013b7983 */ /* 0x000ee80000300800 */
[----:B------:R-:W3:Y:S01]  /*156540*/  LDL.LU R47, [R1+0x1144] ;  /* 0x00114400012f7983 */ /* 0x000ee20000300800 */
[----:B0-----:R-:W-:-:S03]  /*156550*/  IMAD.X R3, R57, 0x1, R9, P6 ;  /* 0x0000000139037824 */ /* 0x001fc600030e0609 */
[----:B------:R-:W3:Y:S01]  /*156560*/  LDL.LU R50, [R1+0x1148] ;  /* 0x0011480001327983 */ /* 0x000ee20000300800 */
[----:B------:R-:W-:-:S03]  /*156570*/  IADD3 R20, P6, R40, R10, RZ ;  /* 0x0000000a28147210 */ /* 0x000fc60007fde0ff */
[----:B------:R-:W3:Y:S04]  /*156580*/  LDL.LU R55, [R1+0x114c] ;  /* 0x00114c0001377983 */ /* 0x000ee80000300800 */
[----:B------:R-:W3:Y:S04]  /*156590*/  LDL.LU R4, [R1+0x1750] ;  /* 0x0017500001047983 */ /* 0x000ee80000300800 */
[----:B------:R-:W3:Y:S01]  /*1565a0*/  LDL.LU R53, [R1+0x1754] ;  /* 0x0017540001357983 */ /* 0x000ee20000300800 */
[----:B------:R-:W-:-:S03]  /*1565b0*/  IMAD.X R21, R57, 0x1, R8, P6 ;  /* 0x0000000139157824 */ /* 0x000fc600030e0608 */
[----:B------:R-:W-:Y:S04]  /*1565c0*/  STL [R1+0x8568], R6 ;  /* 0x0085680601007387 */ /* 0x000fe80000100800 */
[----:B------:R-:W3:Y:S04]  /*1565d0*/  LDL.LU R0, [R1+0x1758] ;  /* 0x0017580001007983 */ /* 0x000ee80000300800 */
[----:B------:R0:W-:Y:S04]  /*1565e0*/  STL.64 [R1+0x1530], R2 ;  /* 0x0015300201007387 */ /* 0x0001e80000100a00 */
[----:B0-----:R-:W3:Y:S04]  /*1565f0*/  LDL.LU R2, [R1+0x175c] ;  /* 0x00175c0001027983 */ /* 0x001ee80000300800 */
[----:B------:R-:W3:Y:S04]  /*156600*/  LDL.LU R7, [R1+0x1740] ;  /* 0x0017400001077983 */ /* 0x000ee80000300800 */
[----:B------:R-:W3:Y:S01]  /*156610*/  LDL.LU R48, [R1+0x1744] ;  /* 0x0017440001307983 */ /* 0x000ee20000300800 */
[----:B----4-:R-:W-:-:S03]  /*156620*/  F2FP.SATFINITE.E5M2.F32.PACK_AB_MERGE_C R3, R45, R44, RZ ;  /* 0x0000002c2d03723e */ /* 0x010fc600048060ff */
[----:B------:R-:W4:Y:S04]  /*156630*/  LDL.LU R44, [R1+0x1748] ;  /* 0x00174800012c7983 */ /* 0x000f280000300800 */
[----:B------:R-:W4:Y:S01]  /*156640*/  LDL.LU R45, [R1+0x174c] ;  /* 0x00174c00012d7983 */ /* 0x000f220000300800 */
[----:B------:R-:W-:-:S03]  /*156650*/  F2FP.SATFINITE.E5M2.F32.PACK_AB_MERGE_C R6, R54, R51, RZ ;  /* 0x000000333606723e */ /* 0x000fc600048060ff */
[----:B------:R-:W-:Y:S04]  /*156660*/  STL.64 [R1+0x1528], R20 ;  /* 0x0015281401007387 */ /* 0x000fe80000100a00 */
[----:B------:R0:W-:Y:S04]  /*156670*/  STL [R1+0x180], R3 ;  /* 0x0001800301007387 */ /* 0x0001e80000100800 */
[----:B------:R-:W4:Y:S04]  /*156680*/  LDL.LU R51, [R1+0x1730] ;  /* 0x0017300001337983 */ /* 0x000f280000300800 */
[----:B------:R-:W-:Y:S04]  /*156690*/  STL [R1+0x184], R6 ;  /* 0x0001840601007387 */ /* 0x000fe80000100800 */
[----:B------:R-:W4:Y:S01]  /*1566a0*/  LDL.LU R54, [R1+0x1734] ;  /* 0x0017340001367983 */ /* 0x000f220000300800 */
[----:B0-----:R-:W-:-:S05]  /*1566b0*/  F2FP.SATFINITE.E5M2.F32.PACK_AB_MERGE_C R3, R43, R42, RZ ;  /* 0x0000002a2b03723e */ /* 0x001fca00048060ff */
[----:B------:R0:W-:Y:S04]  /*1566c0*/  STL [R1+0x140], R3 ;  /* 0x0001400301007387 */ /* 0x0001e80000100800 */
[----:B------:R-:W4:Y:S04]  /*1566d0*/  LDL.LU R42, [R1+0x1738] ;  /* 0x00173800012a7983 */ /* 0x000f280000300800 */
[----:B------:R-:W4:Y:S01]  /*1566e0*/  LDL.LU R43, [R1+0x173c] ;  /* 0x00173c00012b7983 */ /* 0x000f220000300800 */
[----:B------:R-:W-:Y:S02]  /*1566f0*/  SHF.R.S32.HI R40, RZ, 0x1f, R41 ;  /* 0x0000001fff287819 */ /* 0x000fe40000011429 */
[----:B------:R-:W-:-:S05]  /*156700*/  IADD3 R20, P6, R41, R39, RZ ;  /* 0x0000002729147210 */ /* 0x000fca0007fde0ff */
[----:B------:R-:W-:-:S05]  /*156710*/  IMAD.X R21, R40, 0x1, R38, P6 ;  /* 0x0000000128157824 */ /* 0x000fca00030e0626 */
[----:B------:R1:W-:Y:S01]  /*156720*/  STL.64 [R1+0x1520], R20 ;  /* 0x0015201401007387 */ /* 0x0003e20000100a00 */
[----:B--2---:R-:W-:Y:S02]  /*156730*/  F2FP.SATFINITE.E5M2.F32.PACK_AB_MERGE_C R5, R56, R5, RZ ;  /* 0x000000053805723e */ /* 0x004fe400048060ff */
[----:B0-----:R-:W-:Y:S02]  /*156740*/  F2FP.SATFINITE.E5M2.F32.PACK_AB_MERGE_C R3, R58, R61, RZ ;  /* 0x0000003d3a03723e */ /* 0x001fe400048060ff */
[----:B-1----:R-:W-:Y:S01]  /*156750*/  IADD3 R20, P6, R41, R37, RZ ;  /* 0x0000002529147210 */ /* 0x002fe20007fde0ff */
[----:B------:R3:W-:Y:S04]  /*156760*/  STL [R1+0x148], R5 ;  /* 0x0001480501007387 */ /* 0x0007e80000100800 */
[----:B------:R-:W-:Y:S01]  /*156770*/  IMAD.X R21, R40, 0x1, R34, P6 ;  /* 0x0000000128157824 */ /* 0x000fe200030e0622 */
[----:B------:R0:W-:Y:S01]  /*156780*/  STL [R1+0x108], R3 ;  /* 0x0001080301007387 */ /* 0x0001e20000100800 */
[----:B---3--:R-:W-:-:S02]  /*156790*/  F2FP.SATFINITE.E5M2.F32.PACK_AB_MERGE_C R5, R60, R52, RZ ;  /* 0x000000343c05723e */ /* 0x008fc400048060ff */
[----:B0-----:R-:W-:Y:S02]  /*1567a0*/  F2FP.SATFINITE.E5M2.F32.PACK_AB_MERGE_C R3, R47, R59, RZ ;  /* 0x0000003b2f03723e */ /* 0x001fe400048060ff */
[----:B------:R-:W2:Y:S04]  /*1567b0*/  LDL.LU R59, [R1+0x1720] ;  /* 0x00172000013b7983 */ /* 0x000ea80000300800 */
[----:B------:R0:W-:Y:S04]  /*1567c0*/  STL.64 [R1+0x1518], R20 ;  /* 0x0015181401007387 */ /* 0x0001e80000100a00 */
[----:B------:R-:W-:Y:S01]  /*1567d0*/  STL [R1+0x120], R5 ;  /* 0x0001200501007387 */ /* 0x000fe20000100800 */
[----:B------:R-:W-:-:S03]  /*1567e0*/  F2FP.SATFINITE.E5M2.F32.PACK_AB_MERGE_C R61, R53, R4, RZ ;  /* 0x00000004353d723e */ /* 0x000fc600048060ff */
[----:B------:R-:W2:Y:S01]  /*1567f0*/  LDL.LU R47, [R1+0x1724] ;  /* 0x00172400012f7983 */ /* 0x000ea20000300800 */
[----:B0-----:R-:W-:-:S03]  /*156800*/  IADD3 R20, P6, R41, R36, RZ ;  /* 0x0000002429147210 */ /* 0x001fc60007fde0ff */
[----:B------:R0:W-:Y:S02]  /*156810*/  STL [R1+0xf0], R3 ;  /* 0x0000f00301007387 */ /* 0x0001e40000100800 */
[----:B------:R-:W-:Y:S01]  /*156820*/  IMAD.X R21, R40, 0x1, R33, P6 ;  /* 0x0000000128157824 */ /* 0x000fe200030e0621 */
[----:B------:R-:W-:Y:S02]  /*156830*/  IADD3 R4, P6, R41, R35, RZ ;  /* 0x0000002329047210 */ /* 0x000fe40007fde0ff */
[----:B0-----:R-:W-:-:S03]  /*156840*/  F2FP.SATFINITE.E5M2.F32.PACK_AB_MERGE_C R3, R55, R50, RZ ;  /* 0x000000323703723e */ /* 0x001fc600048060ff */
[----:B------:R-:W-:Y:S01]  /*156850*/  IMAD.X R5, R40, 0x1, R32, P6 ;  /* 0x0000000128057824 */ /* 0x000fe200030e0620 */
[----:B------:R-:W-:Y:S01]  /*156860*/  STL.64 [R1+0x1510], R20 ;  /* 0x0015101401007387 */ /* 0x000fe20000100a00 */
[----:B------:R-:W-:Y:S02]  /*156870*/  F2FP.SATFINITE.E5M2.F32.PACK_AB_MERGE_C R60, R2, R0, RZ ;  /* 0x00000000023c723e */ /* 0x000fe400048060ff */
[----:B------:R-:W-:Y:S01]  /*156880*/  IADD3 R2, P6, R41, R31, RZ ;  /* 0x0000001f29027210 */ /* 0x000fe20007fde0ff */
[----:B------:R0:W-:Y:S01]  /*156890*/  STL [R1+0xec], R3 ;  /* 0x0000ec0301007387 */ /* 0x0001e20000100800 */
[----:B------:R-:W-:-:S03]  /*1568a0*/  F2FP.SATFINITE.E5M2.F32.PACK_AB_MERGE_C R56, R48, R7, RZ ;  /* 0x000000073038723e */ /* 0x000fc600048060ff */
[----:B------:R-:W-:Y:S04]  /*1568b0*/  STL.64 [R1+0x8668], R32 ;  /* 0x0086682001007387 */ /* 0x000fe80000100a00 */
[----:B------:R-:W-:Y:S01]  /*1568c0*/  STL.64 [R1+0x8510], R60 ;  /* 0x0085103c01007387 */ /* 0x000fe20000100a00 */
[----:B0-----:R-:W-:-:S03]  /*1568d0*/  IMAD.X R3, R40, 0x1, R28, P6 ;  /* 0x0000000128037824 */ /* 0x001fc600030e061c */
[----:B------:R0:W-:Y:S04]  /*1568e0*/  STL.64 [R1+0x1508], R4 ;  /* 0x0015080401007387 */ /* 0x0001e80000100a00 */
[----:B------:R-:W-:Y:S01]  /*1568f0*/  STL [R1+0x8534], R56 ;  /* 0x0085343801007387 */ /* 0x000fe20000100800 */
[----:B----4-:R-:W-:-:S03]  /*156900*/  F2FP.SATFINITE.E5M2.F32.PACK_AB_MERGE_C R55, R45, R44, RZ ;  /* 0x0000002c2d37723e */ /* 0x010fc600048060ff */
[----:B------:R-:W3:Y:S04]  /*156910*/  LDL.LU R44, [R1+0x1728] ;  /* 0x00172800012c7983 */ /* 0x000ee80000300800 */
[----:B------:R-:W3:Y:S04]  /*156920*/  LDL.LU R45, [R1+0x172c] ;  /* 0x00172c00012d7983 */ /* 0x000ee80000300800 */
[----:B------:R1:W-:Y:S04]  /*156930*/  STL.64 [R1+0x1500], R2 ;  /* 0x0015000201007387 */ /* 0x0003e80000100a00 */
[----:B------:R4:W-:Y:S01]  /*156940*/  STL [R1+0x8538], R55 ;  /* 0x0085383701007387 */ /* 0x0009e20000100800 */
[----:B0-----:R-:W-:-:S05]  /*156950*/  F2FP.SATFINITE.E5M2.F32.PACK_AB_MERGE_C R5, R54, R51, RZ ;  /* 0x000000333605723e */ /* 0x001fca00048060ff */
[----:B------:R-:W-:Y:S04]  /*156960*/  STL [R1+0x8354], R5 ;  /* 0x0083540501007387 */ /* 0x000fe80000100800 */
[----:B------:R-:W3:Y:S04]  /*156970*/  LDL.LU R21, [R1+0x1710] ;  /* 0x0017100001157983 */ /* 0x000ee80000300800 */
[----:B------:R-:W3:Y:S01]  /*156980*/  LDL.LU R57, [R1+0x1714] ;  /* 0x0017140001397983 */ /* 0x000ee20000300800 */
[----:B-1----:R-:W-:-:S05]  /*156990*/  IADD3 R2, P6, R41, R30, RZ ;  /* 0x0000001e29027210 */ /* 0x002fca0007fde0ff */
[----:B------:R-:W-:-:S05]  /*1569a0*/  IMAD.X R3, R40, 0x1, R27, P6 ;  /* 0x0000000128037824 */ /* 0x000fca00030e061b */
[----:B------:R0:W-:Y:S04]  /*1569b0*/  STL.64 [R1+0x1498], R2 ;  /* 0x0014980201007387 */ /* 0x0001e80000100a00 */
[----:B----4-:R-:W4:Y:S04]  /*1569c0*/  LDL.LU R55, [R1+0x1718] ;  /* 0x0017180001377983 */ /* 0x010f280000300800 */
[----:B------:R-:W4:Y:S04]  /*1569d0*/  LDL.LU R56, [R1+0x171c] ;  /* 0x00171c0001387983 */ /* 0x000f280000300800 */
[----:B------:R-:W4:Y:S04]  /*1569e0*/  LDL.LU R48, [R1+0x1360] ;  /* 0x0013600001307983 */ /* 0x000f280000300800 */
[----:B------:R-:W4:Y:S01]  /*1569f0*/  LDL.LU R51, [R1+0x1364] ;  /* 0x0013640001337983 */ /* 0x000f220000300800 */
[----:B------:R-:W-:-:S03]  /*156a00*/  F2FP.SATFINITE.E5M2.F32.PACK_AB_MERGE_C R52, R43, R42, RZ ;  /* 0x0000002a2b34723e */ /* 0x000fc600048060ff */
[----:B------:R-:W4:Y:S04]  /*156a10*/  LDL.LU R42, [R1+0x1368] ;  /* 0x00136800012a7983 */ /* 0x000f280000300800 */
[----:B------:R-:W4:Y:S01]  /*156a20*/  LDL.LU R43, [R1+0x136c] ;  /* 0x00136c00012b7983 */ /* 0x000f220000300800 */
[----:B0-----:R-:W-:-:S03]  /*156a30*/  IADD3 R2, P6, R41, R29, RZ ;  /* 0x0000001d29027210 */ /* 0x001fc60007fde0ff */
[----:B------:R-:W-:Y:S02]  /*156a40*/  STL [R1+0x8358], R52 ;  /* 0x0083583401007387 */ /* 0x000fe40000100800 */
[----:B------:R-:W-:Y:S01]  /*156a50*/  IMAD.X R3, R40, 0x1, R26, P6 ;  /* 0x0000000128037824 */ /* 0x000fe200030e061a */
[----:B--2---:R-:W-:-:S05]  /*156a60*/  F2FP.SATFINITE.E5M2.F32.PACK_AB_MERGE_C R50, R47, R59, RZ ;  /* 0x0000003b2f32723e */ /* 0x004fca00048060ff */
[----:B------:R-:W-:Y:S04]  /*156a70*/  STL [R1+0x856c], R50 ;  /* 0x00856c3201007387 */ /* 0x000fe80000100800 */
[----:B------:R-:W2:Y:S04]  /*156a80*/  LDL.LU R60, [R1+0x1250] ;  /* 0x00125000013c7983 */ /* 0x000ea80000300800 */
[----:B------:R-:W2:Y:S04]  /*156a90*/  LDL.LU R61, [R1+0x1254] ;  /* 0x00125400013d7983 */ /* 0x000ea80000300800 */
[----:B------:R-:W2:Y:S04]  /*156aa0*/  LDL.LU R32, [R1+0x1258] ;  /* 0x0012580001207983 */ /* 0x000ea80000300800 */
[----:B------:R0:W-:Y:S04]  /*156ab0*/  STL.64 [R1+0x1490], R2 ;  /* 0x0014900201007387 */ /* 0x0001e80000100a00 */
[----:B------:R-:W2:Y:S04]  /*156ac0*/  LDL.LU R33, [R1+0x125c] ;  /* 0x00125c0001217983 */ /* 0x000ea80000300800 */
[----:B------:R-:W2:Y:S04]  /*156ad0*/  LDL.LU R6, [R1+0x930] ;  /* 0x0009300001067983 */ /* 0x000ea80000300800 */
[----:B0-----:R-:W2:Y:S04]  /*156ae0*/  LDL.LU R3, [R1+0x934] ;  /* 0x0009340001037983 */ /* 0x001ea80000300800 */
[----:B------:R-:W2:Y:S01]  /*156af0*/  LDL.LU R49, [R1+0x938] ;  /* 0x0009380001317983 */ /* 0x000ea20000300800 */
[----:B------:R-:W-:-:S03]  /*156b00*/  IADD3 R20, P6, R41, R25, RZ ;  /* 0x0000001929147210 */ /* 0x000fc60007fde0ff */
[----:B------:R-:W2:Y:S04]  /*156b10*/  LDL.LU R58, [R1+0x93c] ;  /* 0x00093c00013a7983 */ /* 0x000ea80000300800 */
[----:B------:R-:W2:Y:S04]  /*156b20*/  LDL.LU R4, [R1+0x1700] ;  /* 0x0017000001047983 */ /* 0x000ea80000300800 */
[----:B------:R-:W2:Y:S04]  /*156b30*/  LDL.LU R53, [R1+0x1704] ;  /* 0x0017040001357983 */ /* 0x000ea80000300800 */
[----:B------:R-:W2:Y:S04]  /*156b40*/  LDL.LU R0, [R1+0x1708] ;  /* 0x0017080001007983 */ /* 0x000ea80000300800 */
[----:B------:R-:W2:Y:S04]  /*156b50*/  LDL.LU R2, [R1+0x170c] ;  /* 0x00170c0001027983 */ /* 0x000ea80000300800 */
[----:B------:R-:W2:Y:S04]  /*156b60*/  LDL.LU R54, [R1+0x16f0] ;  /* 0x0016f00001367983 */ /* 0x000ea80000300800 */
[----:B------:R-:W2:Y:S01]  /*156b70*/  LDL.LU R47, [R1+0x16f4] ;  /* 0x0016f400012f7983 */ /* 0x000ea20000300800 */
[----:B---3--:R-:W-:-:S03]  /*156b80*/  F2FP.SATFINITE.E5M2.F32.PACK_AB_MERGE_C R5, R45, R44, RZ ;  /* 0x0000002c2d05723e */ /* 0x008fc600048060ff */
[----:B------:R-:W3:Y:S04]  /*156b90*/  LDL.LU R44, [R1+0x16f8] ;  /* 0x0016f800012c7983 */ /* 0x000ee80000300800 */
[----:B------:R-:W3:Y:S04]  /*156ba0*/  LDL.LU R45, [R1+0x16fc] ;  /* 0x0016fc00012d7983 */ /* 0x000ee80000300800 */
[----:B------:R-:W-:Y:S04]  /*156bb0*/  STL [R1+0x1658], R5 ;  /* 0x0016580501007387 */ /* 0x000fe80000100800 */
[----:B------:R-:W3:Y:S04]  /*156bc0*/  LDL.LU R7, [R1+0x16e0] ;  /* 0x0016e00001077983 */ /* 0x000ee80000300800 */
[----:B------:R-:W3:Y:S01]  /*156bd0*/  LDL.LU R59, [R1+0x16e4] ;  /* 0x0016e400013b7983 */ /* 0x000ee20000300800 */
[----:B------:R-:W-:Y:S01]  /*156be0*/  F2FP.SATFINITE.E5M2.F32.PACK_AB_MERGE_C R57, R57, R21, RZ ;  /* 0x000000153939723e */ /* 0x000fe200048060ff */
[----:B------:R-:W-:-:S04]  /*156bf0*/  IMAD.X R21, R40, 0x1, R23, P6 ;  /* 0x0000000128157824 */ /* 0x000fc800030e0617 */
[----:B------:R-:W-:Y:S04]  /*156c00*/  STL [R1+0x8598], R57 ;  /* 0x0085983901007387 */ /* 0x000fe80000100800 */
[----:B------:R0:W-:Y:S04]  /*156c10*/  STL.64 [R1+0x1488], R20 ;  /* 0x0014881401007387 */ /* 0x0001e80000100a00 */
[----:B0-----:R-:W3:Y:S01]  /*156c20*/  LDL.LU.64 R20, [R1+0x8678] ;  /* 0x0086780001147983 */ /* 0x001ee20000300a00 */
[----:B----4-:R-:W-:Y:S02]  /*156c30*/  F2FP.SATFINITE.E5M2.F32.PACK_AB_MERGE_C R52, R56, R55, RZ ;  /* 0x000000373834723e */ /* 0x010fe400048060ff */
[----:B------:R-:W-:-:S02]  /*156c40*/  IADD3 R50, P6, R41, R24, RZ ;  /* 0x0000001829327210 */ /* 0x000fc40007fde0ff */
[----:B------:R-:W-:Y:S01]  /*156c50*/  F2FP.SATFINITE.E5M2.F32.PACK_AB_MERGE_C R5, R51, R48, RZ ;  /* 0x000000303305723e */ /* 0x000fe200048060ff */
[----:B------:R-:W-:Y:S02]  /*156c60*/  STL [R1+0x178], R52 ;  /* 0x0001783401007387 */ /* 0x000fe40000100800 */
[----:B------:R-:W-:Y:S02]  /*156c70*/  IMAD.X R51, R40, 0x1, R22, P6 ;  /* 0x0000000128337824 */ /* 0x000fe400030e0616 */
[----:B------:R0:W-:Y:S04]  /*156c80*/  STL [R1+0x124], R5 ;  /* 0x0001240501007387 */ /* 0x0001e80000100800 */
[----:B------:R-:W4:Y:S01]  /*156c90*/  LDL.LU R48, [R1+0x16e8] ;  /* 0x0016e80001307983 */ /* 0x000f220000300800 */
[----:B0-----:R-:W-:-:S03]  /*156ca0*/  F2FP.SATFINITE.E5M2.F32.PACK_AB_MERGE_C R5, R43, R42, RZ ;  /* 0x0000002a2b05723e */ /* 0x001fc600048060ff */
[----:B------:R0:W-:Y:S04]  /*156cb0*/  STL.64 [R1+0x1480], R50 ;  /* 0x0014803201007387 */ /* 0x0001e80000100a00 */
[----:B0-----:R-:W4:Y:S04]  /*156cc0*/  LDL.LU R51, [R1+0x16ec] ;  /* 0x0016ec0001337983 */ /* 0x001f280000300800 */
[----:B------:R2:W-:Y:S04]  /*156cd0*/  STL [R1+0x130], R5 ;  /* 0x0001300501007387 */ /* 0x0005e80000100800 */
[----:B------:R-:W4:Y:S04]  /*156ce0*/  LDL.LU R42, [R1+0x16d0] ;  /* 0x0016d000012a7983 */ /* 0x000f280000300800 */
[----:B------:R-:W4:Y:S01]  /*156cf0*/  LDL.LU R43, [R1+0x16d4] ;  /* 0x0016d400012b7983 */ /* 0x000f220000300800 */
[----:B--2---:R-:W-:-:S05]  /*156d00*/  F2FP.SATFINITE.E5M2.F32.PACK_AB_MERGE_C R5, R61, R60, RZ ;  /* 0x0000003c3d05723e */ /* 0x004fca00048060ff */
[----:B------:R0:W-:Y:S02]  /*156d10*/  STL [R1+0xf4], R5 ;  /* 0x0000f40501007387 */ /* 0x0001e40000100800 */
[----:B0-----:R-:W-:Y:S02]  /*156d20*/  F2FP.SATFINITE.E5M2.F32.PACK_AB_MERGE_C R5, R33, R32, RZ ;  /* 0x000000202105723e */ /* 0x001fe400048060ff */
[----:B------:R-:W-:Y:S02]  /*156d30*/  F2FP.SATFINITE.E5M2.F32.PACK_AB_MERGE_C R3, R3, R6, RZ ;  /* 0x000000060303723e */ /* 0x000fe400048060ff */
[----:B------:R-:W-:Y:S02]  /*156d40*/  F2FP.SATFINITE.E5M2.F32.PACK_AB_MERGE_C R6, R58, R49, RZ ;  /* 0x000000313a06723e */ /* 0x000fe400048060ff */
[----:B---3--:R-:W-:-:S05]  /*156d50*/  IADD3 R56, P6, R41, R21, RZ ;  /* 0x0000001529387210 */ /* 0x008fca0007fde0ff */
[----:B------:R-:W-:Y:S01]  /*156d60*/  IMAD.X R57, R40, 0x1, R18, P6 ;  /* 0x0000000128397824 */ /* 0x000fe200030e0612 */
[----:B------:R-:W-:-:S04]  /*156d70*/  IADD3 R32, P6, R41, R20, RZ ;  /* 0x0000001429207210 */ /* 0x000fc80007fde0ff */
[----:B------:R-:W-:Y:S01]  /*156d80*/  STL.64 [R1+0x1470], R56 ;  /* 0x0014703801007387 */ /* 0x000fe20000100a00 */
[----:B------:R-:W-:-:S03]  /*156d90*/  IMAD.X R33, R40, 0x1, R16, P6 ;  /* 0x0000000128217824 */ /* 0x000fc600030e0610 */
[----:B------:R-:W-:Y:S04]  /*156da0*/  STL [R1+0x15e4], R5 ;  /* 0x0015e40501007387 */ /* 0x000fe80000100800 */
[----:B------:R0:W-:Y:S02]  /*156db0*/  STL [R1+0xd0], R3 ;  /* 0x0000d00301007387 */ /* 0x0001e40000100800 */
[----:B0-----:R-:W-:Y:S02]  /*156dc0*/  F2FP.SATFINITE.E5M2.F32.PACK_AB_MERGE_C R3, R53, R4, RZ ;  /* 0x000000043503723e */ /* 0x001fe400048060ff */
[----:B------:R-:W-:Y:S01]  /*156dd0*/  IADD3 R4, P6, R41, R19, RZ ;  /* 0x0000001329047210 */ /* 0x000fe20007fde0ff */
[----:B------:R-:W-:Y:S04]  /*156de0*/  STL.64 [R1+0x1478], R32 ;  /* 0x0014782001007387 */ /* 0x000fe80000100a00 */
[----:B------:R-:W-:Y:S01]  /*156df0*/  IMAD.X R5, R40, 0x1, R15, P6 ;  /* 0x0000000128057824 */ /* 0x000fe200030e060f */
[----:B------:R-:W-:Y:S04]  /*156e00*/  STL [R1+0x15e0], R6 ;  /* 0x0015e00601007387 */ /* 0x000fe80000100800 */
[----:B------:R-:W-:Y:S04]  /*156e10*/  STL [R1+0xff0], R3 ;  /* 0x000ff00301007387 */ /* 0x000fe80000100800 */
[----:B------:R0:W-:Y:S02]  /*156e20*/  STL.64 [R1+0x1468], R4 ;  /* 0x0014680401007387 */ /* 0x0001e40000100a00 */
[----:B0-----:R-:W-:-:S02]  /*156e30*/  F2FP.SATFINITE.E5M2.F32.PACK_AB_MERGE_C R4, R2, R0, RZ ;  /* 0x000000000204723e */ /* 0x001fc400048060ff */
[----:B------:R-:W-:Y:S02]  /*156e40*/  IADD3 R2, P6, R41, R17, RZ ;  /* 0x0000001129027210 */ /* 0x000fe40007fde0ff */
[----:B------:R-:W-:Y:S01]  /*156e50*/  F2FP.SATFINITE.E5M2.F32.PACK_AB_MERGE_C R0, R47, R54, RZ ;  /* 0x000000362f00723e */ /* 0x000fe200048060ff */
[----:B------:R-:W-:Y:S02]  /*156e60*/  STL [R1+0xf9c], R4 ;  /* 0x000f9c0401007387 */ /* 0x000fe40000100800 */
[----:B------:R-:W-:Y:S02]  /*156e70*/  IMAD.X R3, R40, 0x1, R14, P6 ;  /* 0x0000000128037824 */ /* 0x000fe400030e060e */
[----:B------:R0:W-:Y:S04]  /*156e80*/  STL [R1+0xaa4], R0 ;  /* 0x000aa40001007387 */ /* 0x0001e80000100800 */
[----:B------:R-:W2:Y:S04]  /*156e90*/  LDL.LU R54, [R1+0x16d8] ;  /* 0x0016d80001367983 */ /* 0x000ea80000300800 */
[----:B------:R-:W2:Y:S01]  /*156ea0*/  LDL.LU R47, [R1+0x16dc] ;  /* 0x0016dc00012f7983 */ /* 0x000ea20000300800 */
[----:B0-----:R-:W-:-:S03]  /*156eb0*/  F2FP.SATFINITE.E5M2.F32.PACK_AB_MERGE_C R0, R45, R44, RZ ;  /* 0x0000002c2d00723e */ /* 0x001fc600048060ff */
[----:B------:R0:W-:Y:S04]  /*156ec0*/  STL.64 [R1+0x1460], R2 ;  /* 0x0014600201007387 */ /* 0x0001e80000100a00 */
[----:B------:R-:W3:Y:S04]  /*156ed0*/  LDL.LU R44, [R1+0x16c0] ;  /* 0x0016c000012c7983 */ /* 0x000ee80000300800 */
[----:B------:R-:W3:Y:S04]  /*156ee0*/  LDL.LU R45, [R1+0x16c4] ;  /* 0x0016c400012d7983 */ /* 0x000ee80000300800 */
[----:B------:R1:W-:Y:S01]  /*156ef0*/  STL [R1+0xbf8], R0 ;  /* 0x000bf80001007387 */ /* 0x0003e20000100800 */
[----:B0-----:R-:W-:-:S03]  /*156f00*/  IADD3 R2, P6, R41, R13, RZ ;  /* 0x0000000d29027210 */ /* 0x001fc60007fde0ff */
[----:B------:R-:W3:Y:S01]  /*156f10*/  LDL.LU R32, [R1+0x16c8] ;  /* 0x0016c80001207983 */ /* 0x000ee20000300800 */
[----:B-1----:R-:W-:-:S03]  /*156f20*/  F2FP.SATFINITE.E5M2.F32.PACK_AB_MERGE_C R0, R59, R7, RZ ;  /* 0x000000073b00723e */ /* 0x002fc600048060ff */
[----:B------:R-:W3:Y:S01]  /*156f30*/  LDL.LU R33, [R1+0x16cc] ;  /* 0x0016cc0001217983 */ /* 0x000ee20000300800 */
[----:B------:R-:W-:-:S03]  /*156f40*/  IMAD.X R3, R40, 0x1, R11, P6 ;  /* 0x0000000128037824 */ /* 0x000fc600030e060b */
[----:B------:R0:W-:Y:S04]  /*156f50*/  STL [R1+0x16e4], R0 ;  /* 0x0016e40001007387 */ /* 0x0001e80000100800 */
[----:B------:R-:W3:Y:S04]  /*156f60*/  LDL.LU R4, [R1+0x14f0] ;  /* 0x0014f00001047983 */ /* 0x000ee80000300800 */
[----:B------:R-:W3:Y:S04]  /*156f70*/  LDL.LU R53, [R1+0x14f4] ;  /* 0x0014f40001357983 */ /* 0x000ee80000300800 */
[----:B0-----:R-:W3:Y:S04]  /*156f80*/  LDL.LU R0, [R1+0x14f8] ;  /* 0x0014f80001007983 */ /* 0x001ee80000300800 */
[----:B------:R-:W3:Y:S04]  /*156f90*/  LDL.LU R59, [R1+0x14fc] ;  /* 0x0014fc00013b7983 */ /* 0x000ee80000300800 */
[----:B------:R4:W-:Y:S04]  /*156fa0*/  STL.64 [R1+0x1458], R2 ;  /* 0x0014580201007387 */ /* 0x0009e80000100a00 */
[----:B------:R-:W3:Y:S01]  /*156fb0*/  LDL.LU R55, [R1+0x1350] ;  /* 0x0013500001377983 */ /* 0x000ee20000300800 */
[----:B----4-:R-:W-:-:S02]  /*156fc0*/  F2FP.SATFINITE.E5M2.F32.PACK_AB_MERGE_C R3, R51, R48, RZ ;  /* 0x000000303303723e */ /* 0x010fc400048060ff */
[----:B------:R-:W-:-:S03]  /*156fd0*/  F2FP.SATFINITE.E5M2.F32.PACK_AB_MERGE_C R2, R43, R42, RZ ;  /* 0x0000002a2b02723e */ /* 0x000fc600048060ff */
[----:B------:R0:W-:Y:S01]  /*156fe0*/  STL [R1+0x16e0], R3 ;  /* 0x0016e00301007387 */ /* 0x0001e20000100800 */
[----:B------:R-:W-:-:S03]  /*156ff0*/  IADD3 R42, P6, R41, R12, RZ ;  /* 0x0000000c292a7210 */ /* 0x000fc60007fde0ff */
[----:B------:R-:W4:Y:S04]  /*157000*/  LDL.LU R56, [R1+0x1354] ;  /* 0x0013540001387983 */ /* 0x000f280000300800 */
[----:B------:R1:W-:Y:S04]  /*157010*/  STL [R1+0x1714], R2 ;  /* 0x0017140201007387 */ /* 0x0003e80000100800 */
[----:B------:R-:W4:Y:S01]  /*157020*/  LDL.LU R60, [R1+0x1358] ;  /* 0x00135800013c7983 */ /* 0x000f220000300800 */
[----:B------:R-:W-:-:S03]  /*157030*/  IMAD.X R43, R40, 0x1, R9, P6 ;  /* 0x00000001282b7824 */ /* 0x000fc600030e0609 */
[----:B------:R-:W4:Y:S04]  /*157040*/  LDL.LU R61, [R1+0x135c] ;  /* 0x00135c00013d7983 */ /* 0x000f280000300800 */
[----:B------:R-:W4:Y:S04]  /*157050*/  LDL.LU R6, [R1+0x1240] ;  /* 0x0012400001067983 */ /* 0x000f280000300800 */
[----:B0-----:R-:W4:Y:S04]  /*157060*/  LDL.LU R3, [R1+0x1244] ;  /* 0x0012440001037983 */ /* 0x001f280000300800 */
[----:B------:R-:W4:Y:S04]  /*157070*/  LDL.LU R49, [R1+0x1248] ;  /* 0x0012480001317983 */ /* 0x000f280000300800 */
[----:B------:R-:W4:Y:S04]  /*157080*/  LDL.LU R58, [R1+0x124c] ;  /* 0x00124c00013a7983 */ /* 0x000f280000300800 */
[----:B-1----:R-:W4:Y:S04]  /*157090*/  LDL.LU R2, [R1+0x1820] ;  /* 0x0018200001027983 */ /* 0x002f280000300800 */
[----:B------:R-:W4:Y:S04]  /*1570a0*/  LDL.LU R7, [R1+0x1824] ;  /* 0x0018240001077983 */ /* 0x000f280000300800 */
[----:B------:R-:W4:Y:S04]  /*1570b0*/  LDL.LU R48, [R1+0x1828] ;  /* 0x0018280001307983 */ /* 0x000f280000300800 */
[----:B------:R0:W-:Y:S04]  /*1570c0*/  STL.64 [R1+0x1450], R42 ;  /* 0x0014502a01007387 */ /* 0x0001e80000100a00 */
[----:B------:R-:W4:Y:S01]  /*1570d0*/  LDL.LU R51, [R1+0x182c] ;  /* 0x00182c0001337983 */ /* 0x000f220000300800 */
[----:B0-----:R-:W-:-:S05]  /*1570e0*/  IADD3 R42, P6, R41, R10, RZ ;  /* 0x0000000a292a7210 */ /* 0x001fca0007fde0ff */
[----:B------:R-:W-:-:S05]  /*1570f0*/  IMAD.X R43, R40, 0x1, R8, P6 ;  /* 0x00000001282b7824 */ /* 0x000fca00030e0608 */
[----:B------:R0:W-:Y:S04]  /*157100*/  STL.64 [R1+0x1448], R42 ;  /* 0x0014482a01007387 */ /* 0x0001e80000100a00 */
[----:B0-----:R-:W4:Y:S01]  /*157110*/  LDL.LU.64 R42, [R1+0x8670] ;  /* 0x00867000012a7983 */ /* 0x001f220000300a00 */
[----:B--2---:R-:W-:-:S03]  /*157120*/  F2FP.SATFINITE.E5M2.F32.PACK_AB_MERGE_C R5, R47, R54, RZ ;  /* 0x000000362f05723e */ /* 0x004fc600048060ff */
[----:B------:R-:W2:Y:S04]  /*157130*/  LDL.LU R54, [R1+0x1810] ;  /* 0x0018100001367983 */ /* 0x000ea80000300800 */
[----:B------:R-:W2:Y:S04]  /*157140*/  LDL.LU R47, [R1+0x1814] ;  /* 0x00181400012f7983 */ /* 0x000ea80000300800 */
[----:B------:R3:W-:Y:S02]  /*157150*/  STL [R1+0x1710], R5 ;  /* 0x0017100501007387 */ /* 0x0007e40000100800 */
[----:B---3--:R-:W-:-:S02]  /*157160*/  F2FP.SATFINITE.E5M2.F32.PACK_AB_MERGE_C R5, R45, R44, RZ ;  /* 0x0000002c2d05723e */ /* 0x008fc400048060ff */
[----:B------:R-:W3:Y:S04]  /*157170*/  LDL.LU R44, [R1+0x1818] ;  /* 0x00181800012c7983 */ /* 0x000ee80000300800 */
[----:B------:R-:W3:Y:S04]  /*157180*/  LDL.LU R45, [R1+0x181c] ;  /* 0x00181c00012d7983 */ /* 0x000ee80000300800 */
[----:B------:R0:W-:Y:S02]  /*157190*/  STL [R1+0x174c], R5 ;  /* 0x00174c0501007387 */ /* 0x0001e40000100800 */
[----:B0-----:R-:W-:-:S05]  /*1571a0*/  F2FP.SATFINITE.E5M2.F32.PACK_AB_MERGE_C R5, R33, R32, RZ ;  /* 0x000000202105723e */ /* 0x001fca00048060ff */
[----:B------:R0:W-:Y:S01]  /*1571b0*/  STL [R1+0x1748], R5 ;  /* 0x0017480501007387 */ /* 0x0001e20000100800 */
[----:B------:R-:W-:Y:S02]  /*1571c0*/  F2FP.SATFINITE.E5M2.F32.PACK_AB_MERGE_C R0, R59, R0, RZ ;  /* 0x000000003b00723e */ /* 0x000fe400048060ff */
[----:B0-----:R-:W-:Y:S02]  /*1571d0*/  F2FP.SATFINITE.E5M2.F32.PACK_AB_MERGE_C R5, R53, R4, RZ ;  /* 0x000000043505723e */ /* 0x001fe400048060ff */
[----:B------:R-:W3:Y:S01]  /*1571e0*/  LDL.LU R4, [R1+0x1800] ;  /* 0x0018000001047983 */ /* 0x000ee20000300800 */
[----:B----4-:R-:W-:Y:S02]  /*1571f0*/  SHF.R.S32.HI R40, RZ, 0x1f, R42 ;  /* 0x0000001fff287819 */ /* 0x010fe4000001142a */
[----:B------:R-:W-:-:S05]  /*157200*/  IADD3 R32, P6, R42, R39, RZ ;  /* 0x000000272a207210 */ /* 0x000fca0007fde0ff */
[----:B------:R-:W-:-:S05]  /*157210*/  IMAD.X R33, R40, 0x1, R38, P6 ;  /* 0x0000000128217824 */ /* 0x000fca00030e0626 */
[----:B------:R0:W-:Y:S04]  /*157220*/  STL.64 [R1+0x1440], R32 ;  /* 0x0014402001007387 */ /* 0x0001e80000100a00 */
[----:B------:R-:W-:Y:S04]  /*157230*/  STL [R1+0x29d0], R5 ;  /* 0x0029d00501007387 */ /* 0x000fe80000100800 */
[----:B------:R-:W4:Y:S01]  /*157240*/  LDL.LU R53, [R1+0x1804] ;  /* 0x0018040001357983 */ /* 0x000f220000300800 */
[----:B0-----:R-:W-:-:S03]  /*157250*/  IADD3 R32, P6, R42, R37, RZ ;  /* 0x000000252a207210 */ /* 0x001fc60007fde0ff */
[----:B------:R0:W-:Y:S02]  /*157260*/  STL [R1+0x29cc], R0 ;  /* 0x0029cc0001007387 */ /* 0x0001e40000100800 */
[----:B------:R-:W-:Y:S02]  /*157270*/  IMAD.X R33, R40, 0x1, R34, P6 ;  /* 0x0000000128217824 */ /* 0x000fe400030e0622 */
[----:B0-----:R-:W4:Y:S04]  /*157280*/  LDL.LU R0, [R1+0x1808] ;  /* 0x0018080001007983 */ /* 0x001f280000300800 */
[----:B------:R-:W4:Y:S04]  /*157290*/  LDL.LU R59, [R1+0x180c] ;  /* 0x00180c00013b7983 */ /* 0x000f280000300800 */
[----:B------:R0:W-:Y:S04]  /*1572a0*/  STL.64 [R1+0x1438], R32 ;  /* 0x0014382001007387 */ /* 0x0001e80000100a00 */
[----:B0-----:R-:W2:Y:S01]  /*1572b0*/  LDL.LU.64 R32, [R1+0x8668] ;  /* 0x0086680001207983 */ /* 0x001ea20000300a00 */
[----:B------:R-:W-:-:S02]  /*1572c0*/  F2FP.SATFINITE.E5M2.F32.PACK_AB_MERGE_C R41, R56, R55, RZ ;  /* 0x000000373829723e */ /* 0x000fc400048060ff */
[----:B------:R-:W-:Y:S02]  /*1572d0*/  IADD3 R56, P6, R42, R36, RZ ;  /* 0x000000242a387210 */ /* 0x000fe40007fde0ff */
[----:B------:R-:W-:Y:S01]  /*1572e0*/  F2FP.SATFINITE.E5M2.F32.PACK_AB_MERGE_C R5, R61, R60, RZ ;  /* 0x0000003c3d05723e */ /* 0x000fe200048060ff */
[----:B------:R-:W-:Y:S04]  /*1572f0*/  STL [R1+0x2a00], R41 ;  /* 0x002a002901007387 */ /* 0x000fe80000100800 */
[----:B------:R0:W-:Y:S02]  /*157300*/  STL [R1+0x29fc], R5 ;  /* 0x0029fc0501007387 */ /* 0x0001e40000100800 */
[----:B0-----:R-:W-:Y:S02]  /*157310*/  F2FP.SATFINITE.E5M2.F32.PACK_AB_MERGE_C R5, R3, R6, RZ ;  /* 0x000000060305723e */ /* 0x001fe400048060ff */
[----:B------:R-:W-:-:S02]  /*157320*/  F2FP.SATFINITE.E5M2.F32.PACK_AB_MERGE_C R3, R58, R49, RZ ;  /* 0x000000313a03723e */ /* 0x000fc400048060ff */
[----:B------:R-:W-:Y:S01]  /*157330*/  F2FP.SATFINITE.E5M2.F32.PACK_AB_MERGE_C R6, R7, R2, RZ ;  /* 0x000000020706723e */ /* 0x000fe200048060ff */
[----:B--2---:R-:W-:-:S05]  /*157340*/  IMAD.X R57, R40, 0x1, R33, P6 ;  /* 0x0000000128397824 */ /* 0x004fca00030e0621 */
[----:B------:R0:W-:Y:S02]  /*157350*/  STL.64 [R1+0x1430], R56 ;  /* 0x0014303801007387 */ /* 0x0001e40000100a00 */
[----:B0-----:R-:W-:Y:S02]  /*157360*/  IADD3 R56, P6, R42, R35, RZ ;  /* 0x000000232a387210 */ /* 0x001fe40007fde0ff */
[----:B------:R0:W-:Y:S03]  /*157370*/  STL [R1+0x2a28], R5 ;  /* 0x002a280501007387 */ /* 0x0001e60000100800 */
[----:B------:R-:W-:Y:S01]  /*157380*/  IMAD.X R57, R40, 0x1, R32, P6 ;  /* 0x0000000128397824 */ /* 0x000fe200030e0620 */
[----:B------:R-:W-:Y:S01]  /*157390*/  IADD3 R2, P6, R42, R31, RZ ;  /* 0x0000001f2a027210 */ /* 0x000fe20007fde0ff */
[----:B------:R1:W-:Y:S01]  /*1573a0*/  STL [R1+0x2a24], R3 ;  /* 0x002a240301007387 */ /* 0x0003e20000100800 */
[----:B0-----:R-:W-:-:S03]  /*1573b0*/  F2FP.SATFINITE.E5M2.F32.PACK_AB_MERGE_C R5, R51, R48, RZ ;  /* 0x000000303305723e */ /* 0x001fc600048060ff */
[----:B------:R-:W-:Y:S01]  /*1573c0*/  STL.64 [R1+0x8660], R32 ;  /* 0x0086602001007387 */ /* 0x000fe20000100a00 */
[----:B-1----:R-:W-:-:S03]  /*1573d0*/  IMAD.X R3, R40, 0x1, R28, P6 ;  /* 0x0000000128037824 */ /* 0x002fc600030e061c */
[----:B------:R-:W-:Y:S04]  /*1573e0*/  STL.64 [R1+0x1428], R56 ;  /* 0x0014283801007387 */ /* 0x000fe80000100a00 */
[----:B------:R-:W-:Y:S04]  /*1573f0*/  STL [R1+0xbfc], R6 ;  /* 0x000bfc0601007387 */ /* 0x000fe80000100800 */
[----:B------:R-:W-:Y:S04]  /*157400*/  STL [R1+0xf98], R5 ;  /* 0x000f980501007387 */ /* 0x000fe80000100800 */
[----:B------:R0:W-:Y:S04]  /*157410*/  STL.64 [R1+0x1420], R2 ;  /* 0x0014200201007387 */ /* 0x0001e80000100a00 */
[----:B0-----:R-:W2:Y:S04]  /*157420*/  LDL.LU R2, [R1+0x17f0] ;  /* 0x0017f00001027983 */ /* 0x001ea80000300800 */
[----:B------:R-:W2:Y:S01]  /*157430*/  LDL.LU R7, [R1+0x17f4] ;  /* 0x0017f40001077983 */ /* 0x000ea20000300800 */
[----:B------:R-:W-:-:S03]  /*157440*/  F2FP.SATFINITE.E5M2.F32.PACK_AB_MERGE_C R3, R47, R54, RZ ;  /* 0x000000362f03723e */ /* 0x000fc600048060ff */
[----:B------:R-:W2:Y:S04]  /*157450*/  LDL.LU R51, [R1+0x17f8] ;  /* 0x0017f80001337983 */ /* 0x000ea80000300800 */
[----:B------:R-:W2:Y:S04]  /*157460*/  LDL.LU R54, [R1+0x17fc] ;  /* 0x0017fc0001367983 */ /* 0x000ea80000300800 */
[----:B------:R3:W-:Y:S04]  /*157470*/  STL [R1+0xaa0], R3 ;  /* 0x000aa00301007387 */ /* 0x0007e80000100800 */
[----:B------:R-:W2:Y:S04]  /*157480*/  LDL.LU R57, [R1+0x17e0] ;  /* 0x0017e00001397983 */ /* 0x000ea80000300800 */
[----:B------:R-:W2:Y:S01]  /*157490*/  LDL.LU R50, [R1+0x17e4] ;  /* 0x0017e40001327983 */ /* 0x000ea20000300800 */
[----:B---3--:R-:W-:-:S05]  /*1574a0*/  F2FP.SATFINITE.E5M2.F32.PACK_AB_MERGE_C R3, R45, R44, RZ ;  /* 0x0000002c2d03723e */ /* 0x008fca00048060ff */
[----:B------:R4:W-:Y:S04]  /*1574b0*/  STL [R1+0x14f8], R3 ;  /* 0x0014f80301007387 */ /* 0x0009e80000100800 */
[----:B------:R-:W3:Y:S04]  /*1574c0*/  LDL.LU R48, [R1+0x17e8] ;  /* 0x0017e80001307983 */ /* 0x000ee80000300800 */
[----:B------:R-:W3:Y:S01]  /*1574d0*/  LDL.LU R47, [R1+0x17ec] ;  /* 0x0017ec00012f7983 */ /* 0x000ee20000300800 */
[----:B------:R-:W-:-:S03]  /*1574e0*/  IADD3 R32, P6, R42, R30, RZ ;  /* 0x0000001e2a207210 */ /* 0x000fc60007fde0ff */
[----:B------:R-:W3:Y:S02]  /*1574f0*/  LDL.LU R44, [R1+0x14e0] ;  /* 0x0014e000012c7983 */ /* 0x000ee40000300800 */
[----:B------:R-:W-:Y:S02]  /*157500*/  IMAD.X R33, R40, 0x1, R27, P6 ;  /* 0x0000000128217824 */ /* 0x000fe400030e061b */
[----:B------:R-:W3:Y:S01]  /*157510*/  LDL.LU R45, [R1+0x14e4] ;  /* 0x0014e400012d7983 */ /* 0x000ee20000300800 */
[----:B----4-:R-:W-:-:S03]  /*157520*/  F2FP.SATFINITE.E5M2.F32.PACK_AB_MERGE_C R3, R53, R4, RZ ;  /* 0x000000043503723e */ /* 0x010fc600048060ff */
[----:B------:R0:W-:Y:S01]  /*157530*/  STL.64 [R1+0x1418], R32 ;  /* 0x0014182001007387 */ /* 0x0001e20000100a00 */
[----:B------:R-:W-:-:S03]  /*157540*/  F2FP.SATFINITE.E5M2.F32.PACK_AB_MERGE_C R0, R59, R0, RZ ;  /* 0x000000003b00723e */ /* 0x000fc600048060ff */
[----:B------:R-:W4:Y:S04]  /*157550*/  LDL.LU R52, [R1+0x14e8] ;  /* 0x0014e80001347983 */ /* 0x000f280000300800 */
[----:B------:R1:W-:Y:S04]  /*157560*/  STL [R1+0x16c4], R3 ;  /* 0x0016c40301007387 */ /* 0x0003e80000100800 */
[----:B------:R-:W4:Y:S04]  /*157570*/  LDL.LU R5, [R1+0x14ec] ;  /* 0x0014ec0001057983 */ /* 0x000f280000300800 */
[----:B------:R1:W-:Y:S04]  /*157580*/  STL [R1+0x16c0], R0 ;  /* 0x0016c00001007387 */ /* 0x0003e80000100800 */
[----:B------:R-:W4:Y:S04]  /*157590*/  LDL.LU R55, [R1+0x1340] ;  /* 0x0013400001377983 */ /* 0x000f280000300800 */
[----:B------:R-:W4:Y:S04]  /*1575a0*/  LDL.LU R56, [R1+0x1344] ;  /* 0x0013440001387983 */ /* 0x000f280000300800 */
[----:B------:R-:W4:Y:S04]  /*1575b0*/  LDL.LU R60, [R1+0x1348] ;  /* 0x00134800013c7983 */ /* 0x000f280000300800 */
[----:B------:R-:W4:Y:S01]  /*1575c0*/  LDL.LU R61, [R1+0x134c] ;  /* 0x00134c00013d7983 */ /* 0x000f220000300800 */
[----:B0-----:R-:W-:-:S03]  /*1575d0*/  IADD3 R32, P6, R42, R29, RZ ;  /* 0x0000001d2a207210 */ /* 0x001fc60007fde0ff */
[----:B------:R-:W4:Y:S04]  /*1575e0*/  LDL.LU R6, [R1+0x1230] ;  /* 0x0012300001067983 */ /* 0x000f280000300800 */
[----:B-1----:R-:W4:Y:S04]  /*1575f0*/  LDL.LU R3, [R1+0x1234] ;  /* 0x0012340001037983 */ /* 0x002f280000300800 */
[----:B------:R-:W4:Y:S01]  /*157600*/  LDL.LU R49, [R1+0x1238] ;  /* 0x0012380001317983 */ /* 0x000f220000300800 */
[----:B------:R-:W-:-:S03]  /*157610*/  IMAD.X R33, R40, 0x1, R26, P6 ;  /* 0x0000000128217824 */ /* 0x000fc600030e061a */
[----:B------:R-:W4:Y:S04]  /*157620*/  LDL.LU R58, [R1+0x123c] ;  /* 0x00123c00013a7983 */ /* 0x000f280000300800 */
[----:B------:R-:W4:Y:S04]  /*157630*/  LDL.LU R4, [R1+0x17d0] ;  /* 0x0017d00001047983 */ /* 0x000f280000300800 */
[----:B------:R-:W4:Y:S04]  /*157640*/  LDL.LU R53, [R1+0x17d4] ;  /* 0x0017d40001357983 */ /* 0x000f280000300800 */
[----:B------:R-:W4:Y:S04]  /*157650*/  LDL.LU R0, [R1+0x17d8] ;  /* 0x0017d80001007983 */ /* 0x000f280000300800 */
[----:B------:R-:W4:Y:S04]  /*157660*/  LDL.LU R59, [R1+0x17dc] ;  /* 0x0017dc00013b7983 */ /* 0x000f280000300800 */
[----:B------:R2:W-:Y:S02]  /*157670*/  STL.64 [R1+0x1410], R32 ;  /* 0x0014102001007387 */ /* 0x0005e40000100a00 */
[----:B--2---:R-:W-:-:S02]  /*157680*/  F2FP.SATFINITE.E5M2.F32.PACK_AB_MERGE_C R32, R7, R2, RZ ;  /* 0x000000020720723e */ /* 0x004fc400048060ff */
[----:B------:R-:W2:Y:S04]  /*157690*/  LDL.LU R2, [R1+0x17c0] ;  /* 0x0017c00001027983 */ /* 0x000ea80000300800 */
[----:B------:R-:W2:Y:S04]  /*1576a0*/  LDL.LU R7, [R1+0x17c4] ;  /* 0x0017c40001077983 */ /* 0x000ea80000300800 */
[----:B------:R0:W-:Y:S02]  /*1576b0*/  STL [R1+0x16f8], R32 ;  /* 0x0016f82001007387 */ /* 0x0001e40000100800 */
[----:B0-----:R-:W-:-:S02]  /*1576c0*/  F2FP.SATFINITE.E5M2.F32.PACK_AB_MERGE_C R32, R54, R51, RZ ;  /* 0x000000333620723e */ /* 0x001fc400048060ff */
[----:B------:R-:W2:Y:S04]  /*1576d0*/  LDL.LU R51, [R1+0x17c8] ;  /* 0x0017c80001337983 */ /* 0x000ea80000300800 */
[----:B------:R-:W2:Y:S04]  /*1576e0*/  LDL.LU R54, [R1+0x17cc] ;  /* 0x0017cc0001367983 */ /* 0x000ea80000300800 */
[----:B------:R0:W-:Y:S02]  /*1576f0*/  STL [R1+0x16f4], R32 ;  /* 0x0016f42001007387 */ /* 0x0001e40000100800 */
[----:B0-----:R-:W-:-:S05]  /*157700*/  IADD3 R32, P6, R42, R25, RZ ;  /* 0x000000192a207210 */ /* 0x001fca0007fde0ff */
[----:B------:R-:W-:Y:S01]  /*157710*/  IMAD.X R33, R40, 0x1, R23, P6 ;  /* 0x0000000128217824 */ /* 0x000fe200030e0617 */
[----:B------:R-:W-:-:S04]  /*157720*/  F2FP.SATFINITE.E5M2.F32.PACK_AB_MERGE_C R50, R50, R57, RZ ;  /* 0x000000393232723e */ /* 0x000fc800048060ff */
[----:B------:R0:W-:Y:S01]  /*157730*/  STL.64 [R1+0x1388], R32 ;  /* 0x0013882001007387 */ /* 0x0001e20000100a00 */
[----:B---3--:R-:W-:-:S03]  /*157740*/  F2FP.SATFINITE.E5M2.F32.PACK_AB_MERGE_C R41, R47, R48, RZ ;  /* 0x000000302f29723e */ /* 0x008fc600048060ff */
[----:B------:R-:W-:Y:S01]  /*157750*/  STL [R1+0x172c], R50 ;  /* 0x00172c3201007387 */ /* 0x000fe20000100800 */
[----:B0-----:R-:W-:-:S03]  /*157760*/  IADD3 R32, P6, R42, R24, RZ ;  /* 0x000000182a207210 */ /* 0x001fc60007fde0ff */
[----:B------:R-:W-:Y:S02]  /*157770*/  STL [R1+0x1728], R41 ;  /* 0x0017282901007387 */ /* 0x000fe40000100800 */
[----:B------:R-:W-:-:S05]  /*157780*/  IMAD.X R33, R40, 0x1, R22, P6 ;  /* 0x0000000128217824 */ /* 0x000fca00030e0616 */
[----:B------:R0:W-:Y:S04]  /*157790*/  STL.64 [R1+0x1380], R32 ;  /* 0x0013802001007387 */ /* 0x0001e80000100a00 */
[----:B------:R-:W3:Y:S04]  /*1577a0*/  LDL.LU R48, [R1+0x17b0] ;  /* 0x0017b00001307983 */ /* 0x000ee80000300800 */
[----:B------:R-:W3:Y:S01]  /*1577b0*/  LDL.LU R47, [R1+0x17b4] ;  /* 0x0017b400012f7983 */ /* 0x000ee20000300800 */
[----:B0-----:R-:W-:-:S05]  /*1577c0*/  F2FP.SATFINITE.E5M2.F32.PACK_AB_MERGE_C R32, R45, R44, RZ ;  /* 0x0000002c2d20723e */ /* 0x001fca00048060ff */
[----:B------:R0:W-:Y:S01]  /*1577d0*/  STL [R1+0x17e4], R32 ;  /* 0x0017e42001007387 */ /* 0x0001e20000100800 */
[----:B----4-:R-:W-:-:S03]  /*1577e0*/  F2FP.SATFINITE.E5M2.F32.PACK_AB_MERGE_C R5, R5, R52, RZ ;  /* 0x000000340505723e */ /* 0x010fc600048060ff */
[----:B------:R-:W4:Y:S04]  /*1577f0*/  LDL.LU R44, [R1+0x17b8] ;  /* 0x0017b800012c7983 */ /* 0x000f280000300800 */
[----:B------:R-:W4:Y:S01]  /*157800*/  LDL.LU R45, [R1+0x17bc] ;  /* 0x0017bc00012d7983 */ /* 0x000f220000300800 */
[----:B0-----:R-:W-:-:S05]  /*157810*/  IADD3 R32, P6, R42, R21, RZ ;  /* 0x000000152a207210 */ /* 0x001fca0007fde0ff */
[----:B------:R-:W-:Y:S01]  /*157820*/  IMAD.X R33, R40, 0x1, R18, P6 ;  /* 0x0000000128217824 */ /* 0x000fe200030e0612 */
[----:B------:R0:W-:Y:S01]  /*157830*/  STL [R1+0x17e0], R5 ;  /* 0x0017e00501007387 */ /* 0x0001e20000100800 */
[----:B------:R-:W-:-:S03]  /*157840*/  F2FP.SATFINITE.E5M2.F32.PACK_AB_MERGE_C R41, R56, R55, RZ ;  /* 0x000000373829723e */ /* 0x000fc600048060ff */
[----:B------:R1:W-:Y:S01]  /*157850*/  STL.64 [R1+0x1370], R32 ;  /* 0x0013702001007387 */ /* 0x0003e20000100a00 */
[----:B0-----:R-:W-:Y:S02]  /*157860*/  F2FP.SATFINITE.E5M2.F32.PACK_AB_MERGE_C R5, R61, R60, RZ ;  /* 0x0000003c3d05723e */ /* 0x001fe400048060ff */
[----:B-1----:R-:W-:Y:S01]  /*157870*/  IADD3 R32, P6, R42, R20, RZ ;  /* 0x000000142a207210 */ /* 0x002fe20007fde0ff */
[----:B------:R-:W-:Y:S04]  /*157880*/  STL [R1+0x17ec], R41 ;  /* 0x0017ec2901007387 */ /* 0x000fe80000100800 */
[----:B------:R-:W-:Y:S01]  /*157890*/  IMAD.X R33, R40, 0x1, R16, P6 ;  /* 0x0000000128217824 */ /* 0x000fe200030e0610 */
[----:B------:R0:W-:Y:S04]  /*1578a0*/  STL [R1+0x17e8], R5 ;  /* 0x0017e80501007387 */ /* 0x0001e80000100800 */
[----:B------:R1:W-:Y:S01]  /*1578b0*/  STL.64 [R1+0x1378], R32 ;  /* 0x0013782001007387 */ /* 0x0003e20000100a00 */
[----:B0-----:R-:W-:-:S02]  /*1578c0*/  F2FP.SATFINITE.E5M2.F32.PACK_AB_MERGE_C R5, R3, R6, RZ ;  /* 0x000000060305723e */ /* 0x001fc400048060ff */
[----:B------:R-:W-:Y:S02]  /*1578d0*/  F2FP.SATFINITE.E5M2.F32.PACK_AB_MERGE_C R3, R58, R49, RZ ;  /* 0x000000313a03723e */ /* 0x000fe400048060ff */
[----:B-1----:R-:W-:Y:S01]  /*1578e0*/  IADD3 R32, P6, R42, R19, RZ ;  /* 0x000000132a207210 */ /* 0x002fe20007fde0ff */
[----:B------:R-:W-:Y:S01]  /*1578f0*/  STL [R1+0x17f4], R5 ;  /* 0x0017f40501007387 */ /* 0x000fe20000100800 */
[----:B------:R-:W-:-:S03]  /*157900*/  F2FP.SATFINITE.E5M2.F32.PACK_AB_MERGE_C R59, R59, R0, RZ ;  /* 0x000000003b3b723e */ /* 0x000fc600048060ff */
[----:B------:R0:W-:Y:S01]  /*157910*/  STL [R1+0x17f0], R3 ;  /* 0x0017f00301007387 */ /* 0x0001e20000100800 */
[----:B------:R-:W-:Y:S01]  /*157920*/  IMAD.X R33, R40, 0x1, R15, P6 ;  /* 0x0000000128217824 */ /* 0x000fe200030e060f */
[----:B0-----:R-:W-:Y:S02]  /*157930*/  F2FP.SATFINITE.E5M2.F32.PACK_AB_MERGE_C R3, R53, R4, RZ ;  /* 0x000000043503723e */ /* 0x001fe400048060ff */
[----:B------:R-:W-:Y:S01]  /*157940*/  IADD3 R4, P6, R42, R17, RZ ;  /* 0x000000112a047210 */ /* 0x000fe20007fde0ff */
[----:B------:R-:W-:Y:S04]  /*157950*/  STL [R1+0x853c], R59 ;  /* 0x00853c3b01007387 */ /* 0x000fe80000100800 */
[----:B------:R-:W-:Y:S01]  /*157960*/  IMAD.X R5, R40, 0x1, R14, P6 ;  /* 0x0000000128057824 */ /* 0x000fe200030e060e */
[----:B------:R-:W-:Y:S04]  /*157970*/  STL.64 [R1+0x1368], R32 ;  /* 0x0013682001007387 */ /* 0x000fe80000100a00 */
[----:B------:R-:W-:Y:S04]  /*157980*/  STL [R1+0x31c], R3 ;  /* 0x00031c0301007387 */ /* 0x000fe80000100800 */
[----:B------:R-:W4:Y:S04]  /*157990*/  LDL.LU R58, [R1+0x17a0] ;  /* 0x0017a000013a7983 */ /* 0x000f280000300800 */
[----:B------:R0:W-:Y:S04]  /*1579a0*/  STL.64 [R1+0x1360], R4 ;  /* 0x0013600401007387 */ /* 0x0001e80000100a00 */
[----:B0-----:R-:W4:Y:S01]  /*1579b0*/  LDL.LU R4, [R1+0x17a4] ;  /* 0x0017a40001047983 */ /* 0x001f220000300800 */
[----:B------:R-:W-:-:S05]  /*1579c0*/  IADD3 R32, P6, R42, R13, RZ ;  /* 0x0000000d2a207210 */ /* 0x000fca0007fde0ff */
[----:B------:R-:W-:Y:S01]  /*1579d0*/  IMAD.X R33, R40, 0x1, R11, P6 ;  /* 0x0000000128217824 */ /* 0x000fe200030e060b */
[----:B--2---:R-:W-:-:S05]  /*1579e0*/  F2FP.SATFINITE.E5M2.F32.PACK_AB_MERGE_C R0, R7, R2, RZ ;  /* 0x000000020700723e */ /* 0x004fca00048060ff */
[----:B------:R0:W-:Y:S04]  /*1579f0*/  STL [R1+0x14f0], R0 ;  /* 0x0014f00001007387 */ /* 0x0001e80000100800 */
[----:B------:R-:W2:Y:S04]  /*157a00*/  LDL.LU R53, [R1+0x17a8] ;  /* 0x0017a80001357983 */ /* 0x000ea80000300800 */
[----:B0-----:R-:W2:Y:S01]  /*157a10*/  LDL.LU R0, [R1+0x17ac] ;  /* 0x0017ac0001007983 */ /* 0x001ea20000300800 */
[----:B------:R-:W-:-:S05]  /*157a20*/  F2FP.SATFINITE.E5M2.F32.PACK_AB_MERGE_C R2, R54, R51, RZ ;  /* 0x000000333602723e */ /* 0x000fca00048060ff */
[----:B------:R0:W-:Y:S04]  /*157a30*/  STL [R1+0x14f4], R2 ;  /* 0x0014f40201007387 */ /* 0x0001e80000100800 */
[----:B0-----:R-:W2:Y:S04]  /*157a40*/  LDL.LU R2, [R1+0x18e0] ;  /* 0x0018e00001027983 */ /* 0x001ea80000300800 */
[----:B------:R-:W2:Y:S04]  /*157a50*/  LDL.LU R7, [R1+0x18e4] ;  /* 0x0018e40001077983 */ /* 0x000ea80000300800 */
[----:B------:R-:W2:Y:S04]  /*157a60*/  LDL.LU R51, [R1+0x18e8] ;  /* 0x0018e80001337983 */ /* 0x000ea80000300800 */
[----:B------:R-:W2:Y:S04]  /*157a70*/  LDL.LU R54, [R1+0x18ec] ;  /* 0x0018ec0001367983 */ /* 0x000ea80000300800 */
[----:B------:R0:W-:Y:S01]  /*157a80*/  STL.64 [R1+0x1358], R32 ;  /* 0x0013582001007387 */ /* 0x0001e20000100a00 */
[----:B---3--:R-:W-:-:S05]  /*157a90*/  F2FP.SATFINITE.E5M2.F32.PACK_AB_MERGE_C R59, R47, R48, RZ ;  /* 0x000000302f3b723e */ /* 0x008fca00048060ff */
[----:B------:R-:W-:Y:S04]  /*157aa0*/  STL [R1+0x8570], R59 ;  /* 0x0085703b01007387 */ /* 0x000fe80000100800 */
[----:B------:R-:W3:Y:S04]  /*157ab0*/  LDL.LU R50, [R1+0x15d0] ;  /* 0x0015d00001327983 */ /* 0x000ee80000300800 */
[----:B------:R-:W3:Y:S01]  /*157ac0*/  LDL.LU R52, [R1+0x15d4] ;  /* 0x0015d40001347983 */ /* 0x000ee20000300800 */
[----:B0-----:R-:W-:Y:S02]  /*157ad0*/  IADD3 R32, P6, R42, R12, RZ ;  /* 0x0000000c2a207210 */ /* 0x001fe40007fde0ff */
[----:B----4-:R-:W-:-:S03]  /*157ae0*/  F2FP.SATFINITE.E5M2.F32.PACK_AB_MERGE_C R3, R45, R44, RZ ;  /* 0x0000002c2d03723e */ /* 0x010fc600048060ff */
[----:B------:R-:W-:Y:S02]  /*157af0*/  IMAD.X R33, R40, 0x1, R9, P6 ;  /* 0x0000000128217824 */ /* 0x000fe400030e0609 */
[----:B------:R-:W-:Y:S04]  /*157b00*/  STL [R1+0x15e8], R3 ;  /* 0x0015e80301007387 */ /* 0x000fe80000100800 */
        /* <DEDUP_REMOVED lines=8> */
[----:B------:R-:W4:Y:S04]  /*157b90*/  LDL.LU R60, [R1+0x1334] ;  /* 0x00133400013c7983 */ /* 0x000f280000300800 */
[----:B------:R-:W4:Y:S01]  /*157ba0*/  LDL.LU R61, [R1+0x1338] ;  /* 0x00133800013d7983 */ /* 0x000f220000300800 */
[----:B0-----:R-:W-:-:S03]  /*157bb0*/  IADD3 R32, P6, R42, R10, RZ ;  /* 0x0000000a2a207210 */ /* 0x001fc60007fde0ff */
[----:B------:R-:W4:Y:S02]  /*157bc0*/  LDL.LU R6, [R1+0x133c] ;  /* 0x00133c0001067983 */ /* 0x000f240000300800 */
[----:B------:R-:W-:Y:S02]  /*157bd0*/  IMAD.X R33, R40, 0x1, R8, P6 ;  /* 0x0000000128217824 */ /* 0x000fe400030e0608 */
[----:B------:R-:W4:Y:S04]  /*157be0*/  LDL.LU R3, [R1+0x18d0] ;  /* 0x0018d00001037983 */ /* 0x000f280000300800 */
[----:B------:R0:W-:Y:S04]  /*157bf0*/  STL.64 [R1+0x1348], R32 ;  /* 0x0013482001007387 */ /* 0x0001e80000100a00 */
[----:B------:R-:W4:Y:S01]  /*157c00*/  LDL.LU R49, [R1+0x18d4] ;  /* 0x0018d40001317983 */ /* 0x000f220000300800 */
[----:B------:R-:W-:-:S02]  /*157c10*/  SHF.R.S32.HI R40, RZ, 0x1f, R43 ;  /* 0x0000001fff287819 */ /* 0x000fc4000001142b */
[----:B0-----:R-:W-:Y:S02]  /*157c20*/  F2FP.SATFINITE.E5M2.F32.PACK_AB_MERGE_C R32, R4, R58, RZ ;  /* 0x0000003a0420723e */ /* 0x001fe400048060ff */
[----:B------:R-:W4:Y:S04]  /*157c30*/  LDL.LU R58, [R1+0x18d8] ;  /* 0x0018d800013a7983 */ /* 0x000f280000300800 */
[----:B------:R-:W4:Y:S04]  /*157c40*/  LDL.LU R4, [R1+0x18dc] ;  /* 0x0018dc0001047983 */ /* 0x000f280000300800 */
[----:B------:R2:W-:Y:S02]  /*157c50*/  STL [R1+0x118], R32 ;  /* 0x0001182001007387 */ /* 0x0005e40000100800 */
[----:B--2---:R-:W-:-:S02]  /*157c60*/  F2FP.SATFINITE.E5M2.F32.PACK_AB_MERGE_C R32, R0, R53, RZ ;  /* 0x000000350020723e */ /* 0x004fc400048060ff */
[----:B------:R-:W2:Y:S04]  /*157c70*/  LDL.LU R53, [R1+0x18c0] ;  /* 0x0018c00001357983 */ /* 0x000ea80000300800 */
[----:B------:R-:W2:Y:S04]  /*157c80*/  LDL.LU R0, [R1+0x18c4] ;  /* 0x0018c40001007983 */ /* 0x000ea80000300800 */
[----:B------:R0:W-:Y:S02]  /*157c90*/  STL [R1+0x11c], R32 ;  /* 0x00011c2001007387 */ /* 0x0001e40000100800 */
[----:B0-----:R-:W-:-:S02]  /*157ca0*/  IADD3 R32, P6, R43, R39, RZ ;  /* 0x000000272b207210 */ /* 0x001fc40007fde0ff */
[----:B------:R-:W-:-:S03]  /*157cb0*/  F2FP.SATFINITE.E5M2.F32.PACK_AB_MERGE_C R2, R7, R2, RZ ;  /* 0x000000020702723e */ /* 0x000fc600048060ff */
[----:B------:R-:W-:Y:S02]  /*157cc0*/  IMAD.X R33, R40, 0x1, R38, P6 ;  /* 0x0000000128217824 */ /* 0x000fe400030e0626 */
[----:B------:R0:W-:Y:S04]  /*157cd0*/  STL [R1+0xe8], R2 ;  /* 0x0000e80201007387 */ /* 0x0001e80000100800 */
[----:B------:R1:W-:Y:S04]  /*157ce0*/  STL.64 [R1+0x1340], R32 ;  /* 0x0013402001007387 */ /* 0x0003e80000100a00 */
[----:B0-----:R-:W2:Y:S04]  /*157cf0*/  LDL.LU R2, [R1+0x18c8] ;  /* 0x0018c80001027983 */ /* 0x001ea80000300800 */
[----:B------:R-:W2:Y:S01]  /*157d00*/  LDL.LU R7, [R1+0x18cc] ;  /* 0x0018cc0001077983 */ /* 0x000ea20000300800 */
[----:B-1----:R-:W-:-:S05]  /*157d10*/  F2FP.SATFINITE.E5M2.F32.PACK_AB_MERGE_C R32, R54, R51, RZ ;  /* 0x000000333620723e */ /* 0x002fca00048060ff */
[----:B------:R0:W-:Y:S04]  /*157d20*/  STL [R1+0xe0], R32 ;  /* 0x0000e02001007387 */ /* 0x0001e80000100800 */
[----:B------:R-:W2:Y:S04]  /*157d30*/  LDL.LU R51, [R1+0x18b0] ;  /* 0x0018b00001337983 */ /* 0x000ea80000300800 */
[----:B------:R-:W2:Y:S01]  /*157d40*/  LDL.LU R54, [R1+0x18b4] ;  /* 0x0018b40001367983 */ /* 0x000ea20000300800 */
[----:B0-----:R-:W-:-:S05]  /*157d50*/  IADD3 R32, P6, R43, R37, RZ ;  /* 0x000000252b207210 */ /* 0x001fca0007fde0ff */
[----:B------:R-:W-:Y:S01]  /*157d60*/  IMAD.X R33, R40, 0x1, R34, P6 ;  /* 0x0000000128217824 */ /* 0x000fe200030e0622 */
[----:B---3--:R-:W-:-:S05]  /*157d70*/  F2FP.SATFINITE.E5M2.F32.PACK_AB_MERGE_C R41, R52, R50, RZ ;  /* 0x000000323429723e */ /* 0x008fca00048060ff */
[----:B------:R-:W-:Y:S04]  /*157d80*/  STL [R1+0xb4], R41 ;  /* 0x0000b42901007387 */ /* 0x000fe80000100800 */
[----:B------:R0:W-:Y:S04]  /*157d90*/  STL.64 [R1+0x1318], R32 ;  /* 0x0013182001007387 */ /* 0x0001e80000100a00 */
[----:B0-----:R-:W3:Y:S01]  /*157da0*/  LDL.LU.64 R32, [R1+0x8660] ;  /* 0x0086600001207983 */ /* 0x001ee20000300a00 */
[----:B----4-:R-:W-:Y:S02]  /*157db0*/  F2FP.SATFINITE.E5M2.F32.PACK_AB_MERGE_C R42, R47, R48, RZ ;  /* 0x000000302f2a723e */ /* 0x010fe400048060ff */
[----:B------:R-:W-:Y:S01]  /*157dc0*/  F2FP.SATFINITE.E5M2.F32.PACK_AB_MERGE_C R41, R45, R44, RZ ;  /* 0x0000002c2d29723e */ /* 0x000fe200048060ff */
[----:B------:R-:W4:Y:S01]  /*157dd0*/  LDL.LU R48, [R1+0x18b8] ;  /* 0x0018b80001307983 */ /* 0x000f220000300800 */
[----:B------:R-:W-:-:S03]  /*157de0*/  IADD3 R44, P6, R43, R36, RZ ;  /* 0x000000242b2c7210 */ /* 0x000fc60007fde0ff */
[----:B------:R-:W-:Y:S04]  /*157df0*/  STL [R1+0xb8], R42 ;  /* 0x0000b82a01007387 */ /* 0x000fe80000100800 */
[----:B------:R-:W4:Y:S04]  /*157e00*/  LDL.LU R47, [R1+0x18bc] ;  /* 0x0018bc00012f7983 */ /* 0x000f280000300800 */
[----:B------:R0:W-:Y:S02]  /*157e10*/  STL [R1+0x90], R41 ;  /* 0x0000902901007387 */ /* 0x0001e40000100800 */
[----:B0-----:R-:W-:-:S02]  /*157e20*/  F2FP.SATFINITE.E5M2.F32.PACK_AB_MERGE_C R41, R55, R5, RZ ;  /* 0x000000053729723e */ /* 0x001fc400048060ff */
[----:B------:R-:W-:Y:S02]  /*157e30*/  F2FP.SATFINITE.E5M2.F32.PACK_AB_MERGE_C R5, R60, R56, RZ ;  /* 0x000000383c05723e */ /* 0x000fe400048060ff */
[----:B------:R-:W-:Y:S02]  /*157e40*/  F2FP.SATFINITE.E5M2.F32.PACK_AB_MERGE_C R3, R49, R3, RZ ;  /* 0x000000033103723e */ /* 0x000fe400048060ff */
[----:B------:R-:W-:Y:S02]  /*157e50*/  F2FP.SATFINITE.E5M2.F32.PACK_AB_MERGE_C R4, R4, R58, RZ ;  /* 0x0000003a0404723e */ /* 0x000fe400048060ff */
[----:B--2---:R-:W-:Y:S02]  /*157e60*/  F2FP.SATFINITE.E5M2.F32.PACK_AB_MERGE_C R0, R0, R53, RZ ;  /* 0x000000350000723e */ /* 0x004fe400048060ff */
[----:B------:R-:W-:Y:S01]  /*157e70*/  F2FP.SATFINITE.E5M2.F32.PACK_AB_MERGE_C R2, R7, R2, RZ ;  /* 0x000000020702723e */ /* 0x000fe200048060ff */
[----:B---3--:R-:W-:Y:S01]  /*157e80*/  IMAD.X R45, R40, 0x1, R33, P6 ;  /* 0x00000001282d7824 */ /* 0x008fe200030e0621 */
[----:B------:R-:W-:-:S04]  /*157e90*/  IADD3 R56, P6, R43, R35, RZ ;  /* 0x000000232b387210 */ /* 0x000fc80007fde0ff */
[----:B------:R0:W-:Y:S01]  /*157ea0*/  STL.64 [R1+0x1310], R44 ;  /* 0x0013102c01007387 */ /* 0x0001e20000100a00 */
[----:B------:R-:W-:-:S03]  /*157eb0*/  IMAD.X R57, R40, 0x1, R32, P6 ;  /* 0x0000000128397824 */ /* 0x000fc600030e0620 */
[----:B0-----:R-:W2:Y:S04]  /*157ec0*/  LDL.LU.64 R44, [R1+0x8658] ;  /* 0x00865800012c7983 */ /* 0x001ea80000300a00 */
[----:B------:R-:W-:Y:S04]  /*157ed0*/  STL [R1+0x8c], R41 ;  /* 0x00008c2901007387 */ /* 0x000fe80000100800 */
[----:B------:R0:W-:Y:S04]  /*157ee0*/  STL [R1+0x64], R5 ;  /* 0x0000640501007387 */ /* 0x0001e80000100800 */
[----:B------:R1:W-:Y:S01]  /*157ef0*/  STL.64 [R1+0x8650], R32 ;  /* 0x0086502001007387 */ /* 0x0003e20000100a00 */
[----:B0-----:R-:W-:-:S03]  /*157f00*/  F2FP.SATFINITE.E5M2.F32.PACK_AB_MERGE_C R5, R6, R61, RZ ;  /* 0x0000003d0605723e */ /* 0x001fc600048060ff */
[----:B------:R-:W-:Y:S01]  /*157f10*/  STL.64 [R1+0x1308], R56 ;  /* 0x0013083801007387 */ /* 0x000fe20000100a00 */
[----:B-1----:R-:W-:-:S03]  /*157f20*/  IADD3 R32, P6, R43, R31, RZ ;  /* 0x0000001f2b207210 */ /* 0x002fc60007fde0ff */
[----:B------:R-:W-:Y:S02]  /*157f30*/  STL [R1+0x5c], R5 ;  /* 0x00005c0501007387 */ /* 0x000fe40000100800 */
[----:B------:R-:W-:Y:S02]  /*157f40*/  IMAD.X R33, R40, 0x1, R28, P6 ;  /* 0x0000000128217824 */ /* 0x000fe400030e061c */
[----:B------:R0:W-:Y:S04]  /*157f50*/  STL [R1+0x30c], R3 ;  /* 0x00030c0301007387 */ /* 0x0001e80000100800 */
[----:B------:R-:W3:Y:S04]  /*157f60*/  LDL.LU R6, [R1+0x18a0] ;  /* 0x0018a00001067983 */ /* 0x000ee80000300800 */
[----:B0-----:R-:W3:Y:S04]  /*157f70*/  LDL.LU R3, [R1+0x18a4] ;  /* 0x0018a40001037983 */ /* 0x001ee80000300800 */
[----:B------:R-:W-:Y:S04]  /*157f80*/  STL.64 [R1+0x1300], R32 ;  /* 0x0013002001007387 */ /* 0x000fe80000100a00 */
[----:B------:R0:W-:Y:S04]  /*157f90*/  STL [R1+0x310], R4 ;  /* 0x0003100401007387 */ /* 0x0001e80000100800 */
[----:B------:R-:W2:Y:S04]  /*157fa0*/  LDL.LU R49, [R1+0x18a8] ;  /* 0x0018a80001317983 */ /* 0x000ea80000300800 */
[----:B------:R-:W2:Y:S04]  /*157fb0*/  LDL.LU R58, [R1+0x18ac] ;  /* 0x0018ac00013a7983 */ /* 0x000ea80000300800 */
[----:B------:R1:W-:Y:S04]  /*157fc0*/  STL [R1+0x14e0], R0 ;  /* 0x0014e00001007387 */ /* 0x0003e80000100800 */
[----:B0-----:R-:W2:Y:S04]  /*157fd0*/  LDL.LU R4, [R1+0x1890] ;  /* 0x0018900001047983 */ /* 0x001ea80000300800 */
[----:B------:R-:W2:Y:S01]  /*157fe0*/  LDL.LU R53, [R1+0x1894] ;  /* 0x0018940001357983 */ /* 0x000ea20000300800 */
[----:B------:R-:W-:-:S05]  /*157ff0*/  IADD3 R32, P6, R43, R30, RZ ;  /* 0x0000001e2b207210 */ /* 0x000fca0007fde0ff */
[----:B------:R-:W-:Y:S01]  /*158000*/  IMAD.X R33, R40, 0x1, R27, P6 ;  /* 0x0000000128217824 */ /* 0x000fe200030e061b */
[----:B------:R-:W-:Y:S04]  /*158010*/  STL.64 [R1+0x8648], R30 ;  /* 0x0086481e01007387 */ /* 0x000fe80000100a00 */
[----:B-1----:R-:W2:Y:S04]  /*158020*/  LDL.LU R0, [R1+0x1898] ;  /* 0x0018980001007983 */ /* 0x002ea80000300800 */
[----:B------:R-:W-:Y:S04]  /*158030*/  STL.64 [R1+0x12f8], R32 ;  /* 0x0012f82001007387 */ /* 0x000fe80000100a00 */
[----:B------:R0:W-:Y:S04]  /*158040*/  STL [R1+0x14e4], R2 ;  /* 0x0014e40201007387 */ /* 0x0001e80000100800 */
[----:B0-----:R-:W2:Y:S01]  /*158050*/  LDL.LU R2, [R1+0x189c] ;  /* 0x00189c0001027983 */ /* 0x001ea20000300800 */
[----:B------:R-:W-:-:S02]  /*158060*/  F2FP.SATFINITE.E5M2.F32.PACK_AB_MERGE_C R5, R54, R51, RZ ;  /* 0x000000333605723e */ /* 0x000fc400048060ff */
[----:B------:R-:W-:-:S03]  /*158070*/  IADD3 R30, P6, R43, R29, RZ ;  /* 0x0000001d2b1e7210 */ /* 0x000fc60007fde0ff */
[----:B------:R4:W-:Y:S02]  /*158080*/  STL [R1+0x14d8], R5 ;  /* 0x0014d80501007387 */ /* 0x0009e40000100800 */
[----:B------:R-:W-:Y:S02]  /*158090*/  IMAD.X R31, R40, 0x1, R26, P6 ;  /* 0x00000001281f7824 */ /* 0x000fe400030e061a */
[----:B------:R-:W2:Y:S04]  /*1580a0*/  LDL.LU R51, [R1+0x15c0] ;  /* 0x0015c00001337983 */ /* 0x000ea80000300800 */
[----:B------:R-:W2:Y:S04]  /*1580b0*/  LDL.LU R54, [R1+0x15c4] ;  /* 0x0015c40001367983 */ /* 0x000ea80000300800 */
[----:B------:R0:W-:Y:S04]  /*1580c0*/  STL.64 [R1+0x12f0], R30 ;  /* 0x0012f01e01007387 */ /* 0x0001e80000100a00 */
[----:B------:R-:W2:Y:S04]  /*1580d0*/  LDL.LU R59, [R1+0x15c8] ;  /* 0x0015c800013b7983 */ /* 0x000ea80000300800 */
[----:B------:R-:W2:Y:S04]  /*1580e0*/  LDL.LU R41, [R1+0x15cc] ;  /* 0x0015cc0001297983 */ /* 0x000ea80000300800 */
[----:B------:R-:W2:Y:S04]  /*1580f0*/  LDL.LU R57, [R1+0x14c0] ;  /* 0x0014c00001397983 */ /* 0x000ea80000300800 */
[----:B------:R-:W2:Y:S01]  /*158100*/  LDL.LU R50, [R1+0x14c4] ;  /* 0x0014c40001327983 */ /* 0x000ea20000300800 */
[----:B----4-:R-:W-:-:S03]  /*158110*/  F2FP.SATFINITE.E5M2.F32.PACK_AB_MERGE_C R5, R47, R48, RZ ;  /* 0x000000302f05723e */ /* 0x010fc600048060ff */
[----:B------:R-:W4:Y:S04]  /*158120*/  LDL.LU R7, [R1+0x14c8] ;  /* 0x0014c80001077983 */ /* 0x000f280000300800 */
[----:B------:R-:W4:Y:S01]  /*158130*/  LDL.LU R48, [R1+0x14cc] ;  /* 0x0014cc0001307983 */ /* 0x000f220000300800 */
[----:B0-----:R-:W-:-:S03]  /*158140*/  IADD3 R30, P6, R43, R25, RZ ;  /* 0x000000192b1e7210 */ /* 0x001fc60007fde0ff */
[----:B------:R-:W4:Y:S04]  /*158150*/  LDL.LU R52, [R1+0x1320] ;  /* 0x0013200001347983 */ /* 0x000f280000300800 */
[----:B------:R-:W4:Y:S04]  /*158160*/  LDL.LU R47, [R1+0x1324] ;  /* 0x00132400012f7983 */ /* 0x000f280000300800 */
[----:B------:R-:W4:Y:S01]  /*158170*/  LDL.LU R55, [R1+0x1328] ;  /* 0x0013280001377983 */ /* 0x000f220000300800 */
[----:B------:R-:W-:-:S03]  /*158180*/  IMAD.X R31, R40, 0x1, R23, P6 ;  /* 0x00000001281f7824 */ /* 0x000fc600030e0617 */
[----:B------:R-:W4:Y:S04]  /*158190*/  LDL.LU R56, [R1+0x132c] ;  /* 0x00132c0001387983 */ /* 0x000f280000300800 */
[----:B------:R-:W4:Y:S04]  /*1581a0*/  LDL.LU R60, [R1+0x1880] ;  /* 0x00188000013c7983 */ /* 0x000f280000300800 */
[----:B------:R-:W4:Y:S04]  /*1581b0*/  LDL.LU R61, [R1+0x1884] ;  /* 0x00188400013d7983 */ /* 0x000f280000300800 */
[----:B------:R-:W-:Y:S01]  /*1581c0*/  STL [R1+0x835c], R5 ;  /* 0x00835c0501007387 */ /* 0x000fe20000100800 */
[----:B---3--:R-:W-:-:S05]  /*1581d0*/  F2FP.SATFINITE.E5M2.F32.PACK_AB_MERGE_C R6, R3, R6, RZ ;  /* 0x000000060306723e */ /* 0x008fca00048060ff */
[----:B------:R-:W-:Y:S01]  /*1581e0*/  STL [R1+0x8574], R6 ;  /* 0x0085740601007387 */ /* 0x000fe20000100800 */
[----:B--2---:R-:W-:-:S05]  /*1581f0*/  F2FP.SATFINITE.E5M2.F32.PACK_AB_MERGE_C R3, R58, R49, RZ ;  /* 0x000000313a03723e */ /* 0x004fca00048060ff */
[----:B------:R0:W-:Y:S04]  /*158200*/  STL [R1+0x8578], R3 ;  /* 0x0085780301007387 */ /* 0x0001e80000100800 */
[----:B------:R-:W-:Y:S04]  /*158210*/  STL.64 [R1+0x12e8], R30 ;  /* 0x0012e81e01007387 */ /* 0x000fe80000100a00 */
[----:B------:R-:W2:Y:S01]  /*158220*/  LDL.LU R49, [R1+0x1888] ;  /* 0x0018880001317983 */ /* 0x000ea20000300800 */
[----:B0-----:R-:W-:-:S03]  /*158230*/  F2FP.SATFINITE.E5M2.F32.PACK_AB_MERGE_C R3, R53, R4, RZ ;  /* 0x000000043503723e */ /* 0x001fc600048060ff */
[----:B------:R-:W2:Y:S04]  /*158240*/  LDL.LU R58, [R1+0x188c] ;  /* 0x00188c00013a7983 */ /* 0x000ea80000300800 */
[----:B------:R0:W-:Y:S04]  /*158250*/  STL [R1+0xc8], R3 ;  /* 0x0000c80301007387 */ /* 0x0001e80000100800 */
[----:B------:R-:W3:Y:S04]  /*158260*/  LDL.LU R4, [R1+0x1870] ;  /* 0x0018700001047983 */ /* 0x000ee80000300800 */
[----:B------:R-:W3:Y:S01]  /*158270*/  LDL.LU R53, [R1+0x1874] ;  /* 0x0018740001357983 */ /* 0x000ee20000300800 */
[----:B0-----:R-:W-:-:S03]  /*158280*/  F2FP.SATFINITE.E5M2.F32.PACK_AB_MERGE_C R3, R2, R0, RZ ;  /* 0x000000000203723e */ /* 0x001fc600048060ff */
[----:B------:R-:W3:Y:S04]  /*158290*/  LDL.LU R0, [R1+0x1878] ;  /* 0x0018780001007983 */ /* 0x000ee80000300800 */
[----:B------:R-:W3:Y:S01]  /*1582a0*/  LDL.LU R2, [R1+0x187c] ;  /* 0x00187c0001027983 */ /* 0x000ee20000300800 */
[----:B------:R-:W-:-:S05]  /*1582b0*/  IADD3 R30, P6, R43, R24, RZ ;  /* 0x000000182b1e7210 */ /* 0x000fca0007fde0ff */
[----:B------:R-:W-:-:S05]  /*1582c0*/  IMAD.X R31, R40, 0x1, R22, P6 ;  /* 0x00000001281f7824 */ /* 0x000fca00030e0616 */
[----:B------:R0:W-:Y:S04]  /*1582d0*/  STL.64 [R1+0x12e0], R30 ;  /* 0x0012e01e01007387 */ /* 0x0001e80000100a00 */
[----:B------:R1:W-:Y:S01]  /*1582e0*/  STL [R1+0xcc], R3 ;  /* 0x0000cc0301007387 */ /* 0x0003e20000100800 */
[----:B0-----:R-:W-:Y:S02]  /*1582f0*/  IADD3 R30, P6, R43, R21, RZ ;  /* 0x000000152b1e7210 */ /* 0x001fe40007fde0ff */
[----:B-1----:R-:W-:Y:S02]  /*158300*/  F2FP.SATFINITE.E5M2.F32.PACK_AB_MERGE_C R3, R54, R51, RZ ;  /* 0x000000333603723e */ /* 0x002fe400048060ff */
[----:B------:R-:W3:Y:S01]  /*158310*/  LDL.LU R51, [R1+0x1860] ;  /* 0x0018600001337983 */ /* 0x000ee20000300800 */
[----:B------:R-:W-:-:S03]  /*158320*/  IMAD.X R31, R40, 0x1, R18, P6 ;  /* 0x00000001281f7824 */ /* 0x000fc600030e0612 */
[----:B------:R-:W3:Y:S01]  /*158330*/  LDL.LU R54, [R1+0x1864] ;  /* 0x0018640001367983 */ /* 0x000ee20000300800 */
[----:B------:R-:W-:-:S03]  /*158340*/  F2FP.SATFINITE.E5M2.F32.PACK_AB_MERGE_C R5, R41, R59, RZ ;  /* 0x0000003b2905723e */ /* 0x000fc600048060ff */
[----:B------:R0:W-:Y:S04]  /*158350*/  STL [R1+0xa4], R3 ;  /* 0x0000a40301007387 */ /* 0x0001e80000100800 */
[----:B------:R1:W-:Y:S01]  /*158360*/  STL.64 [R1+0x12d0], R30 ;  /* 0x0012d01e01007387 */ /* 0x0003e20000100a00 */
[----:B0-----:R-:W-:-:S03]  /*158370*/  F2FP.SATFINITE.E5M2.F32.PACK_AB_MERGE_C R3, R50, R57, RZ ;  /* 0x000000393203723e */ /* 0x001fc600048060ff */
[----:B------:R-:W-:Y:S01]  /*158380*/  STL [R1+0xa8], R5 ;  /* 0x0000a80501007387 */ /* 0x000fe20000100800 */
[----:B-1----:R-:W-:-:S03]  /*158390*/  IADD3 R30, P6, R43, R20, RZ ;  /* 0x000000142b1e7210 */ /* 0x002fc60007fde0ff */
[----:B------:R4:W-:Y:S02]  /*1583a0*/  STL [R1+0x74], R3 ;  /* 0x0000740301007387 */ /* 0x0009e40000100800 */
[----:B------:R-:W-:Y:S01]  /*1583b0*/  IMAD.X R31, R40, 0x1, R16, P6 ;  /* 0x00000001281f7824 */ /* 0x000fe200030e0610 */
[----:B----4-:R-:W-:Y:S02]  /*1583c0*/  F2FP.SATFINITE.E5M2.F32.PACK_AB_MERGE_C R3, R48, R7, RZ ;  /* 0x000000073003723e */ /* 0x010fe400048060ff */
[----:B------:R-:W4:Y:S04]  /*1583d0*/  LDL.LU R7, [R1+0x1868] ;  /* 0x0018680001077983 */ /* 0x000f280000300800 */
[----:B------:R-:W4:Y:S04]  /*1583e0*/  LDL.LU R48, [R1+0x186c] ;  /* 0x00186c0001307983 */ /* 0x000f280000300800 */
[----:B------:R0:W-:Y:S01]  /*1583f0*/  STL.64 [R1+0x12d8], R30 ;  /* 0x0012d81e01007387 */ /* 0x0001e20000100a00 */
[----:B------:R-:W-:-:S03]  /*158400*/  F2FP.SATFINITE.E5M2.F32.PACK_AB_MERGE_C R47, R47, R52, RZ ;  /* 0x000000342f2f723e */ /* 0x000fc600048060ff */
[----:B------:R1:W-:Y:S01]  /*158410*/  STL [R1+0x80], R3 ;  /* 0x0000800301007387 */ /* 0x0003e20000100800 */
[----:B0-----:R-:W-:-:S03]  /*158420*/  IADD3 R30, P6, R43, R19, RZ ;  /* 0x000000132b1e7210 */ /* 0x001fc60007fde0ff */
[----:B------:R-:W-:Y:S02]  /*158430*/  STL [R1+0x85dc], R47 ;  /* 0x0085dc2f01007387 */ /* 0x000fe40000100800 */
[----:B------:R-:W-:Y:S01]  /*158440*/  IMAD.X R31, R40, 0x1, R15, P6 ;  /* 0x00000001281f7824 */ /* 0x000fe200030e060f */
[----:B------:R-:W-:Y:S02]  /*158450*/  F2FP.SATFINITE.E5M2.F32.PACK_AB_MERGE_C R5, R56, R55, RZ ;  /* 0x000000373805723e */ /* 0x000fe400048060ff */
[----:B-1----:R-:W-:Y:S02]  /*158460*/  F2FP.SATFINITE.E5M2.F32.PACK_AB_MERGE_C R3, R61, R60, RZ ;  /* 0x0000003c3d03723e */ /* 0x002fe400048060ff */
[----:B------:R0:W-:Y:S04]  /*158470*/  STL.64 [R1+0x12c8], R30 ;  /* 0x0012c81e01007387 */ /* 0x0001e80000100a00 */
[----:B------:R2:W-:Y:S01]  /*158480*/  STL [R1+0x44], R5 ;  /* 0x0000440501007387 */ /* 0x0005e20000100800 */
[----:B0-----:R-:W-:-:S03]  /*158490*/  IADD3 R30, P6, R43, R17, RZ ;  /* 0x000000112b1e7210 */ /* 0x001fc60007fde0ff */
[----:B------:R3:W-:Y:S02]  /*1584a0*/  STL [R1+0x160], R3 ;  /* 0x0001600301007387 */ /* 0x0007e40000100800 */
[----:B------:R-:W-:Y:S02]  /*1584b0*/  IMAD.X R31, R40, 0x1, R14, P6 ;  /* 0x00000001281f7824 */ /* 0x000fe400030e060e */
[----:B------:R-:W4:Y:S04]  /*1584c0*/  LDL.LU R41, [R1+0x1850] ;  /* 0x0018500001297983 */ /* 0x000f280000300800 */
[----:B------:R-:W4:Y:S04]  /*1584d0*/  LDL.LU R57, [R1+0x1854] ;  /* 0x0018540001397983 */ /* 0x000f280000300800 */
[----:B------:R-:W4:Y:S04]  /*1584e0*/  LDL.LU R50, [R1+0x1858] ;  /* 0x0018580001327983 */ /* 0x000f280000300800 */
[----:B------:R-:W-:Y:S04]  /*1584f0*/  STL.64 [R1+0x12c0], R30 ;  /* 0x0012c01e01007387 */ /* 0x000fe80000100a00 */
[----:B------:R-:W4:Y:S04]  /*158500*/  LDL.LU R55, [R1+0x185c] ;  /* 0x00185c0001377983 */ /* 0x000f280000300800 */
[----:B------:R-:W4:Y:S01]  /*158510*/  LDL.LU R60, [R1+0x1980] ;  /* 0x00198000013c7983 */ /* 0x000f220000300800 */
[----:B--2---:R-:W-:-:S05]  /*158520*/  F2FP.SATFINITE.E5M2.F32.PACK_AB_MERGE_C R5, R58, R49, RZ ;  /* 0x000000313a05723e */ /* 0x004fca00048060ff */
[----:B------:R0:W-:Y:S04]  /*158530*/  STL [R1+0x158], R5 ;  /* 0x0001580501007387 */ /* 0x0001e80000100800 */
[----:B------:R-:W2:Y:S01]  /*158540*/  LDL.LU R61, [R1+0x1984] ;  /* 0x00198400013d7983 */ /* 0x000ea20000300800 */
[----:B---3--:R-:W-:Y:S02]  /*158550*/  F2FP.SATFINITE.E5M2.F32.PACK_AB_MERGE_C R3, R53, R4, RZ ;  /* 0x000000043503723e */ /* 0x008fe400048060ff */
[----:B------:R-:W-:-:S05]  /*158560*/  IADD3 R4, P6, R43, R13, RZ ;  /* 0x0000000d2b047210 */ /* 0x000fca0007fde0ff */
[----:B0-----:R-:W-:Y:S01]  /*158570*/  IMAD.X R5, R40, 0x1, R11, P6 ;  /* 0x0000000128057824 */ /* 0x001fe200030e060b */
[----:B------:R-:W-:Y:S04]  /*158580*/  STL [R1+0x14c0], R3 ;  /* 0x0014c00301007387 */ /* 0x000fe80000100800 */
[----:B------:R0:W-:Y:S01]  /*158590*/  STL.64 [R1+0x12b8], R4 ;  /* 0x0012b80401007387 */ /* 0x0001e20000100a00 */
[----:B------:R-:W-:-:S03]  /*1585a0*/  F2FP.SATFINITE.E5M2.F32.PACK_AB_MERGE_C R0, R2, R0, RZ ;  /* 0x000000000200723e */ /* 0x000fc600048060ff */
[----:B0-----:R-:W3:Y:S04]  /*1585b0*/  LDL.LU R4, [R1+0x1988] ;  /* 0x0019880001047983 */ /* 0x001ee80000300800 */
[----:B------:R-:W3:Y:S01]  /*1585c0*/  LDL.LU R2, [R1+0x198c] ;  /* 0x00198c0001027983 */ /* 0x000ee20000300800 */
[----:B------:R-:W-:-:S05]  /*1585d0*/  IADD3 R30, P6, R43, R12, RZ ;  /* 0x0000000c2b1e7210 */ /* 0x000fca0007fde0ff */
[C---:B------:R-:W-:Y:S01]  /*1585e0*/  IMAD.X R31, R40.reuse, 0x1, R9, P6 ;  /* 0x00000001281f7824 */ /* 0x040fe200030e0609 */
[----:B------:R-:W-:Y:S01]  /*1585f0*/  IADD3 R32, P6, R43, R10, RZ ;  /* 0x0000000a2b207210 */ /* 0x000fe20007fde0ff */
[----:B------:R-:W-:Y:S04]  /*158600*/  STL [R1+0x14cc], R0 ;  /* 0x0014cc0001007387 */ /* 0x000fe80000100800 */
[----:B------:R-:W-:Y:S01]  /*158610*/  IMAD.X R33, R40, 0x1, R8, P6 ;  /* 0x0000000128217824 */ /* 0x000fe200030e0608 */
[----:B------:R-:W-:-:S05]  /*158620*/  F2FP.SATFINITE.E5M2.F32.PACK_AB_MERGE_C R56, R54, R51, RZ ;  /* 0x000000333638723e */ /* 0x000fca00048060ff */
[----:B------:R-:W-:Y:S04]  /*158630*/  STL [R1+0x859c], R56 ;  /* 0x00859c3801007387 */ /* 0x000fe80000100800 */
[----:B------:R0:W-:Y:S01]  /*158640*/  STL.64 [R1+0x12b0], R30 ;  /* 0x0012b01e01007387 */ /* 0x0001e20000100a00 */
[----:B------:R-:W-:-:S03]  /*158650*/  SHF.R.S32.HI R40, RZ, 0x1f, R44 ;  /* 0x0000001fff287819 */ /* 0x000fc6000001142c */
[----:B0-----:R-:W3:Y:S04]  /*158660*/  LDL.LU R30, [R1+0x16b0] ;  /* 0x0016b000011e7983 */ /* 0x001ee80000300800 */
[----:B------:R-:W3:Y:S04]  /*158670*/  LDL.LU R31, [R1+0x16b4] ;  /* 0x0016b400011f7983 */ /* 0x000ee80000300800 */
[----:B------:R-:W3:Y:S04]  /*158680*/  LDL.LU R49, [R1+0x16b8] ;  /* 0x0016b80001317983 */ /* 0x000ee80000300800 */
[----:B------:R-:W3:Y:S04]  /*158690*/  LDL.LU R58, [R1+0x16bc] ;  /* 0x0016bc00013a7983 */ /* 0x000ee80000300800 */
[----:B------:R-:W3:Y:S01]  /*1586a0*/  LDL.LU R51, [R1+0x15b0] ;  /* 0x0015b00001337983 */ /* 0x000ee20000300800 */
[----:B----4-:R-:W-:-:S03]  /*1586b0*/  F2FP.SATFINITE.E5M2.F32.PACK_AB_MERGE_C R52, R48, R7, RZ ;  /* 0x000000073034723e */ /* 0x010fc600048060ff */
[----:B------:R-:W4:Y:S04]  /*1586c0*/  LDL.LU R54, [R1+0x15b4] ;  /* 0x0015b40001367983 */ /* 0x000f280000300800 */
[----:B------:R0:W-:Y:S04]  /*1586d0*/  STL.64 [R1+0x12a8], R32 ;  /* 0x0012a82001007387 */ /* 0x0001e80000100a00 */
[----:B------:R-:W4:Y:S04]  /*1586e0*/  LDL.LU R5, [R1+0x15b8] ;  /* 0x0015b80001057983 */ /* 0x000f280000300800 */
[----:B------:R-:W4:Y:S01]  /*1586f0*/  LDL.LU R42, [R1+0x15bc] ;  /* 0x0015bc00012a7983 */ /* 0x000f220000300800 */
[----:B0-----:R-:W-:-:S03]  /*158700*/  IADD3 R32, P6, R44, R39, RZ ;  /* 0x000000272c207210 */ /* 0x001fc60007fde0ff */
[----:B------:R-:W4:Y:S04]  /*158710*/  LDL.LU R53, [R1+0x14b0] ;  /* 0x0014b00001357983 */ /* 0x000f280000300800 */
[----:B------:R-:W4:Y:S01]  /*158720*/  LDL.LU R0, [R1+0x14b4] ;  /* 0x0014b40001007983 */ /* 0x000f220000300800 */
[----:B------:R-:W-:-:S03]  /*158730*/  IMAD.X R33, R40, 0x1, R38, P6 ;  /* 0x0000000128217824 */ /* 0x000fc600030e0626 */
[----:B------:R-:W4:Y:S04]  /*158740*/  LDL.LU R7, [R1+0x14b8] ;  /* 0x0014b80001077983 */ /* 0x000f280000300800 */
[----:B------:R-:W4:Y:S04]  /*158750*/  LDL.LU R48, [R1+0x14bc] ;  /* 0x0014bc0001307983 */ /* 0x000f280000300800 */
[----:B------:R-:W-:Y:S01]  /*158760*/  STL [R1+0x8364], R52 ;  /* 0x0083643401007387 */ /* 0x000fe20000100800 */
[----:B------:R-:W-:Y:S02]  /*158770*/  F2FP.SATFINITE.E5M2.F32.PACK_AB_MERGE_C R6, R57, R41, RZ ;  /* 0x000000293906723e */ /* 0x000fe400048060ff */
[----:B------:R-:W-:-:S05]  /*158780*/  F2FP.SATFINITE.E5M2.F32.PACK_AB_MERGE_C R50, R55, R50, RZ ;  /* 0x000000323732723e */ /* 0x000fca00048060ff */
[----:B------:R-:W-:Y:S04]  /*158790*/  STL [R1+0x85a0], R50 ;  /* 0x0085a03201007387 */ /* 0x000fe80000100800 */
[----:B------:R-:W4:Y:S04]  /*1587a0*/  LDL.LU R59, [R1+0x1970] ;  /* 0x00197000013b7983 */ /* 0x000f280000300800 */
[----:B------:R-:W4:Y:S04]  /*1587b0*/  LDL.LU R41, [R1+0x1974] ;  /* 0x0019740001297983 */ /* 0x000f280000300800 */
[----:B------:R0:W-:Y:S02]  /*1587c0*/  STL.64 [R1+0x12a0], R32 ;  /* 0x0012a02001007387 */ /* 0x0001e40000100a00 */
[----:B0-----:R-:W-:-:S05]  /*1587d0*/  IADD3 R32, P6, R44, R37, RZ ;  /* 0x000000252c207210 */ /* 0x001fca0007fde0ff */
[----:B------:R-:W-:Y:S01]  /*1587e0*/  IMAD.X R33, R40, 0x1, R34, P6 ;  /* 0x0000000128217824 */ /* 0x000fe200030e0622 */
[----:B--2---:R-:W-:-:S05]  /*1587f0*/  F2FP.SATFINITE.E5M2.F32.PACK_AB_MERGE_C R3, R61, R60, RZ ;  /* 0x0000003c3d03723e */ /* 0x004fca00048060ff */
[----:B------:R-:W-:Y:S04]  /*158800*/  STL [R1+0xb0], R3 ;  /* 0x0000b00301007387 */ /* 0x000fe80000100800 */
[----:B------:R-:W2:Y:S04]  /*158810*/  LDL.LU R57, [R1+0x1978] ;  /* 0x0019780001397983 */ /* 0x000ea80000300800 */
[----:B------:R-:W2:Y:S04]  /*158820*/  LDL.LU R60, [R1+0x197c] ;  /* 0x00197c00013c7983 */ /* 0x000ea80000300800 */
[----:B------:R-:W2:Y:S04]  /*158830*/  LDL.LU R55, [R1+0x1960] ;  /* 0x0019600001377983 */ /* 0x000ea80000300800 */
[----:B------:R-:W2:Y:S01]  /*158840*/  LDL.LU R61, [R1+0x1964] ;  /* 0x00196400013d7983 */ /* 0x000ea20000300800 */
[----:B---3--:R-:W-:-:S05]  /*158850*/  F2FP.SATFINITE.E5M2.F32.PACK_AB_MERGE_C R2, R2, R4, RZ ;  /* 0x000000040202723e */ /* 0x008fca00048060ff */
[----:B------:R0:W-:Y:S04]  /*158860*/  STL [R1+0xac], R2 ;  /* 0x0000ac0201007387 */ /* 0x0001e80000100800 */
[----:B------:R-:W3:Y:S04]  /*158870*/  LDL.LU R4, [R1+0x1968] ;  /* 0x0019680001047983 */ /* 0x000ee80000300800 */
[----:B0-----:R-:W3:Y:S04]  /*158880*/  LDL.LU R2, [R1+0x196c] ;  /* 0x00196c0001027983 */ /* 0x001ee80000300800 */
[----:B------:R0:W-:Y:S04]  /*158890*/  STL.64 [R1+0x1298], R32 ;  /* 0x0012982001007387 */ /* 0x0001e80000100a00 */
[----:B0-----:R-:W2:Y:S01]  /*1588a0*/  LDL.LU.64 R32, [R1+0x8650] ;  /* 0x0086500001207983 */ /* 0x001ea20000300a00 */
[----:B------:R-:W-:-:S02]  /*1588b0*/  F2FP.SATFINITE.E5M2.F32.PACK_AB_MERGE_C R43, R31, R30, RZ ;  /* 0x0000001e1f2b723e */ /* 0x000fc400048060ff */
[----:B------:R-:W-:Y:S02]  /*1588c0*/  IADD3 R30, P6, R44, R36, RZ ;  /* 0x000000242c1e7210 */ /* 0x000fe40007fde0ff */
[----:B------:R-:W-:Y:S01]  /*1588d0*/  F2FP.SATFINITE.E5M2.F32.PACK_AB_MERGE_C R3, R58, R49, RZ ;  /* 0x000000313a03723e */ /* 0x000fe200048060ff */
[----:B------:R-:W-:Y:S04]  /*1588e0*/  STL [R1+0x78], R43 ;  /* 0x0000782b01007387 */ /* 0x000fe80000100800 */
[----:B------:R4:W-:Y:S02]  /*1588f0*/  STL [R1+0x7c], R3 ;  /* 0x00007c0301007387 */ /* 0x0009e40000100800 */
[----:B----4-:R-:W-:Y:S01]  /*158900*/  F2FP.SATFINITE.E5M2.F32.PACK_AB_MERGE_C R3, R54, R51, RZ ;  /* 0x000000333603723e */ /* 0x010fe200048060ff */
[----:B--2---:R-:W-:-:S05]  /*158910*/  IMAD.X R31, R40, 0x1, R33, P6 ;  /* 0x00000001281f7824 */ /* 0x004fca00030e0621 */
[----:B------:R0:W-:Y:S04]  /*158920*/  STL.64 [R1+0x1290], R30 ;  /* 0x0012901e01007387 */ /* 0x0001e80000100a00 */
[----:B0-----:R-:W2:Y:S04]  /*158930*/  LDL.LU.64 R30, [R1+0x8648] ;  /* 0x00864800011e7983 */ /* 0x001ea80000300a00 */
[----:B------:R-:W4:Y:S04]  /*158940*/  LDL.LU R49, [R1+0x1950] ;  /* 0x0019500001317983 */ /* 0x000f280000300800 */
[----:B------:R-:W4:Y:S04]  /*158950*/  LDL.LU R54, [R1+0x1954] ;  /* 0x0019540001367983 */ /* 0x000f280000300800 */
[----:B------:R0:W-:Y:S01]  /*158960*/  STL [R1+0x50], R3 ;  /* 0x0000500301007387 */ /* 0x0001e20000100800 */
[----:B------:R-:W-:-:S03]  /*158970*/  F2FP.SATFINITE.E5M2.F32.PACK_AB_MERGE_C R0, R0, R53, RZ ;  /* 0x000000350000723e */ /* 0x000fc600048060ff */
[----:B------:R-:W4:Y:S04]  /*158980*/  LDL.LU R58, [R1+0x1958] ;  /* 0x00195800013a7983 */ /* 0x000f280000300800 */
[----:B------:R-:W4:Y:S01]  /*158990*/  LDL.LU R51, [R1+0x195c] ;  /* 0x00195c0001337983 */ /* 0x000f220000300800 */
[----:B0-----:R-:W-:Y:S02]  /*1589a0*/  F2FP.SATFINITE.E5M2.F32.PACK_AB_MERGE_C R3, R42, R5, RZ ;  /* 0x000000052a03723e */ /* 0x001fe400048060ff */
[----:B------:R-:W-:-:S05]  /*1589b0*/  IADD3 R42, P6, R44, R35, RZ ;  /* 0x000000232c2a7210 */ /* 0x000fca0007fde0ff */
[----:B------:R-:W-:Y:S01]  /*1589c0*/  IMAD.X R43, R40, 0x1, R32, P6 ;  /* 0x00000001282b7824 */ /* 0x000fe200030e0620 */
[----:B------:R-:W-:Y:S01]  /*1589d0*/  STL [R1+0x4c], R3 ;  /* 0x00004c0301007387 */ /* 0x000fe20000100800 */
[----:B------:R-:W-:-:S03]  /*1589e0*/  F2FP.SATFINITE.E5M2.F32.PACK_AB_MERGE_C R47, R48, R7, RZ ;  /* 0x00000007302f723e */ /* 0x000fc600048060ff */
[----:B------:R-:W4:Y:S04]  /*1589f0*/  LDL.LU R53, [R1+0x1940] ;  /* 0x0019400001357983 */ /* 0x000f280000300800 */
[----:B------:R-:W-:Y:S04]  /*158a00*/  STL.64 [R1+0x1270], R42 ;  /* 0x0012702a01007387 */ /* 0x000fe80000100a00 */
[----:B------:R0:W-:Y:S04]  /*158a10*/  STL [R1+0x2c], R0 ;  /* 0x00002c0001007387 */ /* 0x0001e80000100800 */
[----:B------:R-:W4:Y:S04]  /*158a20*/  LDL.LU R48, [R1+0x1944] ;  /* 0x0019440001307983 */ /* 0x000f280000300800 */
[----:B0-----:R-:W4:Y:S04]  /*158a30*/  LDL.LU R0, [R1+0x1948] ;  /* 0x0019480001007983 */ /* 0x001f280000300800 */
[----:B------:R-:W4:Y:S01]  /*158a40*/  LDL.LU R7, [R1+0x194c] ;  /* 0x00194c0001077983 */ /* 0x000f220000300800 */
[----:B------:R-:W-:-:S03]  /*158a50*/  F2FP.SATFINITE.E5M2.F32.PACK_AB_MERGE_C R60, R60, R57, RZ ;  /* 0x000000393c3c723e */ /* 0x000fc600048060ff */
[----:B------:R-:W-:Y:S04]  /*158a60*/  STL [R1+0x85ec], R47 ;  /* 0x0085ec2f01007387 */ /* 0x000fe80000100800 */
[----:B------:R-:W-:Y:S01]  /*158a70*/  STL [R1+0x8630], R46 ;  /* 0x0086302e01007387 */ /* 0x000fe20000100800 */
[----:B------:R-:W-:-:S03]  /*158a80*/  F2FP.SATFINITE.E5M2.F32.PACK_AB_MERGE_C R3, R41, R59, RZ ;  /* 0x0000003b2903723e */ /* 0x000fc600048060ff */
[----:B------:R-:W-:Y:S01]  /*158a90*/  STL [R1+0x8518], R60 ;  /* 0x0085183c01007387 */ /* 0x000fe20000100800 */
[----:B---3--:R-:W-:Y:S02]  /*158aa0*/  F2FP.SATFINITE.E5M2.F32.PACK_AB_MERGE_C R2, R2, R4, RZ ;  /* 0x000000040202723e */ /* 0x008fe400048060ff */
[----:B--2---:R-:W-:-:S05]  /*158ab0*/  IADD3 R42, P6, R44, R31, RZ ;  /* 0x0000001f2c2a7210 */ /* 0x004fca0007fde0ff */
[----:B------:R-:W-:-:S05]  /*158ac0*/  IMAD.X R43, R40, 0x1, R28, P6 ;  /* 0x00000001282b7824 */ /* 0x000fca00030e061c */
[----:B------:R0:W-:Y:S04]  /*158ad0*/  STL.64 [R1+0x1288], R42 ;  /* 0x0012882a01007387 */ /* 0x0001e80000100a00 */
[----:B------:R1:W-:Y:S01]  /*158ae0*/  STL [R1+0x134], R3 ;  /* 0x0001340301007387 */ /* 0x0003e20000100800 */
[----:B0-----:R-:W-:Y:S02]  /*158af0*/  IADD3 R42, P6, R44, R30, RZ ;  /* 0x0000001e2c2a7210 */ /* 0x001fe40007fde0ff */
[----:B-1----:R-:W-:-:S03]  /*158b00*/  F2FP.SATFINITE.E5M2.F32.PACK_AB_MERGE_C R3, R61, R55, RZ ;  /* 0x000000373d03723e */ /* 0x002fc600048060ff */
[----:B------:R-:W-:Y:S01]  /*158b10*/  IMAD.X R43, R40, 0x1, R27, P6 ;  /* 0x00000001282b7824 */ /* 0x000fe200030e061b */
[----:B------:R-:W-:Y:S04]  /*158b20*/  STL.64 [R1+0x8638], R30 ;  /* 0x0086381e01007387 */ /* 0x000fe80000100a00 */
[----:B------:R0:W-:Y:S04]  /*158b30*/  STL.64 [R1+0x1258], R42 ;  /* 0x0012582a01007387 */ /* 0x0001e80000100a00 */
[----:B0-----:R-:W2:Y:S04]  /*158b40*/  LDL.LU R42, [R1+0x1930] ;  /* 0x00193000012a7983 */ /* 0x001ea80000300800 */
[----:B------:R-:W-:Y:S04]  /*158b50*/  STL [R1+0x14b4], R3 ;  /* 0x0014b40301007387 */ /* 0x000fe80000100800 */
[----:B------:R-:W2:Y:S04]  /*158b60*/  LDL.LU R57, [R1+0x1934] ;  /* 0x0019340001397983 */ /* 0x000ea80000300800 */
[----:B------:R0:W-:Y:S04]  /*158b70*/  STL [R1+0x14b8], R2 ;  /* 0x0014b80201007387 */ /* 0x0001e80000100800 */
[----:B------:R-:W3:Y:S01]  /*158b80*/  LDL.LU R4, [R1+0x1938] ;  /* 0x0019380001047983 */ /* 0x000ee20000300800 */
[----:B------:R-:W-:-:S03]  /*158b90*/  IADD3 R30, P6, R44, R29, RZ ;  /* 0x0000001d2c1e7210 */ /* 0x000fc60007fde0ff */
[----:B0-----:R-:W3:Y:S01]  /*158ba0*/  LDL.LU R2, [R1+0x193c] ;  /* 0x00193c0001027983 */ /* 0x001ee20000300800 */
[----:B----4-:R-:W-:Y:S01]  /*158bb0*/  F2FP.SATFINITE.E5M2.F32.PACK_AB_MERGE_C R54, R54, R49, RZ ;  /* 0x000000313636723e */ /* 0x010fe200048060ff */
[----:B------:R-:W-:Y:S02]  /*158bc0*/  IMAD.X R31, R40, 0x1, R26, P6 ;  /* 0x00000001281f7824 */ /* 0x000fe400030e061a */
[----:B------:R0:W-:Y:S04]  /*158bd0*/  STL.64 [R1+0x8640], R28 ;  /* 0x0086401c01007387 */ /* 0x0001e80000100a00 */
[----:B------:R-:W-:Y:S04]  /*158be0*/  STL [R1+0x8434], R54 ;  /* 0x0084343601007387 */ /* 0x000fe80000100800 */
[----:B------:R-:W-:Y:S04]  /*158bf0*/  STL.64 [R1+0x1250], R30 ;  /* 0x0012501e01007387 */ /* 0x000fe80000100a00 */
[----:B------:R-:W4:Y:S04]  /*158c00*/  LDL.LU R59, [R1+0x16a0] ;  /* 0x0016a000013b7983 */ /* 0x000f280000300800 */
[----:B------:R-:W4:Y:S04]  /*158c10*/  LDL.LU R41, [R1+0x16a4] ;  /* 0x0016a40001297983 */ /* 0x000f280000300800 */
[----:B------:R-:W4:Y:S04]  /*158c20*/  LDL.LU R55, [R1+0x16a8] ;  /* 0x0016a80001377983 */ /* 0x000f280000300800 */
[----:B------:R-:W4:Y:S01]  /*158c30*/  LDL.LU R61, [R1+0x16ac] ;  /* 0x0016ac00013d7983 */ /* 0x000f220000300800 */
[----:B0-----:R-:W-:-:S02]  /*158c40*/  IADD3 R28, P6, R44, R25, RZ ;  /* 0x000000192c1c7210 */ /* 0x001fc40007fde0ff */
[----:B------:R-:W-:Y:S02]  /*158c50*/  F2FP.SATFINITE.E5M2.F32.PACK_AB_MERGE_C R51, R51, R58, RZ ;  /* 0x0000003a3333723e */ /* 0x000fe400048060ff */
[----:B------:R-:W-:Y:S01]  /*158c60*/  F2FP.SATFINITE.E5M2.F32.PACK_AB_MERGE_C R7, R7, R0, RZ ;  /* 0x000000000707723e */ /* 0x000fe200048060ff */
[----:B------:R-:W-:Y:S02]  /*158c70*/  IMAD.X R29, R40, 0x1, R23, P6 ;  /* 0x00000001281d7824 */ /* 0x000fe400030e0617 */
[----:B------:R-:W-:Y:S04]  /*158c80*/  STL [R1+0x8368], R51 ;  /* 0x0083683301007387 */ /* 0x000fe80000100800 */
[----:B------:R-:W-:Y:S04]  /*158c90*/  STL.64 [R1+0x8580], R6 ;  /* 0x0085800601007387 */ /* 0x000fe80000100a00 */
[----:B------:R0:W-:Y:S02]  /*158ca0*/  STL.64 [R1+0x1228], R28 ;  /* 0x0012281c01007387 */ /* 0x0001e40000100a00 */
[----:B0-----:R-:W-:-:S05]  /*158cb0*/  IADD3 R28, P6, R44, R24, RZ ;  /* 0x000000182c1c7210 */ /* 0x001fca0007fde0ff */
[----:B------:R-:W-:-:S05]  /*158cc0*/  IMAD.X R29, R40, 0x1, R22, P6 ;  /* 0x00000001281d7824 */ /* 0x000fca00030e0616 */
[----:B------:R0:W-:Y:S01]  /*158cd0*/  STL.64 [R1+0x1268], R28 ;  /* 0x0012681c01007387 */ /* 0x0001e20000100a00 */
[----:B------:R-:W-:-:S03]  /*158ce0*/  F2FP.SATFINITE.E5M2.F32.PACK_AB_MERGE_C R48, R48, R53, RZ ;  /* 0x000000353030723e */ /* 0x000fc600048060ff */
        /* <DEDUP_REMOVED lines=15> */
[----:B------:R-:W-:Y:S01]  /*158de0*/  STL [R1+0x85a4], R50 ;  /* 0x0085a43201007387 */ /* 0x000fe20000100800 */
[----:B---3--:R-:W-:-:S03]  /*158df0*/  F2FP.SATFINITE.E5M2.F32.PACK_AB_MERGE_C R57, R2, R4, RZ ;  /* 0x000000040239723e */ /* 0x008fc600048060ff */
[----:B------:R-:W2:Y:S04]  /*158e00*/  LDL.LU R4, [R1+0x1910] ;  /* 0x0019100001047983 */ /* 0x000ea80000300800 */
[----:B------:R-:W2:Y:S04]  /*158e10*/  LDL.LU R2, [R1+0x1914] ;  /* 0x0019140001027983 */ /* 0x000ea80000300800 */
[----:B------:R4:W-:Y:S04]  /*158e20*/  STL [R1+0x85b0], R57 ;  /* 0x0085b03901007387 */ /* 0x0009e80000100800 */
[----:B------:R-:W3:Y:S04]  /*158e30*/  LDL.LU R56, [R1+0x1918] ;  /* 0x0019180001387983 */ /* 0x000ee80000300800 */
[----:B------:R-:W3:Y:S04]  /*158e40*/  LDL.LU R3, [R1+0x191c] ;  /* 0x00191c0001037983 */ /* 0x000ee80000300800 */
[----:B------:R0:W-:Y:S04]  /*158e50*/  STL.64 [R1+0x1260], R6 ;  /* 0x0012600601007387 */ /* 0x0001e80000100a00 */
[----:B------:R-:W3:Y:S01]  /*158e60*/  LDL.LU R5, [R1+0x1900] ;  /* 0x0019000001057983 */ /* 0x000ee20000300800 */
[----:B----4-:R-:W-:-:S02]  /*158e70*/  F2FP.SATFINITE.E5M2.F32.PACK_AB_MERGE_C R57, R61, R55, RZ ;  /* 0x000000373d39723e */ /* 0x010fc400048060ff */
[----:B0-----:R-:W-:-:S05]  /*158e80*/  F2FP.SATFINITE.E5M2.F32.PACK_AB_MERGE_C R6, R41, R59, RZ ;  /* 0x0000003b2906723e */ /* 0x001fca00048060ff */
[----:B------:R0:W-:Y:S04]  /*158e90*/  STL [R1+0x60], R6 ;  /* 0x0000600601007387 */ /* 0x0001e80000100800 */
        /* <DEDUP_REMOVED lines=8> */
[----:B------:R0:W-:Y:S01]  /*158f20*/  STL.64 [R1+0x1238], R6 ;  /* 0x0012380601007387 */ /* 0x0001e20000100a00 */
[----:B------:R-:W-:Y:S02]  /*158f30*/  F2FP.SATFINITE.E5M2.F32.PACK_AB_MERGE_C R29, R30, R29, RZ ;  /* 0x0000001d1e1d723e */ /* 0x000fe400048060ff */
[----:B0-----:R-:W-:Y:S02]  /*158f40*/  IADD3 R6, P6, R44, R19, RZ ;  /* 0x000000132c067210 */ /* 0x001fe40007fde0ff */
[----:B------:R-:W-:Y:S01]  /*158f50*/  F2FP.SATFINITE.E5M2.F32.PACK_AB_MERGE_C R28, R60, R31, RZ ;  /* 0x0000001f3c1c723e */ /* 0x000fe200048060ff */
[----:B------:R-:W-:Y:S02]  /*158f60*/  STL [R1+0x34], R29 ;  /* 0x0000341d01007387 */ /* 0x000fe40000100800 */
[----:B------:R-:W-:-:S02]  /*158f70*/  IMAD.X R7, R40, 0x1, R15, P6 ;  /* 0x0000000128077824 */ /* 0x000fc400030e060f */
[----:B------:R0:W-:Y:S04]  /*158f80*/  STL [R1+0x40], R28 ;  /* 0x0000401c01007387 */ /* 0x0001e80000100800 */
[----:B------:R1:W-:Y:S01]  /*158f90*/  STL.64 [R1+0x1280], R6 ;  /* 0x0012800601007387 */ /* 0x0003e20000100a00 */
[----:B0-----:R-:W-:-:S05]  /*158fa0*/  IADD3 R28, P6, R44, R17, RZ ;  /* 0x000000112c1c7210 */ /* 0x001fca0007fde0ff */
[----:B------:R-:W-:Y:S01]  /*158fb0*/  IMAD.X R29, R40, 0x1, R14, P6 ;  /* 0x00000001281d7824 */ /* 0x000fe200030e060e */
[----:B-1----:R-:W-:Y:S02]  /*158fc0*/  F2FP.SATFINITE.E5M2.F32.PACK_AB_MERGE_C R6, R0, R53, RZ ;  /* 0x000000350006723e */ /* 0x002fe400048060ff */
[----:B------:R-:W4:Y:S04]  /*158fd0*/  LDL.LU R53, [R1+0x1ae8] ;  /* 0x001ae80001357983 */ /* 0x000f280000300800 */
[----:B------:R-:W4:Y:S04]  /*158fe0*/  LDL.LU R0, [R1+0x1aec] ;  /* 0x001aec0001007983 */ /* 0x000f280000300800 */
[----:B------:R0:W-:Y:S04]  /*158ff0*/  STL [R1+0x8], R6 ;  /* 0x0000080601007387 */ /* 0x0001e80000100800 */
[----:B------:R1:W-:Y:S01]  /*159000*/  STL.64 [R1+0x1278], R28 ;  /* 0x0012781c01007387 */ /* 0x0003e20000100a00 */
[----:B0-----:R-:W-:-:S03]  /*159010*/  F2FP.SATFINITE.E5M2.F32.PACK_AB_MERGE_C R6, R58, R49, RZ ;  /* 0x000000313a06723e */ /* 0x001fc600048060ff */
[----:B------:R-:W4:Y:S01]  /*159020*/  LDL.LU R49, [R1+0x1ad0] ;  /* 0x001ad00001317983 */ /* 0x000f220000300800 */
[----:B-1----:R-:W-:-:S05]  /*159030*/  F2FP.SATFINITE.E5M2.F32.PACK_AB_MERGE_C R28, R43, R52, RZ ;  /* 0x000000342b1c723e */ /* 0x002fca00048060ff */
[----:B------:R0:W-:Y:S04]  /*159040*/  STL [R1+0x104], R28 ;  /* 0x0001041c01007387 */ /* 0x0001e80000100800 */
[----:B------:R-:W4:Y:S01]  /*159050*/  LDL.LU R58, [R1+0x1ad4] ;  /* 0x001ad400013a7983 */ /* 0x000f220000300800 */
[----:B0-----:R-:W-:-:S03]  /*159060*/  IADD3 R28, P6, R44, R13, RZ ;  /* 0x0000000d2c1c7210 */ /* 0x001fc60007fde0ff */
[----:B------:R2:W-:Y:S02]  /*159070*/  STL [R1+0x100], R6 ;  /* 0x0001000601007387 */ /* 0x0005e40000100800 */
[----:B------:R-:W-:Y:S01]  /*159080*/  IMAD.X R29, R40, 0x1, R11, P6 ;  /* 0x00000001281d7824 */ /* 0x000fe200030e060b */
[----:B--2---:R-:W-:Y:S02]  /*159090*/  F2FP.SATFINITE.E5M2.F32.PACK_AB_MERGE_C R6, R2, R4, RZ ;  /* 0x000000040206723e */ /* 0x004fe400048060ff */
[----:B------:R-:W2:Y:S04]  /*1590a0*/  LDL.LU R4, [R1+0x1ad8] ;  /* 0x001ad80001047983 */ /* 0x000ea80000300800 */
[----:B------:R-:W2:Y:S04]  /*1590b0*/  LDL.LU R2, [R1+0x1adc] ;  /* 0x001adc0001027983 */ /* 0x000ea80000300800 */
[----:B------:R0:W-:Y:S01]  /*1590c0*/  STL.64 [R1+0x1248], R28 ;  /* 0x0012481c01007387 */ /* 0x0001e20000100a00 */
[----:B---3--:R-:W-:-:S03]  /*1590d0*/  F2FP.SATFINITE.E5M2.F32.PACK_AB_MERGE_C R3, R3, R56, RZ ;  /* 0x000000380303723e */ /* 0x008fc600048060ff */
[----:B------:R-:W-:Y:S01]  /*1590e0*/  STL [R1+0x133c], R6 ;  /* 0x00133c0601007387 */ /* 0x000fe20000100800 */
[----:B0-----:R-:W-:-:S03]  /*1590f0*/  IADD3 R28, P6, R44, R12, RZ ;  /* 0x0000000c2c1c7210 */ /* 0x001fc60007fde0ff */
[----:B------:R-:W-:Y:S02]  /*159100*/  STL [R1+0x14a0], R3 ;  /* 0x0014a00301007387 */ /* 0x000fe40000100800 */
[----:B------:R-:W-:-:S05]  /*159110*/  IMAD.X R29, R40, 0x1, R9, P6 ;  /* 0x00000001281d7824 */ /* 0x000fca00030e0609 */
[----:B------:R0:W-:Y:S01]  /*159120*/  STL.64 [R1+0x1240], R28 ;  /* 0x0012401c01007387 */ /* 0x0001e20000100a00 */
[----:B----4-:R-:W-:Y:S02]  /*159130*/  F2FP.SATFINITE.E5M2.F32.PACK_AB_MERGE_C R55, R55, R5, RZ ;  /* 0x000000053737723e */ /* 0x010fe400048060ff */
[----:B0-----:R-:W-:Y:S02]  /*159140*/  IADD3 R28, P6, R44, R10, RZ ;  /* 0x0000000a2c1c7210 */ /* 0x001fe40007fde0ff */
[----:B------:R-:W-:-:S03]  /*159150*/  F2FP.SATFINITE.E5M2.F32.PACK_AB_MERGE_C R5, R59, R42, RZ ;  /* 0x0000002a3b05723e */ /* 0x000fc600048060ff */
[----:B------:R-:W-:Y:S01]  /*159160*/  IMAD.X R29, R40, 0x1, R8, P6 ;  /* 0x00000001281d7824 */ /* 0x000fe200030e0608 */
[----:B------:R-:W-:Y:S02]  /*159170*/  SHF.R.S32.HI R40, RZ, 0x1f, R45 ;  /* 0x0000001fff287819 */ /* 0x000fe4000001142d */
[----:B------:R-:W-:Y:S02]  /*159180*/  IADD3 R30, P6, R45, R39, RZ ;  /* 0x000000272d1e7210 */ /* 0x000fe40007fde0ff */
[----:B------:R-:W-:Y:S01]  /*159190*/  F2FP.SATFINITE.E5M2.F32.PACK_AB_MERGE_C R3, R61, R41, RZ ;  /* 0x000000293d03723e */ /* 0x000fe200048060ff */
[----:B------:R0:W-:Y:S02]  /*1591a0*/  STL.64 [R1+0x1230], R28 ;  /* 0x0012301c01007387 */ /* 0x0001e40000100a00 */
[----:B------:R-:W-:Y:S02]  /*1591b0*/  IMAD.X R31, R40, 0x1, R38, P6 ;  /* 0x00000001281f7824 */ /* 0x000fe400030e0626 */
[----:B0-----:R-:W3:Y:S04]  /*1591c0*/  LDL.LU R28, [R1+0x1790] ;  /* 0x00179000011c7983 */ /* 0x001ee80000300800 */
[----:B------:R-:W3:Y:S04]  /*1591d0*/  LDL.LU R29, [R1+0x1794] ;  /* 0x00179400011d7983 */ /* 0x000ee80000300800 */
[----:B------:R0:W-:Y:S04]  /*1591e0*/  STL [R1+0x8438], R5 ;  /* 0x0084380501007387 */ /* 0x0001e80000100800 */
[----:B------:R-:W-:Y:S04]  /*1591f0*/  STL [R1+0x85b8], R3 ;  /* 0x0085b80301007387 */ /* 0x000fe80000100800 */
[----:B0-----:R-:W4:Y:S04]  /*159200*/  LDL.LU R5, [R1+0x1798] ;  /* 0x0017980001057983 */ /* 0x001f280000300800 */
[----:B------:R-:W4:Y:S04]  /*159210*/  LDL.LU R57, [R1+0x179c] ;  /* 0x00179c0001397983 */ /* 0x000f280000300800 */
[----:B------:R0:W-:Y:S04]  /*159220*/  STL.64 [R1+0x1220], R30 ;  /* 0x0012201e01007387 */ /* 0x0001e80000100a00 */
[----:B0-----:R-:W4:Y:S04]  /*159230*/  LDL.LU R30, [R1+0x1690] ;  /* 0x00169000011e7983 */ /* 0x001f280000300800 */
[----:B------:R-:W4:Y:S01]  /*159240*/  LDL.LU R31, [R1+0x1694] ;  /* 0x00169400011f7983 */ /* 0x000f220000300800 */
[----:B------:R-:W-:-:S03]  /*159250*/  IADD3 R42, P6, R45, R37, RZ ;  /* 0x000000252d2a7210 */ /* 0x000fc60007fde0ff */
[----:B------:R-:W4:Y:S01]  /*159260*/  LDL.LU R44, [R1+0x1698] ;  /* 0x00169800012c7983 */ /* 0x000f220000300800 */
[----:B------:R-:W-:-:S03]  /*159270*/  F2FP.SATFINITE.E5M2.F32.PACK_AB_MERGE_C R59, R0, R53, RZ ;  /* 0x00000035003b723e */ /* 0x000fc600048060ff */
[----:B------:R-:W4:Y:S01]  /*159280*/  LDL.LU R51, [R1+0x169c] ;  /* 0x00169c0001337983 */ /* 0x000f220000300800 */
[----:B------:R-:W-:-:S03]  /*159290*/  IMAD.X R43, R40, 0x1, R34, P6 ;  /* 0x00000001282b7824 */ /* 0x000fc600030e0622 */
[----:B------:R-:W4:Y:S04]  /*1592a0*/  LDL.LU R54, [R1+0xb10] ;  /* 0x000b100001367983 */ /* 0x000f280000300800 */
[----:B------:R-:W4:Y:S01]  /*1592b0*/  LDL.LU R41, [R1+0xb14] ;  /* 0x000b140001297983 */ /* 0x000f220000300800 */
[----:B------:R-:W-:-:S03]  /*1592c0*/  F2FP.SATFINITE.E5M2.F32.PACK_AB_MERGE_C R7, R47, R46, RZ ;  /* 0x0000002e2f07723e */ /* 0x000fc600048060ff */
[----:B------:R-:W4:Y:S04]  /*1592d0*/  LDL.LU R53, [R1+0xb18] ;  /* 0x000b180001357983 */ /* 0x000f280000300800 */
[----:B------:R-:W4:Y:S01]  /*1592e0*/  LDL.LU R0, [R1+0xb1c] ;  /* 0x000b1c0001007983 */ /* 0x000f220000300800 */
[----:B------:R-:W-:-:S05]  /*1592f0*/  F2FP.SATFINITE.E5M2.F32.PACK_AB_MERGE_C R50, R58, R49, RZ ;  /* 0x000000313a32723e */ /* 0x000fca00048060ff */
[----:B------:R-:W-:Y:S04]  /*159300*/  STL [R1+0x85cc], R50 ;  /* 0x0085cc3201007387 */ /* 0x000fe80000100800 */
[----:B------:R-:W4:Y:S04]  /*159310*/  LDL.LU R60, [R1+0x1ac0] ;  /* 0x001ac000013c7983 */ /* 0x000f280000300800 */
[----:B------:R-:W4:Y:S04]  /*159320*/  LDL.LU R46, [R1+0x1ac4] ;  /* 0x001ac400012e7983 */ /* 0x000f280000300800 */
[----:B------:R0:W-:Y:S04]  /*159330*/  STL.64 [R1+0x1218], R42 ;  /* 0x0012182a01007387 */ /* 0x0001e80000100a00 */
[----:B------:R-:W4:Y:S04]  /*159340*/  LDL.LU R47, [R1+0x1ac8] ;  /* 0x001ac800012f7983 */ /* 0x000f280000300800 */
[----:B------:R-:W4:Y:S04]  /*159350*/  LDL.LU R61, [R1+0x1acc] ;  /* 0x001acc00013d7983 */ /* 0x000f280000300800 */
[----:B------:R-:W4:Y:S04]  /*159360*/  LDL.LU R52, [R1+0x1ab0] ;  /* 0x001ab00001347983 */ /* 0x000f280000300800 */
[----:B0-----:R-:W4:Y:S04]  /*159370*/  LDL.LU R43, [R1+0x1ab4] ;  /* 0x001ab400012b7983 */ /* 0x001f280000300800 */
[----:B------:R-:W4:Y:S04]  /*159380*/  LDL.LU R56, [R1+0x1ab8] ;  /* 0x001ab80001387983 */ /* 0x000f280000300800 */
[----:B------:R-:W4:Y:S04]  /*159390*/  LDL.LU R42, [R1+0x1abc] ;  /* 0x001abc00012a7983 */ /* 0x000f280000300800 */
[----:B------:R-:W4:Y:S01]  /*1593a0*/  LDL.LU R58, [R1+0x1aa0] ;  /* 0x001aa000013a7983 */ /* 0x000f220000300800 */
[----:B--2---:R-:W-:-:S03]  /*1593b0*/  F2FP.SATFINITE.E5M2.F32.PACK_AB_MERGE_C R6, R2, R4, RZ ;  /* 0x000000040206723e */ /* 0x004fc600048060ff */
[----:B------:R-:W2:Y:S04]  /*1593c0*/  LDL.LU R4, [R1+0x1aa4] ;  /* 0x001aa40001047983 */ /* 0x000ea80000300800 */
[----:B------:R-:W2:Y:S04]  /*1593d0*/  LDL.LU R49, [R1+0x1aa8] ;  /* 0x001aa80001317983 */ /* 0x000ea80000300800 */
[----:B------:R-:W2:Y:S04]  /*1593e0*/  LDL.LU R2, [R1+0x1aac] ;  /* 0x001aac0001027983 */ /* 0x000ea80000300800 */
[----:B------:R-:W-:Y:S01]  /*1593f0*/  STL [R1+0x85d0], R6 ;  /* 0x0085d00601007387 */ /* 0x000fe20000100800 */
[----:B---3--:R-:W-:-:S02]  /*159400*/  F2FP.SATFINITE.E5M2.F32.PACK_AB_MERGE_C R3, R29, R28, RZ ;  /* 0x0000001c1d03723e */ /* 0x008fc400048060ff */
[----:B------:R-:W-:-:S03]  /*159410*/  IADD3 R28, P6, R45, R36, RZ ;  /* 0x000000242d1c7210 */ /* 0x000fc60007fde0ff */
[----:B------:R-:W-:Y:S02]  /*159420*/  STL [R1+0x85d4], R3 ;  /* 0x0085d40301007387 */ /* 0x000fe40000100800 */
[----:B------:R-:W-:-:S05]  /*159430*/  IMAD.X R29, R40, 0x1, R33, P6 ;  /* 0x00000001281d7824 */ /* 0x000fca00030e0621 */
[----:B------:R0:W-:Y:S04]  /*159440*/  STL.64 [R1+0x1210], R28 ;  /* 0x0012101c01007387 */ /* 0x0001e80000100a00 */
[----:B0-----:R-:W3:Y:S01]  /*159450*/  LDL.LU.64 R28, [R1+0x8640] ;  /* 0x00864000011c7983 */ /* 0x001ee20000300a00 */
[----:B----4-:R-:W-:Y:S02]  /*159460*/  F2FP.SATFINITE.E5M2.F32.PACK_AB_MERGE_C R3, R31, R30, RZ ;  /* 0x0000001e1f03723e */ /* 0x010fe400048060ff */
[----:B------:R-:W-:-:S05]  /*159470*/  IADD3 R30, P6, R45, R35, RZ ;  /* 0x000000232d1e7210 */ /* 0x000fca0007fde0ff */
[----:B------:R-:W-:Y:S01]  /*159480*/  IMAD.X R31, R40, 0x1, R32, P6 ;  /* 0x00000001281f7824 */ /* 0x000fe200030e0620 */
[----:B------:R-:W-:Y:S04]  /*159490*/  STL [R1+0x85f8], R3 ;  /* 0x0085f80301007387 */ /* 0x000fe80000100800 */
[----:B------:R0:W-:Y:S04]  /*1594a0*/  STL.64 [R1+0x1208], R30 ;  /* 0x0012081e01007387 */ /* 0x0001e80000100a00 */
[----:B0-----:R-:W4:Y:S01]  /*1594b0*/  LDL.LU.64 R30, [R1+0x8638] ;  /* 0x00863800011e7983 */ /* 0x001f220000300a00 */
[----:B------:R-:W-:-:S02]  /*1594c0*/  F2FP.SATFINITE.E5M2.F32.PACK_AB_MERGE_C R6, R51, R44, RZ ;  /* 0x0000002c3306723e */ /* 0x000fc400048060ff */
[----:B------:R-:W-:-:S03]  /*1594d0*/  F2FP.SATFINITE.E5M2.F32.PACK_AB_MERGE_C R44, R41, R54, RZ ;  /* 0x00000036292c723e */ /* 0x000fc600048060ff */
[----:B------:R4:W-:Y:S01]  /*1594e0*/  STL.64 [R1+0x85e0], R6 ;  /* 0x0085e00601007387 */ /* 0x0009e20000100a00 */
[----:B------:R-:W-:-:S03]  /*1594f0*/  F2FP.SATFINITE.E5M2.F32.PACK_AB_MERGE_C R41, R0, R53, RZ ;  /* 0x000000350029723e */ /* 0x000fc600048060ff */
[----:B------:R-:W-:Y:S04]  /*159500*/  STL [R1+0x85fc], R44 ;  /* 0x0085fc2c01007387 */ /* 0x000fe80000100800 */
[----:B------:R-:W2:Y:S04]  /*159510*/  LDL.LU R53, [R1+0x1a90] ;  /* 0x001a900001357983 */ /* 0x000ea80000300800 */
[----:B------:R-:W2:Y:S01]  /*159520*/  LDL.LU R0, [R1+0x1a94] ;  /* 0x001a940001007983 */ /* 0x000ea20000300800 */
[----:B------:R-:W-:Y:S02]  /*159530*/  F2FP.SATFINITE.E5M2.F32.PACK_AB_MERGE_C R60, R46, R60, RZ ;  /* 0x0000003c2e3c723e */ /* 0x000fe400048060ff */
[----:B------:R-:W-:-:S02]  /*159540*/  F2FP.SATFINITE.E5M2.F32.PACK_AB_MERGE_C R61, R61, R47, RZ ;  /* 0x0000002f3d3d723e */ /* 0x000fc400048060ff */
[----:B------:R-:W-:Y:S02]  /*159550*/  F2FP.SATFINITE.E5M2.F32.PACK_AB_MERGE_C R57, R57, R5, RZ ;  /* 0x000000053939723e */ /* 0x000fe400048060ff */
[----:B------:R-:W-:Y:S02]  /*159560*/  F2FP.SATFINITE.E5M2.F32.PACK_AB_MERGE_C R3, R43, R52, RZ ;  /* 0x000000342b03723e */ /* 0x000fe400048060ff */
[----:B------:R-:W-:Y:S02]  /*159570*/  F2FP.SATFINITE.E5M2.F32.PACK_AB_MERGE_C R5, R42, R56, RZ ;  /* 0x000000382a05723e */ /* 0x000fe400048060ff */
[----:B----4-:R-:W-:-:S05]  /*159580*/  IADD3 R6, P6, R45, R31, RZ ;  /* 0x0000001f2d067210 */ /* 0x010fca0007fde0ff */
[----:B---3--:R-:W-:-:S05]  /*159590*/  IMAD.X R7, R40, 0x1, R28, P6 ;  /* 0x0000000128077824 */ /* 0x008fca00030e061c */
[----:B------:R0:W-:Y:S04]  /*1595a0*/  STL.64 [R1+0x1200], R6 ;  /* 0x0012000601007387 */ /* 0x0001e80000100a00 */
[----:B------:R-:W-:Y:S01]  /*1595b0*/  STL [R1+0x8608], R41 ;  /* 0x0086082901007387 */ /* 0x000fe20000100800 */
[----:B0-----:R-:W-:-:S03]  /*1595c0*/  IADD3 R6, P6, R45, R30, RZ ;  /* 0x0000001e2d067210 */ /* 0x001fc60007fde0ff */
[----:B------:R-:W-:Y:S02]  /*1595d0*/  STL.64 [R1+0x8520], R60 ;  /* 0x0085203c01007387 */ /* 0x000fe40000100a00 */
[----:B------:R-:W-:-:S05]  /*1595e0*/  IMAD.X R7, R40, 0x1, R27, P6 ;  /* 0x0000000128077824 */ /* 0x000fca00030e061b */
[----:B------:R0:W-:Y:S04]  /*1595f0*/  STL.64 [R1+0x11f8], R6 ;  /* 0x0011f80601007387 */ /* 0x0001e80000100a00 */
[----:B------:R2:W-:Y:S01]  /*159600*/  STL [R1+0x132c], R3 ;  /* 0x00132c0301007387 */ /* 0x0005e20000100800 */
[----:B0-----:R-:W-:Y:S02]  /*159610*/  IADD3 R6, P6, R45, R29, RZ ;  /* 0x0000001d2d067210 */ /* 0x001fe40007fde0ff */
[----:B--2---:R-:W-:Y:S02]  /*159620*/  F2FP.SATFINITE.E5M2.F32.PACK_AB_MERGE_C R3, R4, R58, RZ ;  /* 0x0000003a0403723e */ /* 0x004fe400048060ff */
[----:B------:R-:W2:Y:S01]  /*159630*/  LDL.LU R58, [R1+0x1a98] ;  /* 0x001a9800013a7983 */ /* 0x000ea20000300800 */
[----:B------:R-:W-:-:S05]  /*159640*/  IMAD.X R7, R40, 0x1, R26, P6 ;  /* 0x0000000128077824 */ /* 0x000fca00030e061a */
[----:B------:R0:W-:Y:S04]  /*159650*/  STL.64 [R1+0x11f0], R6 ;  /* 0x0011f00601007387 */ /* 0x0001e80000100a00 */
[----:B------:R-:W-:Y:S04]  /*159660*/  STL [R1+0x1330], R5 ;  /* 0x0013300501007387 */ /* 0x000fe80000100800 */
[----:B------:R-:W2:Y:S01]  /*159670*/  LDL.LU R4, [R1+0x1a9c] ;  /* 0x001a9c0001047983 */ /* 0x000ea20000300800 */
[----:B0-----:R-:W-:-:S03]  /*159680*/  IADD3 R6, P6, R45, R25, RZ ;  /* 0x000000192d067210 */ /* 0x001fc60007fde0ff */
[----:B------:R-:W-:Y:S02]  /*159690*/  STL [R1+0x1320], R3 ;  /* 0x0013200301007387 */ /* 0x000fe40000100800 */
[----:B------:R-:W-:Y:S02]  /*1596a0*/  IMAD.X R7, R40, 0x1, R23, P6 ;  /* 0x0000000128077824 */ /* 0x000fe400030e0617 */
[----:B------:R-:W3:Y:S04]  /*1596b0*/  LDL.LU R60, [R1+0x19d8] ;  /* 0x0019d800013c7983 */ /* 0x000ee80000300800 */
[----:B------:R-:W3:Y:S01]  /*1596c0*/  LDL.LU R56, [R1+0x19dc] ;  /* 0x0019dc0001387983 */ /* 0x000ee20000300800 */
[----:B------:R-:W-:-:S03]  /*1596d0*/  F2FP.SATFINITE.E5M2.F32.PACK_AB_MERGE_C R49, R2, R49, RZ ;  /* 0x000000310231723e */ /* 0x000fc600048060ff */
[----:B------:R0:W-:Y:S04]  /*1596e0*/  STL.64 [R1+0x11e8], R6 ;  /* 0x0011e80601007387 */ /* 0x0001e80000100a00 */
        /* <DEDUP_REMOVED lines=10> */
[----:B------:R0:W-:Y:S04]  /*159790*/  STL.64 [R1+0x8588], R48 ;  /* 0x0085883001007387 */ /* 0x0001e80000100a00 */
[----:B0-----:R-:W4:Y:S04]  /*1597a0*/  LDL.LU R48, [R1+0x19d0] ;  /* 0x0019d00001307983 */ /* 0x001f280000300800 */
[----:B------:R-:W4:Y:S01]  /*1597b0*/  LDL.LU R49, [R1+0x19d4] ;  /* 0x0019d40001317983 */ /* 0x000f220000300800 */
[----:B------:R-:W-:-:S02]  /*1597c0*/  F2FP.SATFINITE.E5M2.F32.PACK_AB_MERGE_C R54, R0, R53, RZ ;  /* 0x000000350036723e */ /* 0x000fc400048060ff */
[----:B------:R-:W-:-:S03]  /*1597d0*/  IADD3 R46, P6, R45, R24, RZ ;  /* 0x000000182d2e7210 */ /* 0x000fc60007fde0ff */
[----:B------:R-:W-:Y:S04]  /*1597e0*/  STL.64 [R1+0x85a8], R54 ;  /* 0x0085a83601007387 */ /* 0x000fe80000100a00 */
[----:B------:R-:W-:Y:S01]  /*1597f0*/  STL [R1+0x8618], R24 ;  /* 0x0086181801007387 */ /* 0x000fe20000100800 */
[----:B------:R-:W-:-:S03]  /*159800*/  IMAD.X R47, R40, 0x1, R22, P6 ;  /* 0x00000001282f7824 */ /* 0x000fc600030e0616 */
[----:B------:R-:W4:Y:S04]  /*159810*/  LDL.LU R51, [R1+0xae8] ;  /* 0x000ae80001337983 */ /* 0x000f280000300800 */
[----:B------:R-:W4:Y:S04]  /*159820*/  LDL.LU R42, [R1+0xaec] ;  /* 0x000aec00012a7983 */ /* 0x000f280000300800 */
[----:B------:R0:W-:Y:S04]  /*159830*/  STL.64 [R1+0x11e0], R46 ;  /* 0x0011e02e01007387 */ /* 0x0001e80000100a00 */
[----:B0-----:R-:W4:Y:S04]  /*159840*/  LDL.LU R46, [R1+0x19c0] ;  /* 0x0019c000012e7983 */ /* 0x001f280000300800 */
[----:B------:R-:W4:Y:S04]  /*159850*/  LDL.LU R47, [R1+0x19c4] ;  /* 0x0019c400012f7983 */ /* 0x000f280000300800 */
[----:B------:R-:W4:Y:S04]  /*159860*/  LDL.LU R53, [R1+0x19c8] ;  /* 0x0019c80001357983 */ /* 0x000f280000300800 */
[----:B------:R-:W4:Y:S04]  /*159870*/  LDL.LU R0, [R1+0x19cc] ;  /* 0x0019cc0001007983 */ /* 0x000f280000300800 */
[----:B------:R-:W-:Y:S04]  /*159880*/  STL [R1+0x861c], R22 ;  /* 0x00861c1601007387 */ /* 0x000fe80000100800 */
[----:B------:R-:W4:Y:S01]  /*159890*/  LDL.LU R52, [R1+0x19b0] ;  /* 0x0019b00001347983 */ /* 0x000f220000300800 */
[----:B--2---:R-:W-:-:S03]  /*1598a0*/  F2FP.SATFINITE.E5M2.F32.PACK_AB_MERGE_C R58, R4, R58, RZ ;  /* 0x0000003a043a723e */ /* 0x004fc600048060ff */
[----:B------:R-:W2:Y:S01]  /*1598b0*/  LDL.LU R4, [R1+0x19b4] ;  /* 0x0019b40001047983 */ /* 0x000ea20000300800 */
[----:B------:R-:W-:-:S03]  /*1598c0*/  IADD3 R54, P6, R45, R21, RZ ;  /* 0x000000152d367210 */ /* 0x000fc60007fde0ff */
[----:B------:R-:W-:Y:S02]  /*1598d0*/  STL.64 [R1+0x85c0], R58 ;  /* 0x0085c03a01007387 */ /* 0x000fe40000100a00 */
[----:B------:R-:W-:Y:S01]  /*1598e0*/  IMAD.X R55, R40, 0x1, R18, P6 ;  /* 0x0000000128377824 */ /* 0x000fe200030e0612 */
[----:B---3--:R-:W-:Y:S02]  /*1598f0*/  F2FP.SATFINITE.E5M2.F32.PACK_AB_MERGE_C R56, R56, R60, RZ ;  /* 0x0000003c3838723e */ /* 0x008fe400048060ff */
[----:B----4-:R-:W-:-:S05]  /*159900*/  F2FP.SATFINITE.E5M2.F32.PACK_AB_MERGE_C R48, R49, R48, RZ ;  /* 0x000000303130723e */ /* 0x010fca00048060ff */
[----:B------:R0:W-:Y:S02]  /*159910*/  STL [R1+0x85c8], R48 ;  /* 0x0085c83001007387 */ /* 0x0001e40000100800 */
[----:B0-----:R-:W-:Y:S02]  /*159920*/  IADD3 R48, P6, R45, R20, RZ ;  /* 0x000000142d307210 */ /* 0x001fe40007fde0ff */
[----:B------:R-:W-:Y:S03]  /*159930*/  STL [R1+0x860c], R21 ;  /* 0x00860c1501007387 */ /* 0x000fe60000100800 */
[----:B------:R-:W-:Y:S01]  /*159940*/  IMAD.X R49, R40, 0x1, R16, P6 ;  /* 0x0000000128317824 */ /* 0x000fe200030e0610 */
[----:B------:R-:W-:Y:S04]  /*159950*/  STL.64 [R1+0x85f0], R56 ;  /* 0x0085f03801007387 */ /* 0x000fe80000100a00 */
[----:B------:R-:W-:Y:S04]  /*159960*/  STL.64 [R1+0x11d8], R54 ;  /* 0x0011d83601007387 */ /* 0x000fe80000100a00 */
[----:B------:R0:W-:Y:S02]  /*159970*/  STL.64 [R1+0x11d0], R48 ;  /* 0x0011d03001007387 */ /* 0x0001e40000100a00 */
[----:B0-----:R-:W-:-:S02]  /*159980*/  F2FP.SATFINITE.E5M2.F32.PACK_AB_MERGE_C R48, R7, R6, RZ ;  /* 0x000000060730723e */ /* 0x001fc400048060ff */
[----:B------:R-:W-:Y:S01]  /*159990*/  IADD3 R6, P6, R45, R19, RZ ;  /* 0x000000132d067210 */ /* 0x000fe20007fde0ff */
[----:B------:R-:W-:Y:S04]  /*1599a0*/  STL.64 [R1+0x8610], R18 ;  /* 0x0086101201007387 */ /* 0x000fe80000100a00 */
[----:B------:R-:W-:-:S05]  /*1599b0*/  IMAD.X R7, R40, 0x1, R15, P6 ;  /* 0x0000000128077824 */ /* 0x000fca00030e060f */
[----:B------:R0:W-:Y:S01]  /*1599c0*/  STL.64 [R1+0x11c8], R6 ;  /* 0x0011c80601007387 */ /* 0x0001e20000100a00 */
[----:B------:R-:W-:Y:S02]  /*1599d0*/  F2FP.SATFINITE.E5M2.F32.PACK_AB_MERGE_C R43, R43, R5, RZ ;  /* 0x000000052b2b723e */ /* 0x000fe400048060ff */
[----:B------:R-:W-:Y:S01]  /*1599e0*/  F2FP.SATFINITE.E5M2.F32.PACK_AB_MERGE_C R42, R42, R51, RZ ;  /* 0x000000332a2a723e */ /* 0x000fe200048060ff */
[----:B------:R-:W-:Y:S01]  /*1599f0*/  STL.64 [R1+0x8600], R16 ;  /* 0x0086001001007387 */ /* 0x000fe20000100a00 */
[----:B0-----:R-:W-:-:S03]  /*159a00*/  IADD3 R6, P6, R45, R17, RZ ;  /* 0x000000112d067210 */ /* 0x001fc60007fde0ff */
[----:B------:R-:W-:Y:S02]  /*159a10*/  STL.64 [R1+0x8620], R14 ;  /* 0x0086200e01007387 */ /* 0x000fe40000100a00 */
[----:B------:R-:W-:Y:S02]  /*159a20*/  IMAD.X R7, R40, 0x1, R14, P6 ;  /* 0x0000000128077824 */ /* 0x000fe400030e060e */
[----:B------:R-:W-:Y:S01]  /*159a30*/  STL.64 [R1+0x8628], R42 ;  /* 0x0086282a01007387 */ /* 0x000fe20000100a00 */
[----:B------:R-:W-:-:S03]  /*159a40*/  F2FP.SATFINITE.E5M2.F32.PACK_AB_MERGE_C R50, R50, R3, RZ ;  /* 0x000000033232723e */ /* 0x000fc600048060ff */
[----:B------:R0:W-:Y:S01]  /*159a50*/  STL.64 [R1+0x11c0], R6 ;  /* 0x0011c00601007387 */ /* 0x0001e20000100a00 */
[----:B------:R-:W-:-:S05]  /*159a60*/  F2FP.SATFINITE.E5M2.F32.PACK_AB_MERGE_C R3, R47, R46, RZ ;  /* 0x0000002e2f03723e */ /* 0x000fca00048060ff */
[----:B------:R1:W-:Y:S01]  /*159a70*/  STL [R1+0x614], R3 ;  /* 0x0006140301007387 */ /* 0x0003e20000100800 */
[----:B0-----:R-:W-:-:S05]  /*159a80*/  IADD3 R6, P6, R45, R13, RZ ;  /* 0x0000000d2d067210 */ /* 0x001fca0007fde0ff */
[----:B------:R-:W-:Y:S01]  /*159a90*/  IMAD.X R7, R40, 0x1, R11, P6 ;  /* 0x0000000128077824 */ /* 0x000fe200030e060b */
[----:B-1----:R-:W-:Y:S02]  /*159aa0*/  F2FP.SATFINITE.E5M2.F32.PACK_AB_MERGE_C R3, R0, R53, RZ ;  /* 0x000000350003723e */ /* 0x002fe400048060ff */
[----:B------:R-:W3:Y:S04]  /*159ab0*/  LDL.LU R53, [R1+0x19b8] ;  /* 0x0019b80001357983 */ /* 0x000ee80000300800 */
[----:B------:R-:W3:Y:S04]  /*159ac0*/  LDL.LU R0, [R1+0x19bc] ;  /* 0x0019bc0001007983 */ /* 0x000ee80000300800 */
[----:B------:R0:W-:Y:S04]  /*159ad0*/  STL.64 [R1+0x11b8], R6 ;  /* 0x0011b80601007387 */ /* 0x0001e80000100a00 */
[----:B------:R-:W-:Y:S04]  /*159ae0*/  STL [R1+0x910], R3 ;  /* 0x0009100301007387 */ /* 0x000fe80000100800 */
[----:B------:R-:W4:Y:S01]  /*159af0*/  LDL.LU R43, [R1+0x19a0] ;  /* 0x0019a000012b7983 */ /* 0x000f220000300800 */
[----:B0-----:R-:W-:-:S03]  /*159b00*/  IADD3 R6, P6, R45, R12, RZ ;  /* 0x0000000c2d067210 */ /* 0x001fc60007fde0ff */
[----:B------:R-:W4:Y:S04]  /*159b10*/  LDL.LU R14, [R1+0x19a4] ;  /* 0x0019a400010e7983 */ /* 0x000f280000300800 */
[----:B------:R-:W4:Y:S01]  /*159b20*/  LDL.LU R15, [R1+0x19a8] ;  /* 0x0019a800010f7983 */ /* 0x000f220000300800 */
[----:B------:R-:W-:-:S03]  /*159b30*/  IMAD.X R7, R40, 0x1, R9, P6 ;  /* 0x0000000128077824 */ /* 0x000fc600030e0609 */
[----:B------:R-:W4:Y:S01]  /*159b40*/  LDL.LU R16, [R1+0x19ac] ;  /* 0x0019ac0001107983 */ /* 0x000f220000300800 */
[----:B------:R-:W-:Y:S02]  /*159b50*/  F2FP.SATFINITE.E5M2.F32.PACK_AB_MERGE_C R54, R41, R61, RZ ;  /* 0x0000003d2936723e */ /* 0x000fe400048060ff */
[----:B------:R-:W-:Y:S02]  /*159b60*/  IADD3 R46, P6, R45, R10, RZ ;  /* 0x0000000a2d2e7210 */ /* 0x000fe40007fde0ff */
[----:B------:R-:W-:-:S03]  /*159b70*/  F2FP.SATFINITE.E5M2.F32.PACK_AB_MERGE_C R2, R2, R44, RZ ;  /* 0x0000002c0202723e */ /* 0x000fc600048060ff */
        /* <DEDUP_REMOVED lines=26> */
[----:B------:R0:W-:Y:S04]  /*159d20*/  STL.64 [R1+0x11a8], R46 ;  /* 0x0011a82e01007387 */ /* 0x0001e80000100a00 */
[----:B0-----:R-:W2:Y:S04]  /*159d30*/  LDL.LU R46, [R1+0x8630] ;  /* 0x00863000012e7983 */ /* 0x001ea80000300800 */
[----:B------:R-:W2:Y:S01]  /*159d40*/  LDL.LU R47, [R1+0x1998] ;  /* 0x00199800012f7983 */ /* 0x000ea20000300800 */
[----:B---3--:R-:W-:-:S03]  /*159d50*/  F2FP.SATFINITE.E5M2.F32.PACK_AB_MERGE_C R53, R0, R53, RZ ;  /* 0x000000350035723e */ /* 0x008fc600048060ff */
[----:B------:R-:W3:Y:S04]  /*159d60*/  LDL.LU R0, [R1+0x199c] ;  /* 0x00199c0001007983 */ /* 0x000ee80000300800 */
[----:B------:R-:W-:Y:S01]  /*159d70*/  STL [R1+0x83d0], R53 ;  /* 0x0083d03501007387 */ /* 0x000fe20000100800 */
[----:B----4-:R-:W-:-:S05]  /*159d80*/  F2FP.SATFINITE.E5M2.F32.PACK_AB_MERGE_C R14, R14, R43, RZ ;  /* 0x0000002b0e0e723e */ /* 0x010fca00048060ff */
[----:B------:R-:W-:Y:S01]  /*159d90*/  STL [R1+0x1634], R14 ;  /* 0x0016340e01007387 */ /* 0x000fe20000100800 */
[----:B------:R-:W-:-:S05]  /*159da0*/  F2FP.SATFINITE.E5M2.F32.PACK_AB_MERGE_C R4, R16, R15, RZ ;  /* 0x0000000f1004723e */ /* 0x000fca00048060ff */
[----:B------:R0:W-:Y:S01]  /*159db0*/  STL [R1+0x1630], R4 ;  /* 0x0016300401007387 */ /* 0x0001e20000100800 */
[----:B--2---:R-:W-:Y:S02]  /*159dc0*/  F2FP.SATFINITE.E5M2.F32.PACK_AB_MERGE_C R16, R18, R17, RZ ;  /* 0x000000111210723e */ /* 0x004fe400048060ff */
[----:B0-----:R-:W-:Y:S02]  /*159dd0*/  F2FP.SATFINITE.E5M2.F32.PACK_AB_MERGE_C R4, R56, R19, RZ ;  /* 0x000000133804723e */ /* 0x001fe400048060ff */
[----:B------:R-:W-:Y:S02]  /*159de0*/  SHF.R.S32.HI R40, RZ, 0x1f, R46 ;  /* 0x0000001fff287819 */ /* 0x000fe4000001142e */
[----:B------:R-:W-:-:S05]  /*159df0*/  IADD3 R14, P6, R46, R39, RZ ;  /* 0x000000272e0e7210 */ /* 0x000fca0007fde0ff */
        /* <DEDUP_REMOVED lines=11> */
[----:B------:R1:W-:Y:S02]  /*159eb0*/  STL [R1+0x1690], R4 ;  /* 0x0016900401007387 */ /* 0x0003e40000100800 */
[----:B------:R-:W-:Y:S01]  /*159ec0*/  IMAD.X R15, R40, 0x1, R33, P6 ;  /* 0x00000001280f7824 */ /* 0x000fe200030e0621 */
[----:B0-----:R-:W-:-:S04]  /*159ed0*/  F2FP.SATFINITE.E5M2.F32.PACK_AB_MERGE_C R16, R24, R22, RZ ;  /* 0x000000161810723e */ /* 0x001fc800048060ff */
[----:B------:R0:W-:Y:S01]  /*159ee0*/  STL.64 [R1+0x1190], R14 ;  /* 0x0011900e01007387 */ /* 0x0001e20000100a00 */
[----:B-1----:R-:W-:-:S03]  /*159ef0*/  F2FP.SATFINITE.E5M2.F32.PACK_AB_MERGE_C R4, R49, R55, RZ ;  /* 0x000000373104723e */ /* 0x002fc600048060ff */
[----:B------:R1:W-:Y:S01]  /*159f00*/  STL [R1+0x16c8], R16 ;  /* 0x0016c81001007387 */ /* 0x0003e20000100800 */
[----:B0-----:R-:W-:-:S03]  /*159f10*/  IADD3 R14, P6, R46, R35, RZ ;  /* 0x000000232e0e7210 */ /* 0x001fc60007fde0ff */
[----:B------:R0:W-:Y:S02]  /*159f20*/  STL [R1+0x16bc], R4 ;  /* 0x0016bc0401007387 */ /* 0x0001e40000100800 */
[----:B------:R-:W-:Y:S01]  /*159f30*/  IMAD.X R15, R40, 0x1, R32, P6 ;  /* 0x00000001280f7824 */ /* 0x000fe200030e0620 */
[----:B-1----:R-:W-:-:S04]  /*159f40*/  F2FP.SATFINITE.E5M2.F32.PACK_AB_MERGE_C R16, R61, R60, RZ ;  /* 0x0000003c3d10723e */ /* 0x002fc800048060ff */
[----:B------:R1:W-:Y:S01]  /*159f50*/  STL.64 [R1+0x1188], R14 ;  /* 0x0011880e01007387 */ /* 0x0003e20000100a00 */
[----:B0-----:R-:W-:Y:S02]  /*159f60*/  F2FP.SATFINITE.E5M2.F32.PACK_AB_MERGE_C R4, R44, R41, RZ ;  /* 0x000000292c04723e */ /* 0x001fe400048060ff */
[----:B------:R-:W-:Y:S01]  /*159f70*/  F2FP.SATFINITE.E5M2.F32.PACK_AB_MERGE_C R6, R7, R6, RZ ;  /* 0x000000060706723e */ /* 0x000fe200048060ff */
[----:B------:R-:W-:Y:S01]  /*159f80*/  STL [R1+0x1700], R16 ;  /* 0x0017001001007387 */ /* 0x000fe20000100800 */
[----:B------:R-:W-:Y:S02]  /*159f90*/  F2FP.SATFINITE.E5M2.F32.PACK_AB_MERGE_C R3, R5, R3, RZ ;  /* 0x000000030503723e */ /* 0x000fe400048060ff */
[----:B-1----:R-:W-:Y:S01]  /*159fa0*/  IADD3 R14, P6, R46, R31, RZ ;  /* 0x0000001f2e0e7210 */ /* 0x002fe20007fde0ff */
[----:B------:R0:W-:Y:S04]  /*159fb0*/  STL [R1+0x16fc], R4 ;  /* 0x0016fc0401007387 */ /* 0x0001e80000100800 */
[----:B------:R-:W-:Y:S01]  /*159fc0*/  IMAD.X R15, R40, 0x1, R28, P6 ;  /* 0x00000001280f7824 */ /* 0x000fe200030e061c */
[----:B0-----:R-:W-:-:S04]  /*159fd0*/  IADD3 R4, P6, R46, R30, RZ ;  /* 0x0000001e2e047210 */ /* 0x001fc80007fde0ff */
[----:B------:R0:W-:Y:S04]  /*159fe0*/  STL.64 [R1+0x9d0], R14 ;  /* 0x0009d00e01007387 */ /* 0x0001e80000100a00 */
[----:B------:R-:W-:Y:S01]  /*159ff0*/  STL [R1+0x1738], R6 ;  /* 0x0017380601007387 */ /* 0x000fe20000100800 */
[----:B------:R-:W-:-:S03]  /*15a000*/  IMAD.X R5, R40, 0x1, R27, P6 ;  /* 0x0000000128057824 */ /* 0x000fc600030e061b */
[----:B------:R1:W-:Y:S04]  /*15a010*/  STL [R1+0x1730], R3 ;  /* 0x0017300301007387 */ /* 0x0003e80000100800 */
[----:B0-----:R-:W2:Y:S01]  /*15a020*/  LDL.LU R14, [R1+0x18f0] ;  /* 0x0018f000010e7983 */ /* 0x001ea20000300800 */
[----:B-1----:R-:W-:-:S03]  /*15a030*/  F2FP.SATFINITE.E5M2.F32.PACK_AB_MERGE_C R3, R52, R51, RZ ;  /* 0x000000333403723e */ /* 0x002fc600048060ff */
[----:B------:R-:W2:Y:S04]  /*15a040*/  LDL.LU R51, [R1+0x18f4] ;  /* 0x0018f40001337983 */ /* 0x000ea80000300800 */
[----:B------:R-:W-:Y:S04]  /*15a050*/  STL.64 [R1+0x9c8], R4 ;  /* 0x0009c80401007387 */ /* 0x000fe80000100a00 */
[----:B------:R0:W-:Y:S04]  /*15a060*/  STL [R1+0x36c], R3 ;  /* 0x00036c0301007387 */ /* 0x0001e80000100800 */
[----:B------:R-:W4:Y:S04]  /*15a070*/  LDL.LU R15, [R1+0x18f8] ;  /* 0x0018f800010f7983 */ /* 0x000f280000300800 */
[----:B------:R-:W4:Y:S04]  /*15a080*/  LDL.LU R52, [R1+0x18fc] ;  /* 0x0018fc0001347983 */ /* 0x000f280000300800 */
[----:B------:R-:W4:Y:S04]  /*15a090*/  LDL.LU R22, [R1+0x1830] ;  /* 0x0018300001167983 */ /* 0x000f280000300800 */
[----:B------:R-:W4:Y:S01]  /*15a0a0*/  LDL.LU R24, [R1+0x1834] ;  /* 0x0018340001187983 */ /* 0x000f220000300800 */
[----:B---3--:R-:W-:-:S05]  /*15a0b0*/  F2FP.SATFINITE.E5M2.F32.PACK_AB_MERGE_C R0, R0, R47, RZ ;  /* 0x0000002f0000723e */ /* 0x008fca00048060ff */
        /* <DEDUP_REMOVED lines=9> */
[----:B------:R-:W3:Y:S01]  /*15a150*/  LDL.LU R56, [R1+0xb88] ;  /* 0x000b880001387983 */ /* 0x000ee20000300800 */
[----:B------:R-:W-:-:S03]  /*15a160*/  IADD3 R42, P6, R46, R29, RZ ;  /* 0x0000001d2e2a7210 */ /* 0x000fc60007fde0ff */
[----:B------:R-:W3:Y:S04]  /*15a170*/  LDL.LU R57, [R1+0xb8c] ;  /* 0x000b8c0001397983 */ /* 0x000ee80000300800 */
[----:B------:R-:W3:Y:S04]  /*15a180*/  LDL.LU R47, [R1+0xad0] ;  /* 0x000ad000012f7983 */ /* 0x000ee80000300800 */
[----:B-1----:R-:W3:Y:S04]  /*15a190*/  LDL.LU R0, [R1+0xad4] ;  /* 0x000ad40001007983 */ /* 0x002ee80000300800 */
        /* <DEDUP_REMOVED lines=11> */
[----:B------:R0:W-:Y:S04]  /*15a250*/  STL.64 [R1+0x9a0], R42 ;  /* 0x0009a02a01007387 */ /* 0x0001e80000100a00 */
[----:B0-----:R-:W3:Y:S04]  /*15a260*/  LDL.LU.64 R42, [R1+0x8628] ;  /* 0x00862800012a7983 */ /* 0x001ee80000300a00 */
[----:B------:R-:W3:Y:S04]  /*15a270*/  LDL.LU R61, [R1+0x2c] ;  /* 0x00002c00013d7983 */ /* 0x000ee80000300800 */
[----:B------:R-:W3:Y:S01]  /*15a280*/  LDL.LU R5, [R1+0x5c] ;  /* 0x00005c0001057983 */ /* 0x000ee20000300800 */
[----:B--2---:R-:W-:-:S02]  /*15a290*/  F2FP.SATFINITE.E5M2.F32.PACK_AB_MERGE_C R51, R51, R14, RZ ;  /* 0x0000000e3333723e */ /* 0x004fc400048060ff */
[----:B------:R-:W-:Y:S02]  /*15a2a0*/  IADD3 R14, P6, R46, R25, RZ ;  /* 0x000000192e0e7210 */ /* 0x000fe40007fde0ff */
[----:B----4-:R-:W-:-:S03]  /*15a2b0*/  F2FP.SATFINITE.E5M2.F32.PACK_AB_MERGE_C R52, R52, R15, RZ ;  /* 0x0000000f3434723e */ /* 0x010fc600048060ff */
[----:B------:R-:W-:Y:S02]  /*15a2c0*/  IMAD.X R15, R40, 0x1, R23, P6 ;  /* 0x00000001280f7824 */ /* 0x000fe400030e0617 */
[----:B------:R0:W-:Y:S01]  /*15a2d0*/  STL [R1+0x8408], R52 ;  /* 0x0084083401007387 */ /* 0x0001e20000100800 */
[----:B------:R-:W-:-:S03]  /*15a2e0*/  F2FP.SATFINITE.E5M2.F32.PACK_AB_MERGE_C R24, R24, R22, RZ ;  /* 0x000000161818723e */ /* 0x000fc600048060ff */
[----:B0-----:R-:W2:Y:S04]  /*15a2f0*/  LDL.LU R52, [R1+0xac0] ;  /* 0x000ac00001347983 */ /* 0x001ea80000300800 */
[----:B------:R0:W-:Y:S04]  /*15a300*/  STL.64 [R1+0x988], R14 ;  /* 0x0009880e01007387 */ /* 0x0001e80000100a00 */
[----:B0-----:R-:W4:Y:S04]  /*15a310*/  LDL.LU.64 R14, [R1+0x8620] ;  /* 0x00862000010e7983 */ /* 0x001f280000300a00 */
[----:B------:R-:W2:Y:S04]  /*15a320*/  LDL.LU R22, [R1+0x861c] ;  /* 0x00861c0001167983 */ /* 0x000ea80000300800 */
[----:B------:R0:W-:Y:S04]  /*15a330*/  STL [R1+0x1620], R24 ;  /* 0x0016201801007387 */ /* 0x0001e80000100800 */
[----:B0-----:R-:W4:Y:S01]  /*15a340*/  LDL.LU R24, [R1+0x8618] ;  /* 0x0086180001187983 */ /* 0x001f220000300800 */
[----:B---3--:R-:W-:-:S05]  /*15a350*/  F2FP.SATFINITE.E5M2.F32.PACK_AB_MERGE_C R19, R19, R18, RZ ;  /* 0x000000121313723e */ /* 0x008fca00048060ff */
[----:B------:R2:W-:Y:S01]  /*15a360*/  STL [R1+0x161c], R19 ;  /* 0x00161c1301007387 */ /* 0x0005e20000100800 */
[----:B------:R-:W-:Y:S02]  /*15a370*/  F2FP.SATFINITE.E5M2.F32.PACK_AB_MERGE_C R41, R41, R21, RZ ;  /* 0x000000152929723e */ /* 0x000fe400048060ff */
[----:B----4-:R-:W-:-:S05]  /*15a380*/  IADD3 R18, P6, R46, R24, RZ ;  /* 0x000000182e127210 */ /* 0x010fca0007fde0ff */
[----:B--2---:R-:W-:-:S05]  /*15a390*/  IMAD.X R19, R40, 0x1, R22, P6 ;  /* 0x0000000128137824 */ /* 0x004fca00030e0616 */
[----:B------:R0:W-:Y:S04]  /*15a3a0*/  STL.64 [R1+0x980], R18 ;  /* 0x0009801201007387 */ /* 0x0001e80000100a00 */
[----:B0-----:R-:W2:Y:S04]  /*15a3b0*/  LDL.LU.64 R18, [R1+0x8610] ;  /* 0x0086100001127983 */ /* 0x001ea80000300a00 */
[----:B------:R-:W3:Y:S01]  /*15a3c0*/  LDL.LU R21, [R1+0x860c] ;  /* 0x00860c0001157983 */ /* 0x000ee20000300800 */
[----:B------:R-:W-:-:S03]  /*15a3d0*/  F2FP.SATFINITE.E5M2.F32.PACK_AB_MERGE_C R17, R17, R16, RZ ;  /* 0x000000101111723e */ /* 0x000fc600048060ff */
[----:B------:R0:W-:Y:S04]  /*15a3e0*/  STL [R1+0x164c], R41 ;  /* 0x00164c2901007387 */ /* 0x0001e80000100800 */
[----:B0-----:R-:W4:Y:S04]  /*15a3f0*/  LDL.LU R41, [R1+0x8608] ;  /* 0x0086080001297983 */ /* 0x001f280000300800 */
[----:B------:R2:W-:Y:S01]  /*15a400*/  STL [R1+0x1648], R17 ;  /* 0x0016481101007387 */ /* 0x0005e20000100800 */
[----:B---3--:R-:W-:-:S05]  /*15a410*/  IADD3 R16, P6, R46, R21, RZ ;  /* 0x000000152e107210 */ /* 0x008fca0007fde0ff */
[----:B--2---:R-:W-:-:S05]  /*15a420*/  IMAD.X R17, R40, 0x1, R18, P6 ;  /* 0x0000000128117824 */ /* 0x004fca00030e0612 */
[----:B------:R0:W-:Y:S04]  /*15a430*/  STL.64 [R1+0x928], R16 ;  /* 0x0009281001007387 */ /* 0x0001e80000100a00 */
[----:B0-----:R-:W2:Y:S01]  /*15a440*/  LDL.LU.64 R16, [R1+0x8600] ;  /* 0x0086000001107983 */ /* 0x001ea20000300a00 */
[----:B------:R-:W-:Y:S02]  /*15a450*/  F2FP.SATFINITE.E5M2.F32.PACK_AB_MERGE_C R3, R3, R44, RZ ;  /* 0x0000002c0303723e */ /* 0x000fe400048060ff */
[----:B------:R-:W-:Y:S01]  /*15a460*/  F2FP.SATFINITE.E5M2.F32.PACK_AB_MERGE_C R57, R57, R56, RZ ;  /* 0x000000383939723e */ /* 0x000fe200048060ff */
[----:B------:R-:W3:Y:S01]  /*15a470*/  LDL.LU R44, [R1+0x85fc] ;  /* 0x0085fc00012c7983 */ /* 0x000ee20000300800 */
[----:B------:R-:W-:-:S03]  /*15a480*/  IADD3 R56, P6, R46, R20, RZ ;  /* 0x000000142e387210 */ /* 0x000fc60007fde0ff */
[----:B------:R0:W-:Y:S01]  /*15a490*/  STL [R1+0x1680], R3 ;  /* 0x0016800301007387 */ /* 0x0001e20000100800 */
[----:B------:R-:W-:-:S03]  /*15a4a0*/  F2FP.SATFINITE.E5M2.F32.PACK_AB_MERGE_C R0, R0, R47, RZ ;  /* 0x0000002f0000723e */ /* 0x000fc600048060ff */
[----:B0-----:R-:W4:Y:S04]  /*15a4b0*/  LDL.LU R3, [R1+0x85f8] ;  /* 0x0085f80001037983 */ /* 0x001f280000300800 */
[----:B------:R2:W-:Y:S02]  /*15a4c0*/  STL [R1+0x167c], R57 ;  /* 0x00167c3901007387 */ /* 0x0005e40000100800 */
[----:B--2---:R-:W-:-:S05]  /*15a4d0*/  IMAD.X R57, R40, 0x1, R16, P6 ;  /* 0x0000000128397824 */ /* 0x004fca00030e0610 */
[----:B------:R0:W-:Y:S04]  /*15a4e0*/  STL.64 [R1+0x970], R56 ;  /* 0x0009703801007387 */ /* 0x0001e80000100a00 */
[----:B0-----:R-:W2:Y:S04]  /*15a4f0*/  LDL.LU.64 R56, [R1+0x85f0] ;  /* 0x0085f00001387983 */ /* 0x001ea80000300a00 */
[----:B------:R-:W3:Y:S04]  /*15a500*/  LDL.LU R47, [R1+0x85ec] ;  /* 0x0085ec00012f7983 */ /* 0x000ee80000300800 */
[----:B------:R0:W-:Y:S04]  /*15a510*/  STL [R1+0x16ac], R0 ;  /* 0x0016ac0001007387 */ /* 0x0001e80000100800 */
[----:B0-----:R-:W2:Y:S01]  /*15a520*/  LDL.LU R0, [R1+0x85e8] ;  /* 0x0085e80001007983 */ /* 0x001ea20000300800 */
[----:B------:R-:W-:-:S02]  /*15a530*/  F2FP.SATFINITE.E5M2.F32.PACK_AB_MERGE_C R7, R7, R6, RZ ;  /* 0x000000060707723e */ /* 0x000fc400048060ff */
[----:B------:R-:W-:-:S03]  /*15a540*/  IADD3 R6, P6, R46, R19, RZ ;  /* 0x000000132e067210 */ /* 0x000fc60007fde0ff */
[----:B------:R0:W-:Y:S01]  /*15a550*/  STL [R1+0x16a8], R7 ;  /* 0x0016a80701007387 */ /* 0x0001e20000100800 */
[----:B------:R-:W-:Y:S02]  /*15a560*/  F2FP.SATFINITE.E5M2.F32.PACK_AB_MERGE_C R53, R53, R52, RZ ;  /* 0x000000343535723e */ /* 0x000fe400048060ff */
[----:B------:R-:W-:Y:S01]  /*15a570*/  F2FP.SATFINITE.E5M2.F32.PACK_AB_MERGE_C R4, R4, R45, RZ ;  /* 0x0000002d0404723e */ /* 0x000fe200048060ff */
[----:B0-----:R-:W-:Y:S01]  /*15a580*/  IMAD.X R7, R40, 0x1, R15, P6 ;  /* 0x0000000128077824 */ /* 0x001fe200030e060f */
[----:B------:R-:W-:-:S04]  /*15a590*/  IADD3 R52, P6, R46, R17, RZ ;  /* 0x000000112e347210 */ /* 0x000fc80007fde0ff */
[----:B------:R0:W-:Y:S01]  /*15a5a0*/  STL.64 [R1+0x998], R6 ;  /* 0x0009980601007387 */ /* 0x0001e20000100a00 */
[----:B------:R-:W-:-:S03]  /*15a5b0*/  F2FP.SATFINITE.E5M2.F32.PACK_AB_MERGE_C R45, R49, R55, RZ ;  /* 0x00000037312d723e */ /* 0x000fc600048060ff */
[----:B0-----:R-:W2:Y:S04]  /*15a5c0*/  LDL.LU.64 R6, [R1+0x85e0] ;  /* 0x0085e00001067983 */ /* 0x001ea80000300a00 */
[----:B------:R0:W-:Y:S04]  /*15a5d0*/  STL [R1+0x16dc], R53 ;  /* 0x0016dc3501007387 */ /* 0x0001e80000100800 */
[----:B------:R1:W-:Y:S01]  /*15a5e0*/  STL [R1+0x16d8], R4 ;  /* 0x0016d80401007387 */ /* 0x0003e20000100800 */
[----:B0-----:R-:W-:Y:S01]  /*15a5f0*/  IMAD.X R53, R40, 0x1, R14, P6 ;  /* 0x0000000128357824 */ /* 0x001fe200030e060e */
[----:B-1----:R-:W-:-:S04]  /*15a600*/  F2FP.SATFINITE.E5M2.F32.PACK_AB_MERGE_C R4, R59, R58, RZ ;  /* 0x0000003a3b04723e */ /* 0x002fc800048060ff */
[----:B------:R-:W-:Y:S04]  /*15a610*/  STL.64 [R1+0x968], R52 ;  /* 0x0009683401007387 */ /* 0x000fe80000100a00 */
[----:B------:R-:W-:Y:S04]  /*15a620*/  STL [R1+0x1720], R4 ;  /* 0x0017200401007387 */ /* 0x000fe80000100800 */
[----:B------:R3:W-:Y:S02]  /*15a630*/  STL [R1+0x171c], R45 ;  /* 0x00171c2d01007387 */ /* 0x0007e40000100800 */
[----:B---3--:R-:W-:-:S02]  /*15a640*/  LOP3.LUT R45, R47, 0xffff, RZ, 0xc0, !PT ;  /* 0x0000ffff2f2d7812 */ /* 0x008fc400078ec0ff */
[----:B------:R-:W3:Y:S01]  /*15a650*/  LDL.LU R47, [R1+0x85dc] ;  /* 0x0085dc00012f7983 */ /* 0x000ee20000300800 */
[----:B------:R-:W-:Y:S02]  /*15a660*/  LOP3.LUT R52, R60, 0xffff, RZ, 0xc0, !PT ;  /* 0x0000ffff3c347812 */ /* 0x000fe400078ec0ff */
[----:B------:R-:W-:Y:S02]  /*15a670*/  LOP3.LUT R4, R44, 0xffff, RZ, 0xc0, !PT ;  /* 0x0000ffff2c047812 */ /* 0x000fe400078ec0ff */
[----:B------:R-:W-:Y:S02]  /*15a680*/  LOP3.LUT R53, R61, 0xffff, RZ, 0xc0, !PT ;  /* 0x0000ffff3d357812 */ /* 0x000fe400078ec0ff */
[----:B------:R-:W-:Y:S02]  /*15a690*/  LOP3.LUT R49, R5, 0xffff, RZ, 0xc0, !PT ;  /* 0x0000ffff05317812 */ /* 0x000fe400078ec0ff */
[----:B----4-:R-:W-:Y:S02]  /*15a6a0*/  LOP3.LUT R5, R41, 0xffff, RZ, 0xc0, !PT ;  /* 0x0000ffff29057812 */ /* 0x010fe400078ec0ff */
[----:B------:R-:W-:-:S02]  /*15a6b0*/  PRMT R44, R52, 0x3340, R53 ;  /* 0x00003340342c7816 */ /* 0x000fc40000000035 */
[----:B--2---:R-:W-:-:S04]  /*15a6c0*/  PRMT R41, R4, 0x3340, R0 ;  /* 0x0000334004297816 */ /* 0x004fc80000000000 */
[----:B------:R-:W-:Y:S02]  /*15a6d0*/  PRMT R55, R44, 0x5410, R41 ;  /* 0x000054102c377816 */ /* 0x000fe40000000029 */
[----:B------:R-:W-:Y:S02]  /*15a6e0*/  PRMT R41, R5, 0x3340, R0 ;  /* 0x0000334005297816 */ /* 0x000fe40000000000 */
[----:B------:R-:W-:-:S04]  /*15a6f0*/  PRMT R44, R49, 0x3340, R45 ;  /* 0x00003340312c7816 */ /* 0x000fc8000000002d */
[----:B------:R-:W-:Y:S01]  /*15a700*/  PRMT R41, R44, 0x5410, R41 ;  /* 0x000054102c297816 */ /* 0x000fe20000000029 */
[----:B------:R-:W-:Y:S01]  /*15a710*/  STL [R1+0x189c], R55 ;  /* 0x00189c3701007387 */ /* 0x000fe20000100800 */
[----:B------:R-:W-:Y:S02]  /*15a720*/  IADD3 R58, P6, R46, R13, RZ ;  /* 0x0000000d2e3a7210 */ /* 0x000fe40007fde0ff */
[----:B------:R-:W-:Y:S02]  /*15a730*/  SHF.R.U32.HI R52, RZ, 0x8, R52 ;  /* 0x00000008ff347819 */ /* 0x000fe40000011634 */
[----:B------:R-:W-:Y:S01]  /*15a740*/  SHF.R.U32.HI R44, RZ, 0x8, R53 ;  /* 0x00000008ff2c7819 */ /* 0x000fe20000011635 */
[----:B------:R0:W-:Y:S01]  /*15a750*/  STL [R1+0x1898], R41 ;  /* 0x0018982901007387 */ /* 0x0001e20000100800 */
[----:B------:R-:W-:Y:S02]  /*15a760*/  IMAD.X R59, R40, 0x1, R11, P6 ;  /* 0x00000001283b7824 */ /* 0x000fe400030e060b */
[----:B------:R-:W-:-:S02]  /*15a770*/  LOP3.LUT R44, R44, 0xffff, RZ, 0xc0, !PT ;  /* 0x0000ffff2c2c7812 */ /* 0x000fc400078ec0ff */
[----:B0-----:R-:W-:Y:S02]  /*15a780*/  SHF.R.U32.HI R41, RZ, 0x8, R45 ;  /* 0x00000008ff297819 */ /* 0x001fe4000001162d */
[----:B------:R-:W-:Y:S01]  /*15a790*/  LOP3.LUT R45, R52, 0xffff, RZ, 0xc0, !PT ;  /* 0x0000ffff342d7812 */ /* 0x000fe200078ec0ff */
[----:B------:R0:W-:Y:S01]  /*15a7a0*/  STL.64 [R1+0x920], R58 ;  /* 0x0009203a01007387 */ /* 0x0001e20000100a00 */
[----:B------:R-:W-:Y:S02]  /*15a7b0*/  SHF.R.U32.HI R49, RZ, 0x8, R49 ;  /* 0x00000008ff317819 */ /* 0x000fe40000011631 */
[----:B------:R-:W-:Y:S02]  /*15a7c0*/  PRMT R44, R45, 0x3340, R44 ;  /* 0x000033402d2c7816 */ /* 0x000fe4000000002c */
[----:B------:R-:W-:Y:S02]  /*15a7d0*/  LOP3.LUT R49, R49, 0xffff, RZ, 0xc0, !PT ;  /* 0x0000ffff31317812 */ /* 0x000fe400078ec0ff */
[----:B------:R-:W-:Y:S01]  /*15a7e0*/  LOP3.LUT R41, R41, 0xffff, RZ, 0xc0, !PT ;  /* 0x0000ffff29297812 */ /* 0x000fe200078ec0ff */
[----:B0-----:R-:W2:Y:S04]  /*15a7f0*/  LDL.LU R58, [R1+0x44] ;  /* 0x00004400013a7983 */ /* 0x001ea80000300800 */
[----:B------:R-:W4:Y:S04]  /*15a800*/  LDL.LU R59, [R1+0x8] ;  /* 0x00000800013b7983 */ /* 0x000f280000300800 */
[----:B------:R0:W-:Y:S01]  /*15a810*/  STL [R1+0x1820], R44 ;  /* 0x0018202c01007387 */ /* 0x0001e20000100800 */
[----:B------:R-:W-:-:S02]  /*15a820*/  PRMT R41, R49, 0x3340, R41 ;  /* 0x0000334031297816 */ /* 0x000fc40000000029 */
[----:B0-----:R-:W-:-:S03]  /*15a830*/  IADD3 R44, P6, R46, R12, RZ ;  /* 0x0000000c2e2c7210 */ /* 0x001fc60007fde0ff */
[----:B------:R-:W-:Y:S02]  /*15a840*/  STL [R1+0x181c], R41 ;  /* 0x00181c2901007387 */ /* 0x000fe40000100800 */
[----:B------:R-:W-:-:S05]  /*15a850*/  IMAD.X R45, R40, 0x1, R9, P6 ;  /* 0x00000001282d7824 */ /* 0x000fca00030e0609 */
[----:B------:R0:W-:Y:S02]  /*15a860*/  STL.64 [R1+0x990], R44 ;  /* 0x0009902c01007387 */ /* 0x0001e40000100a00 */
[----:B0-----:R-:W-:-:S05]  /*15a870*/  IADD3 R44, P6, R46, R10, RZ ;  /* 0x0000000a2e2c7210 */ /* 0x001fca0007fde0ff */
[----:B------:R-:W-:Y:S01]  /*15a880*/  IMAD.X R45, R40, 0x1, R8, P6 ;  /* 0x00000001282d7824 */ /* 0x000fe200030e0608 */
[----:B------:R-:W-:-:S04]  /*15a890*/  SHF.R.U32.HI R40, RZ, 0x8, R5 ;  /* 0x00000008ff287819 */ /* 0x000fc80000011605 */
[----:B------:R-:W-:Y:S01]  /*15a8a0*/  LOP3.LUT R40, R40, 0xffff, RZ, 0xc0, !PT ;  /* 0x0000ffff28287812 */ /* 0x000fe200078ec0ff */
[----:B------:R0:W-:Y:S03]  /*15a8b0*/  STL.64 [R1+0x978], R44 ;  /* 0x0009782c01007387 */ /* 0x0001e60000100a00 */
[--C-:B------:R-:W-:Y:S02]  /*15a8c0*/  PRMT R5, R40, 0x3340, R0.reuse ;  /* 0x0000334028057816 */ /* 0x100fe40000000000 */
[----:B0-----:R-:W-:Y:S02]  /*15a8d0*/  LOP3.LUT R45, R43, 0xffff, RZ, 0xc0, !PT ;  /* 0x0000ffff2b2d7812 */ /* 0x001fe400078ec0ff */
[----:B------:R-:W-:Y:S02]  /*15a8e0*/  LOP3.LUT R43, R7, 0xffff, RZ, 0xc0, !PT ;  /* 0x0000ffff072b7812 */ /* 0x000fe400078ec0ff */
[----:B------:R-:W-:-:S02]  /*15a8f0*/  PRMT R40, R45, 0x3340, R0 ;  /* 0x000033402d287816 */ /* 0x000fc40000000000 */
[----:B---3--:R-:W-:Y:S02]  /*15a900*/  LOP3.LUT R44, R47, 0xffff, RZ, 0xc0, !PT ;  /* 0x0000ffff2f2c7812 */ /* 0x008fe400078ec0ff */
[----:B------:R-:W3:Y:S02]  /*15a910*/  LDL.LU R47, [R1+0x85d8] ;  /* 0x0085d800012f7983 */ /* 0x000ee40000300800 */
[----:B------:R-:W-:Y:S02]  /*15a920*/  PRMT R41, R44, 0x3340, R43 ;  /* 0x000033402c297816 */ /* 0x000fe4000000002b */
[----:B------:R0:W-:Y:S04]  /*15a930*/  STL [R1+0x15b4], R5 ;  /* 0x0015b40501007387 */ /* 0x0001e80000100800 */
[----:B------:R-:W3:Y:S04]  /*15a940*/  LDL.LU R55, [R1+0x174] ;  /* 0x0001740001377983 */ /* 0x000ee80000300800 */
[----:B------:R-:W3:Y:S01]  /*15a950*/  LDL.LU R7, [R1+0xf0] ;  /* 0x0000f00001077983 */ /* 0x000ee20000300800 */
[----:B0-----:R-:W-:-:S05]  /*15a960*/  PRMT R5, R41, 0x5410, R40 ;  /* 0x0000541029057816 */ /* 0x001fca0000000028 */
[----:B------:R0:W-:Y:S04]  /*15a970*/  STL [R1+0x1894], R5 ;  /* 0x0018940501007387 */ /* 0x0001e80000100800 */
[----:B------:R-:W3:Y:S04]  /*15a980*/  LDL.LU R49, [R1+0x12c] ;  /* 0x00012c0001317983 */ /* 0x000ee80000300800 */
[----:B------:R-:W3:Y:S04]  /*15a990*/  LDL.LU R60, [R1+0x170] ;  /* 0x00017000013c7983 */ /* 0x000ee80000300800 */
[----:B------:R-:W3:Y:S04]  /*15a9a0*/  LDL.LU R61, [R1+0xec] ;  /* 0x0000ec00013d7983 */ /* 0x000ee80000300800 */
[----:B0-----:R-:W3:Y:S01]  /*15a9b0*/  LDL.LU R5, [R1+0x128] ;  /* 0x0001280001057983 */ /* 0x001ee20000300800 */
[----:B------:R-:W-:-:S02]  /*15a9c0*/  SHF.R.U32.HI R40, RZ, 0x8, R4 ;  /* 0x00000008ff287819 */ /* 0x000fc40000011604 */
[----:B------:R-:W-:Y:S02]  /*15a9d0*/  SHF.R.U32.HI R41, RZ, 0x8, R44 ;  /* 0x00000008ff297819 */ /* 0x000fe4000001162c */
[----:B------:R-:W-:Y:S02]  /*15a9e0*/  SHF.R.U32.HI R44, RZ, 0x8, R43 ;  /* 0x00000008ff2c7819 */ /* 0x000fe4000001162b */
[----:B------:R-:W-:Y:S02]  /*15a9f0*/  LOP3.LUT R43, R40, 0xffff, RZ, 0xc0, !PT ;  /* 0x0000ffff282b7812 */ /* 0x000fe400078ec0ff */
[----:B------:R-:W-:Y:S02]  /*15aa00*/  LOP3.LUT R41, R41, 0xffff, RZ, 0xc0, !PT ;  /* 0x0000ffff29297812 */ /* 0x000fe400078ec0ff */
[----:B------:R-:W-:Y:S02]  /*15aa10*/  PRMT R4, R43, 0x3340, R0 ;  /* 0x000033402b047816 */ /* 0x000fe40000000000 */
[----:B------:R-:W-:-:S03]  /*15aa20*/  LOP3.LUT R40, R44, 0xffff, RZ, 0xc0, !PT ;  /* 0x0000ffff2c287812 */ /* 0x000fc600078ec0ff */
[----:B------:R0:W-:Y:S01]  /*15aa30*/  STL [R1+0x15b0], R4 ;  /* 0x0015b00401007387 */ /* 0x0001e20000100800 */
[----:B------:R-:W-:Y:S02]  /*15aa40*/  PRMT R40, R41, 0x3340, R40 ;  /* 0x0000334029287816 */ /* 0x000fe40000000028 */
[----:B--2---:R-:W-:-:S03]  /*15aa50*/  LOP3.LUT R43, R58, 0xffff, RZ, 0xc0, !PT ;  /* 0x0000ffff3a2b7812 */ /* 0x004fc600078ec0ff */
[----:B------:R1:W-:Y:S01]  /*15aa60*/  STL [R1+0x1818], R40 ;  /* 0x0018182801007387 */ /* 0x0003e20000100800 */
[----:B0-----:R-:W-:Y:S02]  /*15aa70*/  LOP3.LUT R4, R42, 0xffff, RZ, 0xc0, !PT ;  /* 0x0000ffff2a047812 */ /* 0x001fe400078ec0ff */
[----:B----4-:R-:W-:Y:S02]  /*15aa80*/  LOP3.LUT R42, R59, 0xffff, RZ, 0xc0, !PT ;  /* 0x0000ffff3b2a7812 */ /* 0x010fe400078ec0ff */
[----:B-1----:R-:W-:Y:S02]  /*15aa90*/  PRMT R40, R4, 0x3340, R0 ;  /* 0x0000334004287816 */ /* 0x002fe40000000000 */
[----:B------:R-:W-:Y:S01]  /*15aaa0*/  PRMT R41, R43, 0x3340, R42 ;  /* 0x000033402b297816 */ /* 0x000fe2000000002a */
[----:B------:R0:W-:Y:S01]  /*15aab0*/  STL [R1+0x18a8], R4 ;  /* 0x0018a80401007387 */ /* 0x0001e20000100800 */
[----:B------:R-:W-:Y:S02]  /*15aac0*/  SHF.R.U32.HI R45, RZ, 0x8, R45 ;  /* 0x00000008ff2d7819 */ /* 0x000fe4000001162d */
[----:B------:R-:W-:-:S02]  /*15aad0*/  SHF.R.U32.HI R44, RZ, 0x8, R43 ;  /* 0x00000008ff2c7819 */ /* 0x000fc4000001162b */
[----:B------:R-:W-:Y:S02]  /*15aae0*/  LOP3.LUT R43, R45, 0xffff, RZ, 0xc0, !PT ;  /* 0x0000ffff2d2b7812 */ /* 0x000fe400078ec0ff */
[----:B0-----:R-:W-:Y:S02]  /*15aaf0*/  PRMT R4, R41, 0x5410, R40 ;  /* 0x0000541029047816 */ /* 0x001fe40000000028 */
[----:B------:R-:W-:Y:S02]  /*15ab00*/  SHF.R.U32.HI R41, RZ, 0x8, R42 ;  /* 0x00000008ff297819 */ /* 0x000fe4000001162a */
[----:B------:R-:W-:Y:S02]  /*15ab10*/  LOP3.LUT R42, R44, 0xffff, RZ, 0xc0, !PT ;  /* 0x0000ffff2c2a7812 */ /* 0x000fe400078ec0ff */
[----:B------:R-:W-:Y:S01]  /*15ab20*/  LOP3.LUT R41, R41, 0xffff, RZ, 0xc0, !PT ;  /* 0x0000ffff29297812 */ /* 0x000fe200078ec0ff */
[----:B------:R0:W-:Y:S01]  /*15ab30*/  STL [R1+0x1890], R4 ;  /* 0x0018900401007387 */ /* 0x0001e20000100800 */
[----:B------:R-:W-:-:S02]  /*15ab40*/  PRMT R43, R43, 0x3340, R0 ;  /* 0x000033402b2b7816 */ /* 0x000fc40000000000 */
[----:B0-----:R-:W-:Y:S02]  /*15ab50*/  PRMT R4, R42, 0x3340, R41 ;  /* 0x000033402a047816 */ /* 0x001fe40000000029 */
[----:B---3--:R-:W-:Y:S02]  /*15ab60*/  SHF.R.S32.HI R40, RZ, 0x1f, R47 ;  /* 0x0000001fff287819 */ /* 0x008fe4000001142f */
[----:B------:R-:W-:-:S05]  /*15ab70*/  IADD3 R52, P6, R47, R39, RZ ;  /* 0x000000272f347210 */ /* 0x000fca0007fde0ff */
[----:B------:R-:W-:Y:S01]  /*15ab80*/  IMAD.X R53, R40, 0x1, R38, P6 ;  /* 0x0000000128357824 */ /* 0x000fe200030e0626 */
[----:B------:R-:W-:Y:S02]  /*15ab90*/  LOP3.LUT R46, R55, 0xffff, RZ, 0xc0, !PT ;  /* 0x0000ffff372e7812 */ /* 0x000fe400078ec0ff */
[----:B------:R-:W-:Y:S02]  /*15aba0*/  LOP3.LUT R7, R7, 0xffff, RZ, 0xc0, !PT ;  /* 0x0000ffff07077812 */ /* 0x000fe400078ec0ff */
[----:B------:R0:W-:Y:S02]  /*15abb0*/  STL.64 [R1+0x960], R52 ;  /* 0x0009603401007387 */ /* 0x0001e40000100a00 */
[----:B------:R-:W-:Y:S02]  /*15abc0*/  PRMT R41, R7, 0x3340, R0 ;  /* 0x0000334007297816 */ /* 0x000fe40000000000 */
[----:B------:R1:W-:Y:S01]  /*15abd0*/  STL [R1+0x15ac], R43 ;  /* 0x0015ac2b01007387 */ /* 0x0003e20000100800 */
[----:B------:R-:W-:-:S04]  /*15abe0*/  LOP3.LUT R45, R49, 0xffff, RZ, 0xc0, !PT ;  /* 0x0000ffff312d7812 */ /* 0x000fc800078ec0ff */
[----:B------:R-:W-:Y:S01]  /*15abf0*/  PRMT R42, R46, 0x3340, R45 ;  /* 0x000033402e2a7816 */ /* 0x000fe2000000002d */
[----:B------:R2:W-:Y:S04]  /*15ac00*/  STL [R1+0x1838], R4 ;  /* 0x0018380401007387 */ /* 0x0005e80000100800 */
[----:B0-----:R-:W3:Y:S01]  /*15ac10*/  LDL.LU R53, [R1+0x14c] ;  /* 0x00014c0001357983 */ /* 0x001ee20000300800 */
[----:B-1----:R-:W-:Y:S02]  /*15ac20*/  LOP3.LUT R43, R5, 0xffff, RZ, 0xc0, !PT ;  /* 0x0000ffff052b7812 */ /* 0x002fe400078ec0ff */
[----:B------:R-:W-:Y:S01]  /*15ac30*/  PRMT R5, R42, 0x5410, R41 ;  /* 0x000054102a057816 */ /* 0x000fe20000000029 */
[----:B--2---:R-:W2:Y:S01]  /*15ac40*/  LDL.LU R4, [R1+0xd0] ;  /* 0x0000d00001047983 */ /* 0x004ea20000300800 */
[----:B------:R-:W-:-:S03]  /*15ac50*/  LOP3.LUT R49, R61, 0xffff, RZ, 0xc0, !PT ;  /* 0x0000ffff3d317812 */ /* 0x000fc600078ec0ff */
[----:B------:R0:W-:Y:S04]  /*15ac60*/  STL [R1+0x1888], R5 ;  /* 0x0018880501007387 */ /* 0x0001e80000100800 */
[----:B------:R-:W4:Y:S01]  /*15ac70*/  LDL.LU R61, [R1+0x10c] ;  /* 0x00010c00013d7983 */ /* 0x000f220000300800 */
[----:B------:R-:W-:Y:S02]  /*15ac80*/  LOP3.LUT R44, R60, 0xffff, RZ, 0xc0, !PT ;  /* 0x0000ffff3c2c7812 */ /* 0x000fe400078ec0ff */
[----:B------:R-:W-:Y:S02]  /*15ac90*/  PRMT R41, R49, 0x3340, R0 ;  /* 0x0000334031297816 */ /* 0x000fe40000000000 */
[----:B------:R-:W-:Y:S02]  /*15aca0*/  PRMT R42, R44, 0x3340, R43 ;  /* 0x000033402c2a7816 */ /* 0x000fe4000000002b */
[----:B------:R-:W-:-:S02]  /*15acb0*/  SHF.R.U32.HI R46, RZ, 0x8, R46 ;  /* 0x00000008ff2e7819 */ /* 0x000fc4000001162e */
[----:B0-----:R-:W-:Y:S02]  /*15acc0*/  PRMT R5, R42, 0x5410, R41 ;  /* 0x000054102a057816 */ /* 0x001fe40000000029 */
[----:B------:R-:W-:Y:S02]  /*15acd0*/  SHF.R.U32.HI R42, RZ, 0x8, R45 ;  /* 0x00000008ff2a7819 */ /* 0x000fe4000001162d */
[----:B------:R-:W-:Y:S02]  /*15ace0*/  IADD3 R58, P6, R47, R37, RZ ;  /* 0x000000252f3a7210 */ /* 0x000fe40007fde0ff */
[----:B------:R-:W-:Y:S02]  /*15acf0*/  SHF.R.U32.HI R41, RZ, 0x8, R43 ;  /* 0x00000008ff297819 */ /* 0x000fe4000001162b */
[----:B------:R-:W-:Y:S02]  /*15ad00*/  LOP3.LUT R43, R46, 0xffff, RZ, 0xc0, !PT ;  /* 0x0000ffff2e2b7812 */ /* 0x000fe400078ec0ff */
[----:B------:R-:W-:-:S02]  /*15ad10*/  LOP3.LUT R42, R42, 0xffff, RZ, 0xc0, !PT ;  /* 0x0000ffff2a2a7812 */ /* 0x000fc400078ec0ff */
[----:B------:R-:W-:Y:S01]  /*15ad20*/  SHF.R.U32.HI R44, RZ, 0x8, R44 ;  /* 0x00000008ff2c7819 */ /* 0x000fe2000001162c */
[----:B------:R-:W-:Y:S01]  /*15ad30*/  IMAD.X R59, R40, 0x1, R34, P6 ;  /* 0x00000001283b7824 */ /* 0x000fe200030e0622 */
[----:B------:R-:W-:Y:S02]  /*15ad40*/  PRMT R45, R43, 0x3340, R42 ;  /* 0x000033402b2d7816 */ /* 0x000fe4000000002a */
[----:B------:R-:W-:Y:S02]  /*15ad50*/  LOP3.LUT R44, R44, 0xffff, RZ, 0xc0, !PT ;  /* 0x0000ffff2c2c7812 */ /* 0x000fe400078ec0ff */
[----:B------:R-:W-:Y:S02]  /*15ad60*/  LOP3.LUT R41, R41, 0xffff, RZ, 0xc0, !PT ;  /* 0x0000ffff29297812 */ /* 0x000fe400078ec0ff */
[----:B------:R-:W-:Y:S01]  /*15ad70*/  IADD3 R42, P6, R47, R36, RZ ;  /* 0x000000242f2a7210 */ /* 0x000fe20007fde0ff */
[----:B------:R-:W-:Y:S01]  /*15ad80*/  STL [R1+0x1884], R5 ;  /* 0x0018840501007387 */ /* 0x000fe20000100800 */
[----:B------:R-:W-:-:S03]  /*15ad90*/  PRMT R41, R44, 0x3340, R41 ;  /* 0x000033402c297816 */ /* 0x000fc60000000029 */
[----:B------:R0:W-:Y:S01]  /*15ada0*/  STL.64 [R1+0x938], R58 ;  /* 0x0009383a01007387 */ /* 0x0001e20000100a00 */
[----:B------:R-:W-:-:S03]  /*15adb0*/  IMAD.X R43, R40, 0x1, R33, P6 ;  /* 0x00000001282b7824 */ /* 0x000fc600030e0621 */
[----:B0-----:R-:W2:Y:S04]  /*15adc0*/  LDL.LU R58, [R1+0x154] ;  /* 0x00015400013a7983 */ /* 0x001ea80000300800 */
[----:B------:R-:W2:Y:S04]  /*15add0*/  LDL.LU R5, [R1+0x110] ;  /* 0x0001100001057983 */ /* 0x000ea80000300800 */
[----:B------:R-:W-:Y:S04]  /*15ade0*/  STL [R1+0x1810], R45 ;  /* 0x0018102d01007387 */ /* 0x000fe80000100800 */
[----:B------:R0:W-:Y:S04]  /*15adf0*/  STL [R1+0x180c], R41 ;  /* 0x00180c2901007387 */ /* 0x0001e80000100800 */
[----:B------:R1:W-:Y:S04]  /*15ae00*/  STL.64 [R1+0x930], R42 ;  /* 0x0009302a01007387 */ /* 0x0003e80000100a00 */
[----:B------:R-:W2:Y:S01]  /*15ae10*/  LDL.LU R59, [R1+0x228] ;  /* 0x00022800013b7983 */ /* 0x000ea20000300800 */
[----:B0-----:R-:W-:-:S02]  /*15ae20*/  SHF.R.U32.HI R41, RZ, 0x8, R7 ;  /* 0x00000008ff297819 */ /* 0x001fc40000011607 */
[----:B-1----:R-:W-:Y:S02]  /*15ae30*/  SHF.R.U32.HI R42, RZ, 0x8, R49 ;  /* 0x00000008ff2a7819 */ /* 0x002fe40000011631 */
[----:B------:R-:W-:Y:S02]  /*15ae40*/  LOP3.LUT R41, R41, 0xffff, RZ, 0xc0, !PT ;  /* 0x0000ffff29297812 */ /* 0x000fe400078ec0ff */
[----:B------:R-:W-:Y:S02]  /*15ae50*/  LOP3.LUT R42, R42, 0xffff, RZ, 0xc0, !PT ;  /* 0x0000ffff2a2a7812 */ /* 0x000fe400078ec0ff */
[--C-:B------:R-:W-:Y:S02]  /*15ae60*/  PRMT R7, R41, 0x3340, R0.reuse ;  /* 0x0000334029077816 */ /* 0x100fe40000000000 */
[----:B------:R-:W-:-:S05]  /*15ae70*/  PRMT R42, R42, 0x3340, R0 ;  /* 0x000033402a2a7816 */ /* 0x000fca0000000000 */
[----:B------:R-:W-:Y:S04]  /*15ae80*/  STL [R1+0x14ac], R42 ;  /* 0x0014ac2a01007387 */ /* 0x000fe80000100800 */
[----:B------:R-:W2:Y:S04]  /*15ae90*/  LDL.LU R55, [R1+0x1e4] ;  /* 0x0001e40001377983 */ /* 0x000ea80000300800 */
[----:B------:R0:W-:Y:S04]  /*15aea0*/  STL [R1+0x15a8], R7 ;  /* 0x0015a80701007387 */ /* 0x0001e80000100800 */
[----:B------:R-:W2:Y:S04]  /*15aeb0*/  LDL.LU R49, [R1+0x208] ;  /* 0x0002080001317983 */ /* 0x000ea80000300800 */
[----:B------:R-:W2:Y:S04]  /*15aec0*/  LDL.LU R60, [R1+0x224] ;  /* 0x00022400013c7983 */ /* 0x000ea80000300800 */
[----:B0-----:R-:W2:Y:S01]  /*15aed0*/  LDL.LU R7, [R1+0x1e0] ;  /* 0x0001e00001077983 */ /* 0x001ea20000300800 */
[----:B----4-:R-:W-:-:S03]  /*15aee0*/  LOP3.LUT R43, R61, 0xffff, RZ, 0xc0, !PT ;  /* 0x0000ffff3d2b7812 */ /* 0x010fc600078ec0ff */
[----:B------:R-:W4:Y:S01]  /*15aef0*/  LDL.LU R61, [R1+0x200] ;  /* 0x00020000013d7983 */ /* 0x000f220000300800 */
[----:B---3--:R-:W-:Y:S02]  /*15af00*/  LOP3.LUT R44, R53, 0xffff, RZ, 0xc0, !PT ;  /* 0x0000ffff352c7812 */ /* 0x008fe400078ec0ff */
[----:B--2---:R-:W-:Y:S02]  /*15af10*/  LOP3.LUT R45, R4, 0xffff, RZ, 0xc0, !PT ;  /* 0x0000ffff042d7812 */ /* 0x004fe400078ec0ff */
[----:B------:R-:W-:Y:S02]  /*15af20*/  PRMT R42, R44, 0x3340, R43 ;  /* 0x000033402c2a7816 */ /* 0x000fe4000000002b */
[----:B------:R-:W-:-:S04]  /*15af30*/  PRMT R41, R45, 0x3340, R0 ;  /* 0x000033402d297816 */ /* 0x000fc80000000000 */
[----:B------:R-:W-:Y:S02]  /*15af40*/  PRMT R4, R42, 0x5410, R41 ;  /* 0x000054102a047816 */ /* 0x000fe40000000029 */
[----:B------:R-:W-:Y:S02]  /*15af50*/  SHF.R.U32.HI R42, RZ, 0x8, R44 ;  /* 0x00000008ff2a7819 */ /* 0x000fe4000001162c */
[----:B------:R-:W-:Y:S02]  /*15af60*/  SHF.R.U32.HI R41, RZ, 0x8, R43 ;  /* 0x00000008ff297819 */ /* 0x000fe4000001162b */
[----:B------:R-:W-:Y:S02]  /*15af70*/  LOP3.LUT R42, R42, 0xffff, RZ, 0xc0, !PT ;  /* 0x0000ffff2a2a7812 */ /* 0x000fe400078ec0ff */
[----:B------:R-:W-:Y:S01]  /*15af80*/  LOP3.LUT R41, R41, 0xffff, RZ, 0xc0, !PT ;  /* 0x0000ffff29297812 */ /* 0x000fe200078ec0ff */
[----:B------:R0:W-:Y:S01]  /*15af90*/  STL [R1+0x1880], R4 ;  /* 0x0018800401007387 */ /* 0x0001e20000100800 */
[----:B------:R-:W-:-:S02]  /*15afa0*/  IADD3 R52, P6, R47, R35, RZ ;  /* 0x000000232f347210 */ /* 0x000fc40007fde0ff */
[----:B------:R-:W-:Y:S02]  /*15afb0*/  SHF.R.U32.HI R43, RZ, 0x8, R45 ;  /* 0x00000008ff2b7819 */ /* 0x000fe4000001162d */
[----:B0-----:R-:W-:Y:S01]  /*15afc0*/  PRMT R4, R42, 0x3340, R41 ;  /* 0x000033402a047816 */ /* 0x001fe20000000029 */
[----:B------:R-:W-:Y:S01]  /*15afd0*/  IMAD.X R53, R40, 0x1, R32, P6 ;  /* 0x0000000128357824 */ /* 0x000fe200030e0620 */
[----:B------:R-:W-:Y:S02]  /*15afe0*/  LOP3.LUT R43, R43, 0xffff, RZ, 0xc0, !PT ;  /* 0x0000ffff2b2b7812 */ /* 0x000fe400078ec0ff */
[----:B------:R-:W-:Y:S02]  /*15aff0*/  LOP3.LUT R42, R58, 0xffff, RZ, 0xc0, !PT ;  /* 0x0000ffff3a2a7812 */ /* 0x000fe400078ec0ff */
[----:B------:R-:W-:Y:S02]  /*15b000*/  LOP3.LUT R41, R5, 0xffff, RZ, 0xc0, !PT ;  /* 0x0000ffff05297812 */ /* 0x000fe400078ec0ff */
[----:B------:R-:W-:-:S02]  /*15b010*/  SHF.R.U32.HI R44, RZ, 0x8, R42 ;  /* 0x00000008ff2c7819 */ /* 0x000fc4000001162a */
[--C-:B------:R-:W-:Y:S02]  /*15b020*/  PRMT R5, R42, 0x3340, R41.reuse ;  /* 0x000033402a057816 */ /* 0x100fe40000000029 */
[----:B------:R-:W-:Y:S01]  /*15b030*/  SHF.R.U32.HI R41, RZ, 0x8, R41 ;  /* 0x00000008ff297819 */ /* 0x000fe20000011629 */
[----:B------:R-:W-:Y:S01]  /*15b040*/  STL.64 [R1+0x9c0], R52 ;  /* 0x0009c03401007387 */ /* 0x000fe20000100a00 */
[----:B------:R-:W-:Y:S02]  /*15b050*/  LOP3.LUT R42, R44, 0xffff, RZ, 0xc0, !PT ;  /* 0x0000ffff2c2a7812 */ /* 0x000fe400078ec0ff */
[----:B------:R-:W-:Y:S01]  /*15b060*/  LOP3.LUT R41, R41, 0xffff, RZ, 0xc0, !PT ;  /* 0x0000ffff29297812 */ /* 0x000fe200078ec0ff */
[----:B------:R0:W-:Y:S04]  /*15b070*/  STL [R1+0x1804], R4 ;  /* 0x0018040401007387 */ /* 0x0001e80000100800 */
[----:B------:R1:W-:Y:S01]  /*15b080*/  STL [R1+0x8444], R5 ;  /* 0x0084440501007387 */ /* 0x0003e20000100800 */
[----:B0-----:R-:W-:-:S02]  /*15b090*/  PRMT R4, R43, 0x3340, R0 ;  /* 0x000033402b047816 */ /* 0x001fc40000000000 */
[----:B-1----:R-:W-:-:S03]  /*15b0a0*/  PRMT R5, R42, 0x3340, R41 ;  /* 0x000033402a057816 */ /* 0x002fc60000000029 */
[----:B------:R0:W-:Y:S01]  /*15b0b0*/  STL [R1+0x15a4], R4 ;  /* 0x0015a40401007387 */ /* 0x0001e20000100800 */
[----:B------:R-:W-:-:S03]  /*15b0c0*/  LOP3.LUT R46, R59, 0xffff, RZ, 0xc0, !PT ;  /* 0x0000ffff3b2e7812 */ /* 0x000fc600078ec0ff */
[----:B------:R1:W-:Y:S04]  /*15b0d0*/  STL [R1+0x1824], R5 ;  /* 0x0018240501007387 */ /* 0x0003e80000100800 */
[----:B------:R-:W2:Y:S01]  /*15b0e0*/  LDL.LU R59, [R1+0x218] ;  /* 0x00021800013b7983 */ /* 0x000ea20000300800 */
[----:B0-----:R-:W-:-:S03]  /*15b0f0*/  LOP3.LUT R4, R55, 0xffff, RZ, 0xc0, !PT ;  /* 0x0000ffff37047812 */ /* 0x001fc600078ec0ff */
[----:B------:R-:W3:Y:S01]  /*15b100*/  LDL.LU R55, [R1+0x1d0] ;  /* 0x0001d00001377983 */ /* 0x000ee20000300800 */
[----:B------:R-:W-:-:S03]  /*15b110*/  LOP3.LUT R45, R49, 0xffff, RZ, 0xc0, !PT ;  /* 0x0000ffff312d7812 */ /* 0x000fc600078ec0ff */
[----:B------:R-:W3:Y:S01]  /*15b120*/  LDL.LU R49, [R1+0x1f4] ;  /* 0x0001f40001317983 */ /* 0x000ee20000300800 */
[----:B------:R-:W-:-:S03]  /*15b130*/  LOP3.LUT R44, R60, 0xffff, RZ, 0xc0, !PT ;  /* 0x0000ffff3c2c7812 */ /* 0x000fc600078ec0ff */
[----:B------:R-:W3:Y:S01]  /*15b140*/  LDL.LU R60, [R1+0x2c8] ;  /* 0x0002c800013c7983 */ /* 0x000ee20000300800 */
[----:B-1----:R-:W-:-:S03]  /*15b150*/  LOP3.LUT R5, R7, 0xffff, RZ, 0xc0, !PT ;  /* 0x0000ffff07057812 */ /* 0x002fc600078ec0ff */
[----:B------:R-:W3:Y:S01]  /*15b160*/  LDL.LU R7, [R1+0x288] ;  /* 0x0002880001077983 */ /* 0x000ee20000300800 */
[----:B----4-:R-:W-:-:S03]  /*15b170*/  LOP3.LUT R43, R61, 0xffff, RZ, 0xc0, !PT ;  /* 0x0000ffff3d2b7812 */ /* 0x010fc600078ec0ff */
[----:B------:R-:W4:Y:S01]  /*15b180*/  LDL.LU R61, [R1+0x2a8] ;  /* 0x0002a800013d7983 */ /* 0x000f220000300800 */
[----:B------:R-:W-:Y:S02]  /*15b190*/  PRMT R41, R4, 0x3340, R0 ;  /* 0x0000334004297816 */ /* 0x000fe40000000000 */
[----:B------:R-:W-:-:S04]  /*15b1a0*/  PRMT R42, R46, 0x3340, R45 ;  /* 0x000033402e2a7816 */ /* 0x000fc8000000002d */
[----:B------:R-:W-:Y:S02]  /*15b1b0*/  PRMT R42, R42, 0x5410, R41 ;  /* 0x000054102a2a7816 */ /* 0x000fe40000000029 */
[----:B------:R-:W-:-:S03]  /*15b1c0*/  PRMT R41, R5, 0x3340, R0 ;  /* 0x0000334005297816 */ /* 0x000fc60000000000 */
[----:B------:R0:W-:Y:S01]  /*15b1d0*/  STL [R1+0x187c], R42 ;  /* 0x00187c2a01007387 */ /* 0x0001e20000100800 */
[----:B------:R-:W-:Y:S02]  /*15b1e0*/  SHF.R.U32.HI R46, RZ, 0x8, R46 ;  /* 0x00000008ff2e7819 */ /* 0x000fe4000001162e */
[----:B0-----:R-:W-:-:S04]  /*15b1f0*/  PRMT R42, R44, 0x3340, R43 ;  /* 0x000033402c2a7816 */ /* 0x001fc8000000002b */
[----:B------:R-:W-:Y:S02]  /*15b200*/  PRMT R41, R42, 0x5410, R41 ;  /* 0x000054102a297816 */ /* 0x000fe40000000029 */
[----:B------:R-:W-:Y:S02]  /*15b210*/  SHF.R.U32.HI R42, RZ, 0x8, R45 ;  /* 0x00000008ff2a7819 */ /* 0x000fe4000001162d */
[----:B------:R-:W-:Y:S01]  /*15b220*/  IADD3 R52, P6, R47, R31, RZ ;  /* 0x0000001f2f347210 */ /* 0x000fe20007fde0ff */
[----:B------:R0:W-:Y:S01]  /*15b230*/  STL [R1+0x1878], R41 ;  /* 0x0018782901007387 */ /* 0x0001e20000100800 */
[----:B------:R-:W-:Y:S02]  /*15b240*/  LOP3.LUT R42, R42, 0xffff, RZ, 0xc0, !PT ;  /* 0x0000ffff2a2a7812 */ /* 0x000fe400078ec0ff */
[----:B------:R-:W-:Y:S01]  /*15b250*/  SHF.R.U32.HI R44, RZ, 0x8, R44 ;  /* 0x00000008ff2c7819 */ /* 0x000fe2000001162c */
[----:B------:R-:W-:Y:S01]  /*15b260*/  IMAD.X R53, R40, 0x1, R28, P6 ;  /* 0x0000000128357824 */ /* 0x000fe200030e061c */
[----:B0-----:R-:W-:-:S02]  /*15b270*/  SHF.R.U32.HI R41, RZ, 0x8, R43 ;  /* 0x00000008ff297819 */ /* 0x001fc4000001162b */
[----:B------:R-:W-:Y:S02]  /*15b280*/  LOP3.LUT R43, R46, 0xffff, RZ, 0xc0, !PT ;  /* 0x0000ffff2e2b7812 */ /* 0x000fe400078ec0ff */
[----:B------:R-:W-:Y:S02]  /*15b290*/  LOP3.LUT R44, R44, 0xffff, RZ, 0xc0, !PT ;  /* 0x0000ffff2c2c7812 */ /* 0x000fe400078ec0ff */
[----:B------:R-:W-:Y:S02]  /*15b2a0*/  PRMT R45, R43, 0x3340, R42 ;  /* 0x000033402b2d7816 */ /* 0x000fe4000000002a */
[----:B------:R-:W-:Y:S02]  /*15b2b0*/  LOP3.LUT R41, R41, 0xffff, RZ, 0xc0, !PT ;  /* 0x0000ffff29297812 */ /* 0x000fe400078ec0ff */
[----:B------:R-:W-:Y:S02]  /*15b2c0*/  IADD3 R42, P6, R47, R30, RZ ;  /* 0x0000001e2f2a7210 */ /* 0x000fe40007fde0ff */
[----:B------:R-:W-:Y:S01]  /*15b2d0*/  PRMT R41, R44, 0x3340, R41 ;  /* 0x000033402c297816 */ /* 0x000fe20000000029 */
[----:B------:R-:W-:Y:S02]  /*15b2e0*/  STL.64 [R1+0x9b8], R52 ;  /* 0x0009b83401007387 */ /* 0x000fe40000100a00 */
[----:B------:R-:W-:-:S02]  /*15b2f0*/  IMAD.X R43, R40, 0x1, R27, P6 ;  /* 0x00000001282b7824 */ /* 0x000fc400030e061b */
[----:B------:R-:W-:Y:S04]  /*15b300*/  STL [R1+0x17f8], R45 ;  /* 0x0017f82d01007387 */ /* 0x000fe80000100800 */
[----:B------:R-:W-:Y:S04]  /*15b310*/  STL [R1+0x17d8], R41 ;  /* 0x0017d82901007387 */ /* 0x000fe80000100800 */
[----:B------:R0:W-:Y:S02]  /*15b320*/  STL.64 [R1+0x9b0], R42 ;  /* 0x0009b02a01007387 */ /* 0x0001e40000100a00 */
[----:B0-----:R-:W-:-:S04]  /*15b330*/  SHF.R.U32.HI R42, RZ, 0x8, R5 ;  /* 0x00000008ff2a7819 */ /* 0x001fc80000011605 */
[----:B------:R-:W-:Y:S02]  /*15b340*/  LOP3.LUT R42, R42, 0xffff, RZ, 0xc0, !PT ;  /* 0x0000ffff2a2a7812 */ /* 0x000fe400078ec0ff */
[----:B------:R-:W-:Y:S02]  /*15b350*/  SHF.R.U32.HI R41, RZ, 0x8, R4 ;  /* 0x00000008ff297819 */ /* 0x000fe40000011604 */
[--C-:B------:R-:W-:Y:S02]  /*15b360*/  PRMT R5, R42, 0x3340, R0.reuse ;  /* 0x000033402a057816 */ /* 0x100fe40000000000 */
[----:B------:R-:W-:Y:S02]  /*15b370*/  LOP3.LUT R41, R41, 0xffff, RZ, 0xc0, !PT ;  /* 0x0000ffff29297812 */ /* 0x000fe400078ec0ff */
[----:B--2---:R-:W-:Y:S01]  /*15b380*/  LOP3.LUT R46, R59, 0xffff, RZ, 0xc0, !PT ;  /* 0x0000ffff3b2e7812 */ /* 0x004fe200078ec0ff */
[----:B------:R0:W-:Y:S01]  /*15b390*/  STL [R1+0x15a0], R5 ;  /* 0x0015a00501007387 */ /* 0x0001e20000100800 */
[----:B------:R-:W-:-:S02]  /*15b3a0*/  PRMT R4, R41, 0x3340, R0 ;  /* 0x0000334029047816 */ /* 0x000fc40000000000 */
[----:B---3--:R-:W-:Y:S02]  /*15b3b0*/  LOP3.LUT R45, R49, 0xffff, RZ, 0xc0, !PT ;  /* 0x0000ffff312d7812 */ /* 0x008fe400078ec0ff */
[----:B0-----:R-:W-:Y:S02]  /*15b3c0*/  LOP3.LUT R5, R55, 0xffff, RZ, 0xc0, !PT ;  /* 0x0000ffff37057812 */ /* 0x001fe400078ec0ff */
[----:B------:R-:W-:Y:S02]  /*15b3d0*/  PRMT R42, R46, 0x3340, R45 ;  /* 0x000033402e2a7816 */ /* 0x000fe4000000002d */
[----:B------:R-:W-:Y:S01]  /*15b3e0*/  PRMT R41, R5, 0x3340, R0 ;  /* 0x0000334005297816 */ /* 0x000fe20000000000 */
[----:B------:R0:W-:Y:S01]  /*15b3f0*/  STL [R1+0x14fc], R4 ;  /* 0x0014fc0401007387 */ /* 0x0001e20000100800 */
[----:B------:R-:W-:Y:S02]  /*15b400*/  LOP3.LUT R44, R60, 0xffff, RZ, 0xc0, !PT ;  /* 0x0000ffff3c2c7812 */ /* 0x000fe400078ec0ff */
[----:B------:R-:W-:Y:S01]  /*15b410*/  PRMT R41, R42, 0x5410, R41 ;  /* 0x000054102a297816 */ /* 0x000fe20000000029 */
[----:B------:R-:W2:Y:S01]  /*15b420*/  LDL.LU R53, [R1+0x2cc] ;  /* 0x0002cc0001357983 */ /* 0x000ea20000300800 */
[----:B------:R-:W-:-:S03]  /*15b430*/  LOP3.LUT R7, R7, 0xffff, RZ, 0xc0, !PT ;  /* 0x0000ffff07077812 */ /* 0x000fc600078ec0ff */
[----:B0-----:R-:W3:Y:S04]  /*15b440*/  LDL.LU R4, [R1+0x28c] ;  /* 0x00028c0001047983 */ /* 0x001ee80000300800 */
[----:B------:R0:W-:Y:S04]  /*15b450*/  STL [R1+0x1874], R41 ;  /* 0x0018742901007387 */ /* 0x0001e80000100800 */
[----:B------:R-:W3:Y:S01]  /*15b460*/  LDL.LU R58, [R1+0x2ac] ;  /* 0x0002ac00013a7983 */ /* 0x000ee20000300800 */
[----:B0-----:R-:W-:Y:S02]  /*15b470*/  PRMT R41, R7, 0x3340, R0 ;  /* 0x0000334007297816 */ /* 0x001fe40000000000 */
[----:B------:R-:W-:-:S02]  /*15b480*/  IADD3 R60, P6, R47, R29, RZ ;  /* 0x0000001d2f3c7210 */ /* 0x000fc40007fde0ff */
[----:B------:R-:W-:Y:S02]  /*15b490*/  SHF.R.U32.HI R46, RZ, 0x8, R46 ;  /* 0x00000008ff2e7819 */ /* 0x000fe4000001162e */
[----:B----4-:R-:W-:-:S04]  /*15b4a0*/  LOP3.LUT R43, R61, 0xffff, RZ, 0xc0, !PT ;  /* 0x0000ffff3d2b7812 */ /* 0x010fc800078ec0ff */
[----:B------:R-:W-:-:S04]  /*15b4b0*/  PRMT R42, R44, 0x3340, R43 ;  /* 0x000033402c2a7816 */ /* 0x000fc8000000002b */
[----:B------:R-:W-:Y:S02]  /*15b4c0*/  PRMT R41, R42, 0x5410, R41 ;  /* 0x000054102a297816 */ /* 0x000fe40000000029 */
[----:B------:R-:W-:-:S03]  /*15b4d0*/  SHF.R.U32.HI R42, RZ, 0x8, R45 ;  /* 0x00000008ff2a7819 */ /* 0x000fc6000001162d */
[----:B------:R0:W-:Y:S01]  /*15b4e0*/  STL [R1+0x1870], R41 ;  /* 0x0018702901007387 */ /* 0x0001e20000100800 */
[----:B------:R-:W-:Y:S01]  /*15b4f0*/  LOP3.LUT R42, R42, 0xffff, RZ, 0xc0, !PT ;  /* 0x0000ffff2a2a7812 */ /* 0x000fe200078ec0ff */
[----:B------:R-:W-:Y:S01]  /*15b500*/  IMAD.X R61, R40, 0x1, R26, P6 ;  /* 0x00000001283d7824 */ /* 0x000fe200030e061a */
[----:B------:R-:W-:Y:S02]  /*15b510*/  SHF.R.U32.HI R44, RZ, 0x8, R44 ;  /* 0x00000008ff2c7819 */ /* 0x000fe4000001162c */
[----:B0-----:R-:W-:Y:S02]  /*15b520*/  SHF.R.U32.HI R41, RZ, 0x8, R43 ;  /* 0x00000008ff297819 */ /* 0x001fe4000001162b */
[----:B------:R-:W-:Y:S01]  /*15b530*/  LOP3.LUT R43, R46, 0xffff, RZ, 0xc0, !PT ;  /* 0x0000ffff2e2b7812 */ /* 0x000fe200078ec0ff */
[----:B------:R0:W-:Y:S03]  /*15b540*/  STL.64 [R1+0x9a8], R60 ;  /* 0x0009a83c01007387 */ /* 0x0001e60000100a00 */
[----:B------:R-:W-:Y:S01]  /*15b550*/  PRMT R42, R43, 0x3340, R42 ;  /* 0x000033402b2a7816 */ /* 0x000fe2000000002a */
[----:B------:R-:W4:Y:S01]  /*15b560*/  LDL.LU R59, [R1+0x2bc] ;  /* 0x0002bc00013b7983 */ /* 0x000f220000300800 */
[----:B------:R-:W-:-:S03]  /*15b570*/  LOP3.LUT R44, R44, 0xffff, RZ, 0xc0, !PT ;  /* 0x0000ffff2c2c7812 */ /* 0x000fc600078ec0ff */
[----:B------:R-:W4:Y:S01]  /*15b580*/  LDL.LU R55, [R1+0x284] ;  /* 0x0002840001377983 */ /* 0x000f220000300800 */
[----:B------:R-:W-:-:S03]  /*15b590*/  LOP3.LUT R41, R41, 0xffff, RZ, 0xc0, !PT ;  /* 0x0000ffff29297812 */ /* 0x000fc600078ec0ff */
[----:B------:R1:W-:Y:S01]  /*15b5a0*/  STL [R1+0x17d4], R42 ;  /* 0x0017d42a01007387 */ /* 0x0003e20000100800 */
[----:B------:R-:W-:-:S03]  /*15b5b0*/  PRMT R41, R44, 0x3340, R41 ;  /* 0x000033402c297816 */ /* 0x000fc60000000029 */
[----:B------:R-:W4:Y:S04]  /*15b5c0*/  LDL.LU R49, [R1+0x29c] ;  /* 0x00029c0001317983 */ /* 0x000f280000300800 */
[----:B0-----:R-:W4:Y:S01]  /*15b5d0*/  LDL.LU R60, [R1+0x2b8] ;  /* 0x0002b800013c7983 */ /* 0x001f220000300800 */
[----:B-1----:R-:W-:-:S03]  /*15b5e0*/  IADD3 R42, P6, R47, R25, RZ ;  /* 0x000000192f2a7210 */ /* 0x002fc60007fde0ff */
[----:B------:R-:W4:Y:S02]  /*15b5f0*/  LDL.LU R61, [R1+0x280] ;  /* 0x00028000013d7983 */ /* 0x000f240000300800 */
[----:B------:R-:W-:Y:S02]  /*15b600*/  IMAD.X R43, R40, 0x1, R23, P6 ;  /* 0x00000001282b7824 */ /* 0x000fe400030e0617 */
[----:B------:R-:W-:Y:S04]  /*15b610*/  STL [R1+0x17d0], R41 ;  /* 0x0017d02901007387 */ /* 0x000fe80000100800 */
[----:B------:R0:W-:Y:S02]  /*15b620*/  STL.64 [R1+0x1138], R42 ;  /* 0x0011382a01007387 */ /* 0x0001e40000100a00 */
[----:B0-----:R-:W-:-:S02]  /*15b630*/  SHF.R.U32.HI R42, RZ, 0x8, R7 ;  /* 0x00000008ff2a7819 */ /* 0x001fc40000011607 */
[----:B------:R-:W4:Y:S01]  /*15b640*/  LDL.LU R7, [R1+0x298] ;  /* 0x0002980001077983 */ /* 0x000f220000300800 */
[----:B------:R-:W-:Y:S02]  /*15b650*/  SHF.R.U32.HI R41, RZ, 0x8, R5 ;  /* 0x00000008ff297819 */ /* 0x000fe40000011605 */
[----:B------:R-:W-:Y:S02]  /*15b660*/  LOP3.LUT R42, R42, 0xffff, RZ, 0xc0, !PT ;  /* 0x0000ffff2a2a7812 */ /* 0x000fe400078ec0ff */
[----:B------:R-:W-:Y:S02]  /*15b670*/  LOP3.LUT R41, R41, 0xffff, RZ, 0xc0, !PT ;  /* 0x0000ffff29297812 */ /* 0x000fe400078ec0ff */
[--C-:B------:R-:W-:Y:S02]  /*15b680*/  PRMT R42, R42, 0x3340, R0.reuse ;  /* 0x000033402a2a7816 */ /* 0x100fe40000000000 */
[----:B------:R-:W-:-:S03]  /*15b690*/  PRMT R5, R41, 0x3340, R0 ;  /* 0x0000334029057816 */ /* 0x000fc60000000000 */
[----:B------:R0:W-:Y:S04]  /*15b6a0*/  STL [R1+0x14ec], R42 ;  /* 0x0014ec2a01007387 */ /* 0x0001e80000100800 */
[----:B------:R1:W-:Y:S01]  /*15b6b0*/  STL [R1+0x14e8], R5 ;  /* 0x0014e80501007387 */ /* 0x0003e20000100800 */
[----:B--2---:R-:W-:Y:S02]  /*15b6c0*/  LOP3.LUT R45, R53, 0xffff, RZ, 0xc0, !PT ;  /* 0x0000ffff352d7812 */ /* 0x004fe400078ec0ff */
[----:B---3--:R-:W-:Y:S02]  /*15b6d0*/  LOP3.LUT R44, R4, 0xffff, RZ, 0xc0, !PT ;  /* 0x0000ffff042c7812 */ /* 0x008fe400078ec0ff */
[----:B------:R-:W-:Y:S02]  /*15b6e0*/  IADD3 R4, P6, R47, R24, RZ ;  /* 0x000000182f047210 */ /* 0x000fe40007fde0ff */
[----:B------:R-:W-:-:S02]  /*15b6f0*/  PRMT R41, R44, 0x3340, R0 ;  /* 0x000033402c297816 */ /* 0x000fc40000000000 */
[----:B------:R-:W-:-:S04]  /*15b700*/  LOP3.LUT R43, R58, 0xffff, RZ, 0xc0, !PT ;  /* 0x0000ffff3a2b7812 */ /* 0x000fc800078ec0ff */
[----:B0-----:R-:W-:Y:S02]  /*15b710*/  PRMT R42, R45, 0x3340, R43 ;  /* 0x000033402d2a7816 */ /* 0x001fe4000000002b */
[----:B------:R-:W-:Y:S02]  /*15b720*/  SHF.R.U32.HI R45, RZ, 0x8, R45 ;  /* 0x00000008ff2d7819 */ /* 0x000fe4000001162d */
[----:B------:R-:W-:Y:S02]  /*15b730*/  PRMT R41, R42, 0x5410, R41 ;  /* 0x000054102a297816 */ /* 0x000fe40000000029 */
[----:B------:R-:W-:Y:S01]  /*15b740*/  SHF.R.U32.HI R42, RZ, 0x8, R43 ;  /* 0x00000008ff2a7819 */ /* 0x000fe2000001162b */
[----:B-1----:R-:W-:Y:S01]  /*15b750*/  IMAD.X R5, R40, 0x1, R22, P6 ;  /* 0x0000000128057824 */ /* 0x002fe200030e0616 */
[----:B------:R-:W-:Y:S02]  /*15b760*/  LOP3.LUT R43, R45, 0xffff, RZ, 0xc0, !PT ;  /* 0x0000ffff2d2b7812 */ /* 0x000fe400078ec0ff */
[----:B------:R-:W-:Y:S01]  /*15b770*/  LOP3.LUT R42, R42, 0xffff, RZ, 0xc0, !PT ;  /* 0x0000ffff2a2a7812 */ /* 0x000fe200078ec0ff */
[----:B------:R0:W-:Y:S04]  /*15b780*/  STL [R1+0x186c], R41 ;  /* 0x00186c2901007387 */ /* 0x0001e80000100800 */
[----:B------:R1:W-:Y:S01]  /*15b790*/  STL.64 [R1+0xa18], R4 ;  /* 0x000a180401007387 */ /* 0x0003e20000100a00 */
[----:B0-----:R-:W-:-:S02]  /*15b7a0*/  SHF.R.U32.HI R41, RZ, 0x8, R44 ;  /* 0x00000008ff297819 */ /* 0x001fc4000001162c */
[----:B-1----:R-:W-:Y:S02]  /*15b7b0*/  PRMT R5, R43, 0x3340, R42 ;  /* 0x000033402b057816 */ /* 0x002fe4000000002a */
[----:B------:R-:W-:-:S03]  /*15b7c0*/  LOP3.LUT R41, R41, 0xffff, RZ, 0xc0, !PT ;  /* 0x0000ffff29297812 */ /* 0x000fc600078ec0ff */
[----:B------:R0:W-:Y:S01]  /*15b7d0*/  STL [R1+0x17c4], R5 ;  /* 0x0017c40501007387 */ /* 0x0001e20000100800 */
[----:B------:R-:W-:-:S05]  /*15b7e0*/  PRMT R4, R41, 0x3340, R0 ;  /* 0x0000334029047816 */ /* 0x000fca0000000000 */
[----:B------:R1:W-:Y:S01]  /*15b7f0*/  STL [R1+0x14dc], R4 ;  /* 0x0014dc0401007387 */ /* 0x0003e20000100800 */
[----:B----4-:R-:W-:Y:S02]  /*15b800*/  LOP3.LUT R46, R59, 0xffff, RZ, 0xc0, !PT ;  /* 0x0000ffff3b2e7812 */ /* 0x010fe400078ec0ff */
[----:B0-----:R-:W-:-:S04]  /*15b810*/  LOP3.LUT R5, R55, 0xffff, RZ, 0xc0, !PT ;  /* 0x0000ffff37057812 */ /* 0x001fc800078ec0ff */
[----:B------:R-:W-:Y:S02]  /*15b820*/  PRMT R41, R5, 0x3340, R0 ;  /* 0x0000334005297816 */ /* 0x000fe40000000000 */
[----:B------:R-:W-:Y:S02]  /*15b830*/  LOP3.LUT R45, R49, 0xffff, RZ, 0xc0, !PT ;  /* 0x0000ffff312d7812 */ /* 0x000fe400078ec0ff */
[----:B------:R-:W2:Y:S02]  /*15b840*/  LDL.LU R49, [R1+0x90] ;  /* 0x0000900001317983 */ /* 0x000ea40000300800 */
[----:B------:R-:W-:Y:S02]  /*15b850*/  PRMT R42, R46, 0x3340, R45 ;  /* 0x000033402e2a7816 */ /* 0x000fe4000000002d */
[----:B------:R-:W-:Y:S02]  /*15b860*/  LOP3.LUT R44, R60, 0xffff, RZ, 0xc0, !PT ;  /* 0x0000ffff3c2c7812 */ /* 0x000fe400078ec0ff */
[----:B-1----:R-:W-:Y:S01]  /*15b870*/  LOP3.LUT R4, R61, 0xffff, RZ, 0xc0, !PT ;  /* 0x0000ffff3d047812 */ /* 0x002fe200078ec0ff */
[----:B------:R-:W3:Y:S04]  /*15b880*/  LDL.LU R60, [R1+0x50] ;  /* 0x00005000013c7983 */ /* 0x000ee80000300800 */
[----:B------:R-:W4:Y:S01]  /*15b890*/  LDL.LU R61, [R1+0x8c] ;  /* 0x00008c00013d7983 */ /* 0x000f220000300800 */
[----:B------:R-:W-:-:S02]  /*15b8a0*/  LOP3.LUT R43, R7, 0xffff, RZ, 0xc0, !PT ;  /* 0x0000ffff072b7812 */ /* 0x000fc400078ec0ff */
[----:B------:R-:W-:-:S05]  /*15b8b0*/  PRMT R7, R42, 0x5410, R41 ;  /* 0x000054102a077816 */ /* 0x000fca0000000029 */
[----:B------:R0:W-:Y:S04]  /*15b8c0*/  STL [R1+0x1868], R7 ;  /* 0x0018680701007387 */ /* 0x0001e80000100800 */
[----:B0-----:R-:W4:Y:S01]  /*15b8d0*/  LDL.LU R7, [R1+0x4c] ;  /* 0x00004c0001077983 */ /* 0x001f220000300800 */
[----:B------:R-:W-:Y:S02]  /*15b8e0*/  PRMT R41, R4, 0x3340, R0 ;  /* 0x0000334004297816 */ /* 0x000fe40000000000 */
[----:B------:R-:W-:-:S04]  /*15b8f0*/  PRMT R42, R44, 0x3340, R43 ;  /* 0x000033402c2a7816 */ /* 0x000fc8000000002b */
[----:B------:R-:W-:Y:S02]  /*15b900*/  PRMT R41, R42, 0x5410, R41 ;  /* 0x000054102a297816 */ /* 0x000fe40000000029 */
[----:B------:R-:W-:Y:S02]  /*15b910*/  SHF.R.U32.HI R44, RZ, 0x8, R44 ;  /* 0x00000008ff2c7819 */ /* 0x000fe4000001162c */
[----:B------:R-:W-:Y:S01]  /*15b920*/  SHF.R.U32.HI R43, RZ, 0x8, R43 ;  /* 0x00000008ff2b7819 */ /* 0x000fe2000001162b */
[----:B------:R0:W-:Y:S01]  /*15b930*/  STL [R1+0x1864], R41 ;  /* 0x0018642901007387 */ /* 0x0001e20000100800 */
[----:B------:R-:W-:Y:S02]  /*15b940*/  SHF.R.U32.HI R42, RZ, 0x8, R46 ;  /* 0x00000008ff2a7819 */ /* 0x000fe4000001162e */
[----:B------:R-:W-:Y:S02]  /*15b950*/  IADD3 R52, P6, R47, R21, RZ ;  /* 0x000000152f347210 */ /* 0x000fe40007fde0ff */
[----:B------:R-:W-:-:S02]  /*15b960*/  LOP3.LUT R44, R44, 0xffff, RZ, 0xc0, !PT ;  /* 0x0000ffff2c2c7812 */ /* 0x000fc400078ec0ff */
[----:B------:R-:W-:Y:S02]  /*15b970*/  LOP3.LUT R43, R43, 0xffff, RZ, 0xc0, !PT ;  /* 0x0000ffff2b2b7812 */ /* 0x000fe400078ec0ff */
[----:B0-----:R-:W-:Y:S02]  /*15b980*/  SHF.R.U32.HI R41, RZ, 0x8, R45 ;  /* 0x00000008ff297819 */ /* 0x001fe4000001162d */
[----:B------:R-:W-:Y:S02]  /*15b990*/  LOP3.LUT R42, R42, 0xffff, RZ, 0xc0, !PT ;  /* 0x0000ffff2a2a7812 */ /* 0x000fe400078ec0ff */
[----:B------:R-:W-:Y:S01]  /*15b9a0*/  LOP3.LUT R41, R41, 0xffff, RZ, 0xc0, !PT ;  /* 0x0000ffff29297812 */ /* 0x000fe200078ec0ff */
[----:B------:R-:W-:Y:S01]  /*15b9b0*/  IMAD.X R53, R40, 0x1, R18, P6 ;  /* 0x0000000128357824 */ /* 0x000fe200030e0612 */
[----:B------:R-:W-:Y:S02]  /*15b9c0*/  PRMT R43, R44, 0x3340, R43 ;  /* 0x000033402c2b7816 */ /* 0x000fe4000000002b */
[----:B------:R-:W-:-:S02]  /*15b9d0*/  PRMT R41, R42, 0x3340, R41 ;  /* 0x000033402a297816 */ /* 0x000fc40000000029 */
[----:B------:R-:W-:Y:S01]  /*15b9e0*/  STL.64 [R1+0x9e8], R52 ;  /* 0x0009e83401007387 */ /* 0x000fe20000100a00 */
[----:B------:R-:W-:-:S03]  /*15b9f0*/  SHF.R.U32.HI R42, RZ, 0x8, R5 ;  /* 0x00000008ff2a7819 */ /* 0x000fc60000011605 */
[----:B------:R-:W-:Y:S01]  /*15ba00*/  STL [R1+0x17b8], R43 ;  /* 0x0017b82b01007387 */ /* 0x000fe20000100800 */
[----:B------:R-:W-:-:S03]  /*15ba10*/  IADD3 R44, P6, R47, R20, RZ ;  /* 0x000000142f2c7210 */ /* 0x000fc60007fde0ff */
[----:B------:R0:W-:Y:S01]  /*15ba20*/  STL [R1+0x17b4], R41 ;  /* 0x0017b42901007387 */ /* 0x0001e20000100800 */
[----:B------:R-:W-:Y:S01]  /*15ba30*/  LOP3.LUT R42, R42, 0xffff, RZ, 0xc0, !PT ;  /* 0x0000ffff2a2a7812 */ /* 0x000fe200078ec0ff */
[----:B------:R-:W-:Y:S01]  /*15ba40*/  IMAD.X R45, R40, 0x1, R16, P6 ;  /* 0x00000001282d7824 */ /* 0x000fe200030e0610 */
[----:B0-----:R-:W-:-:S04]  /*15ba50*/  SHF.R.U32.HI R41, RZ, 0x8, R4 ;  /* 0x00000008ff297819 */ /* 0x001fc80000011604 */
[----:B------:R-:W-:Y:S02]  /*15ba60*/  LOP3.LUT R41, R41, 0xffff, RZ, 0xc0, !PT ;  /* 0x0000ffff29297812 */ /* 0x000fe400078ec0ff */
[--C-:B------:R-:W-:Y:S02]  /*15ba70*/  PRMT R4, R42, 0x3340, R0.reuse ;  /* 0x000033402a047816 */ /* 0x100fe40000000000 */
[----:B------:R-:W-:Y:S01]  /*15ba80*/  PRMT R5, R41, 0x3340, R0 ;  /* 0x0000334029057816 */ /* 0x000fe20000000000 */
[----:B------:R-:W-:Y:S04]  /*15ba90*/  STL.64 [R1+0x9d8], R44 ;  /* 0x0009d82c01007387 */ /* 0x000fe80000100a00 */
[----:B------:R0:W-:Y:S04]  /*15baa0*/  STL [R1+0x14d4], R4 ;  /* 0x0014d40401007387 */ /* 0x0001e80000100800 */
[----:B------:R1:W-:Y:S01]  /*15bab0*/  STL [R1+0x14d0], R5 ;  /* 0x0014d00501007387 */ /* 0x0003e20000100800 */
[----:B0-----:R-:W-:-:S03]  /*15bac0*/  LOP3.LUT R4, R3, 0xffff, RZ, 0xc0, !PT ;  /* 0x0000ffff03047812 */ /* 0x001fc600078ec0ff */
[----:B------:R-:W4:Y:S01]  /*15bad0*/  LDL.LU R3, [R1+0x85d4] ;  /* 0x0085d40001037983 */ /* 0x000f220000300800 */
[----:B-1----:R-:W-:-:S03]  /*15bae0*/  LOP3.LUT R5, R6, 0xffff, RZ, 0xc0, !PT ;  /* 0x0000ffff06057812 */ /* 0x002fc600078ec0ff */
[----:B------:R-:W4:Y:S04]  /*15baf0*/  LDL.LU R6, [R1+0x85d0] ;  /* 0x0085d00001067983 */ /* 0x000f280000300800 */
[----:B------:R-:W4:Y:S01]  /*15bb00*/  LDL.LU R55, [R1+0x74] ;  /* 0x0000740001377983 */ /* 0x000f220000300800 */
[----:B--2---:R-:W-:-:S03]  /*15bb10*/  LOP3.LUT R46, R49, 0xffff, RZ, 0xc0, !PT ;  /* 0x0000ffff312e7812 */ /* 0x004fc600078ec0ff */
[----:B------:R-:W2:Y:S01]  /*15bb20*/  LDL.LU R49, [R1+0x34] ;  /* 0x0000340001317983 */ /* 0x000ea20000300800 */
[----:B---3--:R-:W-:-:S03]  /*15bb30*/  LOP3.LUT R45, R60, 0xffff, RZ, 0xc0, !PT ;  /* 0x0000ffff3c2d7812 */ /* 0x008fc600078ec0ff */
[----:B------:R-:W3:Y:S01]  /*15bb40*/  LDL.LU R60, [R1+0x198] ;  /* 0x00019800013c7983 */ /* 0x000ee20000300800 */
[----:B----4-:R-:W-:-:S03]  /*15bb50*/  LOP3.LUT R44, R61, 0xffff, RZ, 0xc0, !PT ;  /* 0x0000ffff3d2c7812 */ /* 0x010fc600078ec0ff */
[----:B------:R-:W4:Y:S01]  /*15bb60*/  LDL.LU R61, [R1+0x108] ;  /* 0x00010800013d7983 */ /* 0x000f220000300800 */
[----:B------:R-:W-:-:S03]  /*15bb70*/  LOP3.LUT R43, R7, 0xffff, RZ, 0xc0, !PT ;  /* 0x0000ffff072b7812 */ /* 0x000fc600078ec0ff */
        /* <DEDUP_REMOVED lines=25> */
[----:B------:R0:W-:Y:S04]  /*15bd10*/  STL [R1+0x17a4], R41 ;  /* 0x0017a42901007387 */ /* 0x0001e80000100800 */
[----:B------:R1:W-:Y:S01]  /*15bd20*/  STL.64 [R1+0x1178], R42 ;  /* 0x0011782a01007387 */ /* 0x0003e20000100a00 */
[----:B0-----:R-:W-:Y:S02]  /*15bd30*/  SHF.R.U32.HI R41, RZ, 0x8, R4 ;  /* 0x00000008ff297819 */ /* 0x001fe40000011604 */
[----:B-1----:R-:W-:-:S04]  /*15bd40*/  SHF.R.U32.HI R42, RZ, 0x8, R5 ;  /* 0x00000008ff2a7819 */ /* 0x002fc80000011605 */
[----:B------:R-:W-:Y:S02]  /*15bd50*/  LOP3.LUT R42, R42, 0xffff, RZ, 0xc0, !PT ;  /* 0x0000ffff2a2a7812 */ /* 0x000fe400078ec0ff */
[----:B------:R-:W-:Y:S02]  /*15bd60*/  LOP3.LUT R41, R41, 0xffff, RZ, 0xc0, !PT ;  /* 0x0000ffff29297812 */ /* 0x000fe400078ec0ff */
[--C-:B------:R-:W-:Y:S02]  /*15bd70*/  PRMT R5, R42, 0x3340, R0.reuse ;  /* 0x000033402a057816 */ /* 0x100fe40000000000 */
[----:B------:R-:W-:Y:S02]  /*15bd80*/  PRMT R4, R41, 0x3340, R0 ;  /* 0x0000334029047816 */ /* 0x000fe40000000000 */
[----:B------:R-:W-:Y:S01]  /*15bd90*/  LOP3.LUT R46, R55, 0xffff, RZ, 0xc0, !PT ;  /* 0x0000ffff372e7812 */ /* 0x000fe200078ec0ff */
[----:B------:R0:W-:Y:S04]  /*15bda0*/  STL [R1+0x14c8], R5 ;  /* 0x0014c80501007387 */ /* 0x0001e80000100800 */
[----:B------:R4:W-:Y:S01]  /*15bdb0*/  STL [R1+0x2f8], R4 ;  /* 0x0002f80401007387 */ /* 0x0009e20000100800 */
[----:B------:R-:W-:-:S03]  /*15bdc0*/  IADD3 R58, P6, R47, R13, RZ ;  /* 0x0000000d2f3a7210 */ /* 0x000fc60007fde0ff */
[----:B------:R-:W4:Y:S01]  /*15bdd0*/  LDL.LU R53, [R1+0x80] ;  /* 0x0000800001357983 */ /* 0x000f220000300800 */
[----:B0-----:R-:W-:-:S03]  /*15bde0*/  LOP3.LUT R5, R48, 0xffff, RZ, 0xc0, !PT ;  /* 0x0000ffff30057812 */ /* 0x001fc600078ec0ff */
[----:B------:R-:W4:Y:S01]  /*15bdf0*/  LDL.LU R48, [R1+0x40] ;  /* 0x0000400001307983 */ /* 0x000f220000300800 */
[----:B------:R-:W-:Y:S01]  /*15be00*/  PRMT R41, R5, 0x3340, R0 ;  /* 0x0000334005297816 */ /* 0x000fe20000000000 */
[----:B------:R-:W-:Y:S01]  /*15be10*/  IMAD.X R59, R40, 0x1, R11, P6 ;  /* 0x00000001283b7824 */ /* 0x000fe200030e060b */
[----:B--2---:R-:W-:-:S04]  /*15be20*/  LOP3.LUT R45, R49, 0xffff, RZ, 0xc0, !PT ;  /* 0x0000ffff312d7812 */ /* 0x004fc800078ec0ff */
[----:B------:R-:W-:Y:S02]  /*15be30*/  PRMT R42, R46, 0x3340, R45 ;  /* 0x000033402e2a7816 */ /* 0x000fe4000000002d */
[----:B---3--:R-:W-:Y:S02]  /*15be40*/  LOP3.LUT R44, R60, 0xffff, RZ, 0xc0, !PT ;  /* 0x0000ffff3c2c7812 */ /* 0x008fe400078ec0ff */
[----:B----4-:R-:W-:Y:S02]  /*15be50*/  LOP3.LUT R4, R61, 0xffff, RZ, 0xc0, !PT ;  /* 0x0000ffff3d047812 */ /* 0x010fe400078ec0ff */
[----:B------:R-:W-:Y:S02]  /*15be60*/  LOP3.LUT R43, R7, 0xffff, RZ, 0xc0, !PT ;  /* 0x0000ffff072b7812 */ /* 0x000fe400078ec0ff */
[----:B------:R-:W-:Y:S02]  /*15be70*/  PRMT R7, R42, 0x5410, R41 ;  /* 0x000054102a077816 */ /* 0x000fe40000000029 */
[----:B------:R-:W-:-:S02]  /*15be80*/  PRMT R41, R4, 0x3340, R0 ;  /* 0x0000334004297816 */ /* 0x000fc40000000000 */
[----:B------:R-:W-:Y:S01]  /*15be90*/  PRMT R42, R44, 0x3340, R43 ;  /* 0x000033402c2a7816 */ /* 0x000fe2000000002b */
[----:B------:R0:W-:Y:S03]  /*15bea0*/  STL [R1+0x1858], R7 ;  /* 0x0018580701007387 */ /* 0x0001e60000100800 */
[----:B0-----:R-:W-:-:S05]  /*15beb0*/  PRMT R7, R42, 0x5410, R41 ;  /* 0x000054102a077816 */ /* 0x001fca0000000029 */
[----:B------:R-:W-:Y:S04]  /*15bec0*/  STL [R1+0x1854], R7 ;  /* 0x0018540701007387 */ /* 0x000fe80000100800 */
[----:B------:R0:W-:Y:S04]  /*15bed0*/  STL.64 [R1+0x1170], R58 ;  /* 0x0011703a01007387 */ /* 0x0001e80000100a00 */
[----:B0-----:R-:W2:Y:S04]  /*15bee0*/  LDL.LU R58, [R1+0x19c] ;  /* 0x00019c00013a7983 */ /* 0x001ea80000300800 */
[----:B------:R-:W3:Y:S04]  /*15bef0*/  LDL.LU R59, [R1+0x120] ;  /* 0x00012000013b7983 */ /* 0x000ee80000300800 */
[----:B------:R-:W4:Y:S04]  /*15bf00*/  LDL.LU R49, [R1+0x15c] ;  /* 0x00015c0001317983 */ /* 0x000f280000300800 */
[----:B------:R-:W4:Y:S04]  /*15bf10*/  LDL.LU R60, [R1+0x188] ;  /* 0x00018800013c7983 */ /* 0x000f280000300800 */
[----:B------:R-:W4:Y:S04]  /*15bf20*/  LDL.LU R61, [R1+0xf4] ;  /* 0x0000f400013d7983 */ /* 0x000f280000300800 */
[----:B------:R-:W4:Y:S01]  /*15bf30*/  LDL.LU R7, [R1+0x138] ;  /* 0x0001380001077983 */ /* 0x000f220000300800 */
[----:B------:R-:W-:-:S02]  /*15bf40*/  SHF.R.U32.HI R44, RZ, 0x8, R44 ;  /* 0x00000008ff2c7819 */ /* 0x000fc4000001162c */
[----:B------:R-:W-:Y:S02]  /*15bf50*/  SHF.R.U32.HI R43, RZ, 0x8, R43 ;  /* 0x00000008ff2b7819 */ /* 0x000fe4000001162b */
[----:B------:R-:W-:Y:S02]  /*15bf60*/  LOP3.LUT R44, R44, 0xffff, RZ, 0xc0, !PT ;  /* 0x0000ffff2c2c7812 */ /* 0x000fe400078ec0ff */
[----:B------:R-:W-:Y:S02]  /*15bf70*/  LOP3.LUT R43, R43, 0xffff, RZ, 0xc0, !PT ;  /* 0x0000ffff2b2b7812 */ /* 0x000fe400078ec0ff */
[----:B------:R-:W-:Y:S02]  /*15bf80*/  SHF.R.U32.HI R42, RZ, 0x8, R46 ;  /* 0x00000008ff2a7819 */ /* 0x000fe4000001162e */
[----:B------:R-:W-:Y:S02]  /*15bf90*/  SHF.R.U32.HI R41, RZ, 0x8, R45 ;  /* 0x00000008ff297819 */ /* 0x000fe4000001162d */
[----:B------:R-:W-:-:S02]  /*15bfa0*/  PRMT R43, R44, 0x3340, R43 ;  /* 0x000033402c2b7816 */ /* 0x000fc4000000002b */
[----:B------:R-:W-:Y:S02]  /*15bfb0*/  IADD3 R44, P6, R47, R12, RZ ;  /* 0x0000000c2f2c7210 */ /* 0x000fe40007fde0ff */
[----:B------:R-:W-:Y:S02]  /*15bfc0*/  LOP3.LUT R42, R42, 0xffff, RZ, 0xc0, !PT ;  /* 0x0000ffff2a2a7812 */ /* 0x000fe400078ec0ff */
[----:B------:R-:W-:Y:S01]  /*15bfd0*/  LOP3.LUT R41, R41, 0xffff, RZ, 0xc0, !PT ;  /* 0x0000ffff29297812 */ /* 0x000fe200078ec0ff */
[----:B------:R-:W-:-:S03]  /*15bfe0*/  IMAD.X R45, R40, 0x1, R9, P6 ;  /* 0x00000001282d7824 */ /* 0x000fc600030e0609 */
[----:B------:R-:W-:Y:S02]  /*15bff0*/  PRMT R41, R42, 0x3340, R41 ;  /* 0x000033402a297816 */ /* 0x000fe40000000029 */
[----:B------:R-:W-:Y:S01]  /*15c000*/  IADD3 R42, P6, R47, R10, RZ ;  /* 0x0000000a2f2a7210 */ /* 0x000fe20007fde0ff */
[----:B------:R0:W-:Y:S04]  /*15c010*/  STL [R1+0x1798], R43 ;  /* 0x0017982b01007387 */ /* 0x0001e80000100800 */
[----:B0-----:R-:W-:Y:S01]  /*15c020*/  IMAD.X R43, R40, 0x1, R8, P6 ;  /* 0x00000001282b7824 */ /* 0x001fe200030e0608 */
[----:B------:R-:W-:Y:S01]  /*15c030*/  SHF.R.U32.HI R40, RZ, 0x8, R5 ;  /* 0x00000008ff287819 */ /* 0x000fe20000011605 */
[----:B------:R-:W-:Y:S03]  /*15c040*/  STL [R1+0x1794], R41 ;  /* 0x0017942901007387 */ /* 0x000fe60000100800 */
[----:B------:R-:W-:Y:S01]  /*15c050*/  LOP3.LUT R40, R40, 0xffff, RZ, 0xc0, !PT ;  /* 0x0000ffff28287812 */ /* 0x000fe200078ec0ff */
[----:B------:R-:W4:Y:S01]  /*15c060*/  LDL.LU R55, [R1+0x20] ;  /* 0x0000200001377983 */ /* 0x000f220000300800 */
[----:B------:R-:W-:-:S02]  /*15c070*/  LOP3.LUT R5, R50, 0xffff, RZ, 0xc0, !PT ;  /* 0x0000ffff32057812 */ /* 0x000fc400078ec0ff */
[----:B------:R-:W-:Y:S01]  /*15c080*/  PRMT R40, R40, 0x3340, R0 ;  /* 0x0000334028287816 */ /* 0x000fe20000000000 */
[----:B------:R-:W-:Y:S04]  /*15c090*/  STL.64 [R1+0x1168], R44 ;  /* 0x0011682c01007387 */ /* 0x000fe80000100a00 */
[----:B------:R0:W-:Y:S04]  /*15c0a0*/  STL.64 [R1+0x1160], R42 ;  /* 0x0011602a01007387 */ /* 0x0001e80000100a00 */
[----:B------:R1:W-:Y:S04]  /*15c0b0*/  STL [R1+0x2e0], R40 ;  /* 0x0002e02801007387 */ /* 0x0003e80000100800 */
[----:B------:R-:W4:Y:S01]  /*15c0c0*/  LDL.LU R50, [R1+0x85cc] ;  /* 0x0085cc0001327983 */ /* 0x000f220000300800 */
[----:B0-----:R-:W-:-:S02]  /*15c0d0*/  LOP3.LUT R43, R53, 0xffff, RZ, 0xc0, !PT ;  /* 0x0000ffff352b7812 */ /* 0x001fc400078ec0ff */
[----:B------:R-:W-:Y:S02]  /*15c0e0*/  LOP3.LUT R42, R48, 0xffff, RZ, 0xc0, !PT ;  /* 0x0000ffff302a7812 */ /* 0x000fe400078ec0ff */
[----:B-1----:R-:W-:Y:S02]  /*15c0f0*/  PRMT R40, R5, 0x3340, R0 ;  /* 0x0000334005287816 */ /* 0x002fe40000000000 */
[----:B------:R-:W-:Y:S01]  /*15c100*/  PRMT R41, R43, 0x3340, R42 ;  /* 0x000033402b297816 */ /* 0x000fe2000000002a */
[----:B------:R0:W-:Y:S01]  /*15c110*/  STL [R1+0x18a4], R5 ;  /* 0x0018a40501007387 */ /* 0x0001e20000100800 */
[----:B------:R-:W-:Y:S02]  /*15c120*/  SHF.R.U32.HI R44, RZ, 0x8, R4 ;  /* 0x00000008ff2c7819 */ /* 0x000fe40000011604 */
[----:B0-----:R-:W-:Y:S02]  /*15c130*/  PRMT R5, R41, 0x5410, R40 ;  /* 0x0000541029057816 */ /* 0x001fe40000000028 */
[----:B------:R-:W-:-:S02]  /*15c140*/  SHF.R.U32.HI R41, RZ, 0x8, R43 ;  /* 0x00000008ff297819 */ /* 0x000fc4000001162b */
[----:B------:R-:W-:Y:S02]  /*15c150*/  SHF.R.U32.HI R40, RZ, 0x8, R42 ;  /* 0x00000008ff287819 */ /* 0x000fe4000001162a */
[----:B------:R-:W-:Y:S02]  /*15c160*/  LOP3.LUT R42, R44, 0xffff, RZ, 0xc0, !PT ;  /* 0x0000ffff2c2a7812 */ /* 0x000fe400078ec0ff */
[----:B------:R-:W-:Y:S02]  /*15c170*/  LOP3.LUT R41, R41, 0xffff, RZ, 0xc0, !PT ;  /* 0x0000ffff29297812 */ /* 0x000fe400078ec0ff */
[----:B------:R-:W-:Y:S01]  /*15c180*/  LOP3.LUT R40, R40, 0xffff, RZ, 0xc0, !PT ;  /* 0x0000ffff28287812 */ /* 0x000fe200078ec0ff */
[----:B------:R0:W-:Y:S03]  /*15c190*/  STL [R1+0x1850], R5 ;  /* 0x0018500501007387 */ /* 0x0001e60000100800 */
[----:B------:R-:W-:-:S02]  /*15c1a0*/  PRMT R4, R41, 0x3340, R40 ;  /* 0x0000334029047816 */ /* 0x000fc40000000028 */
[----:B0-----:R-:W-:-:S05]  /*15c1b0*/  PRMT R5, R42, 0x3340, R0 ;  /* 0x000033402a057816 */ /* 0x001fca0000000000 */
[----:B------:R-:W-:Y:S04]  /*15c1c0*/  STL [R1+0x2cc], R5 ;  /* 0x0002cc0501007387 */ /* 0x000fe80000100800 */
[----:B------:R0:W-:Y:S04]  /*15c1d0*/  STL [R1+0x17b0], R4 ;  /* 0x0017b00401007387 */ /* 0x0001e80000100800 */
[----:B------:R-:W4:Y:S04]  /*15c1e0*/  LDL.LU R53, [R1+0x268] ;  /* 0x0002680001357983 */ /* 0x000f280000300800 */
[----:B0-----:R-:W4:Y:S01]  /*15c1f0*/  LDL.LU R4, [R1+0x1fc] ;  /* 0x0001fc0001047983 */ /* 0x001f220000300800 */
[----:B--2---:R-:W-:-:S02]  /*15c200*/  LOP3.LUT R45, R58, 0xffff, RZ, 0xc0, !PT ;  /* 0x0000ffff3a2d7812 */ /* 0x004fc400078ec0ff */
[----:B---3--:R-:W-:Y:S02]  /*15c210*/  LOP3.LUT R47, R59, 0xffff, RZ, 0xc0, !PT ;  /* 0x0000ffff3b2f7812 */ /* 0x008fe400078ec0ff */
[----:B----4-:R-:W-:Y:S02]  /*15c220*/  LOP3.LUT R44, R49, 0xffff, RZ, 0xc0, !PT ;  /* 0x0000ffff312c7812 */ /* 0x010fe400078ec0ff */
[----:B------:R-:W-:Y:S02]  /*15c230*/  PRMT R40, R47, 0x3340, R0 ;  /* 0x000033402f287816 */ /* 0x000fe40000000000 */
[----:B------:R-:W-:-:S04]  /*15c240*/  PRMT R41, R45, 0x3340, R44 ;  /* 0x000033402d297816 */ /* 0x000fc8000000002c */
[----:B------:R-:W-:-:S05]  /*15c250*/  PRMT R5, R41, 0x5410, R40 ;  /* 0x0000541029057816 */ /* 0x000fca0000000028 */
[----:B------:R0:W-:Y:S04]  /*15c260*/  STL [R1+0x184c], R5 ;  /* 0x00184c0501007387 */ /* 0x0001e80000100800 */
[----:B------:R-:W2:Y:S01]  /*15c270*/  LDL.LU R59, [R1+0x220] ;  /* 0x00022000013b7983 */ /* 0x000ea20000300800 */
[----:B------:R-:W-:Y:S02]  /*15c280*/  LOP3.LUT R46, R61, 0xffff, RZ, 0xc0, !PT ;  /* 0x0000ffff3d2e7812 */ /* 0x000fe400078ec0ff */
[----:B------:R-:W-:Y:S01]  /*15c290*/  LOP3.LUT R42, R7, 0xffff, RZ, 0xc0, !PT ;  /* 0x0000ffff072a7812 */ /* 0x000fe200078ec0ff */
[----:B------:R-:W3:Y:S04]  /*15c2a0*/  LDL.LU R61, [R1+0x190] ;  /* 0x00019000013d7983 */ /* 0x000ee80000300800 */
[----:B------:R-:W4:Y:S01]  /*15c2b0*/  LDL.LU R7, [R1+0x144] ;  /* 0x0001440001077983 */ /* 0x000f220000300800 */
[----:B------:R-:W-:-:S02]  /*15c2c0*/  LOP3.LUT R43, R60, 0xffff, RZ, 0xc0, !PT ;  /* 0x0000ffff3c2b7812 */ /* 0x000fc400078ec0ff */
[----:B------:R-:W-:Y:S02]  /*15c2d0*/  PRMT R40, R46, 0x3340, R0 ;  /* 0x000033402e287816 */ /* 0x000fe40000000000 */
[----:B------:R-:W-:-:S04]  /*15c2e0*/  PRMT R41, R43, 0x3340, R42 ;  /* 0x000033402b297816 */ /* 0x000fc8000000002a */
[----:B0-----:R-:W-:Y:S02]  /*15c2f0*/  PRMT R5, R41, 0x5410, R40 ;  /* 0x0000541029057816 */ /* 0x001fe40000000028 */
[----:B------:R-:W-:-:S03]  /*15c300*/  SHF.R.U32.HI R43, RZ, 0x8, R43 ;  /* 0x00000008ff2b7819 */ /* 0x000fc6000001162b */
[----:B------:R0:W-:Y:S01]  /*15c310*/  STL [R1+0x1848], R5 ;  /* 0x0018480501007387 */ /* 0x0001e20000100800 */
[----:B------:R-:W-:Y:S02]  /*15c320*/  SHF.R.U32.HI R41, RZ, 0x8, R42 ;  /* 0x00000008ff297819 */ /* 0x000fe4000001162a */
[----:B0-----:R-:W-:Y:S02]  /*15c330*/  SHF.R.U32.HI R5, RZ, 0x8, R45 ;  /* 0x00000008ff057819 */ /* 0x001fe4000001162d */
[----:B------:R-:W-:Y:S02]  /*15c340*/  SHF.R.U32.HI R45, RZ, 0x8, R44 ;  /* 0x00000008ff2d7819 */ /* 0x000fe4000001162c */
[----:B------:R-:W-:Y:S02]  /*15c350*/  LOP3.LUT R44, R43, 0xffff, RZ, 0xc0, !PT ;  /* 0x0000ffff2b2c7812 */ /* 0x000fe400078ec0ff */
[----:B------:R-:W-:Y:S02]  /*15c360*/  SHF.R.S32.HI R40, RZ, 0x1f, R55 ;  /* 0x0000001fff287819 */ /* 0x000fe40000011437 */
[----:B------:R-:W-:-:S02]  /*15c370*/  IADD3 R48, P6, R55, R39, RZ ;  /* 0x0000002737307210 */ /* 0x000fc40007fde0ff */
[----:B------:R-:W-:Y:S02]  /*15c380*/  LOP3.LUT R43, R5, 0xffff, RZ, 0xc0, !PT ;  /* 0x0000ffff052b7812 */ /* 0x000fe400078ec0ff */
[----:B------:R-:W-:Y:S01]  /*15c390*/  LOP3.LUT R42, R45, 0xffff, RZ, 0xc0, !PT ;  /* 0x0000ffff2d2a7812 */ /* 0x000fe200078ec0ff */
[----:B------:R-:W-:Y:S01]  /*15c3a0*/  IMAD.X R49, R40, 0x1, R38, P6 ;  /* 0x0000000128317824 */ /* 0x000fe200030e0626 */
[----:B------:R-:W-:Y:S02]  /*15c3b0*/  LOP3.LUT R41, R41, 0xffff, RZ, 0xc0, !PT ;  /* 0x0000ffff29297812 */ /* 0x000fe400078ec0ff */
[----:B------:R-:W-:Y:S02]  /*15c3c0*/  PRMT R45, R43, 0x3340, R42 ;  /* 0x000033402b2d7816 */ /* 0x000fe4000000002a */
[----:B------:R-:W-:Y:S02]  /*15c3d0*/  IADD3 R42, P6, R55, R37, RZ ;  /* 0x00000025372a7210 */ /* 0x000fe40007fde0ff */
[----:B------:R-:W-:Y:S01]  /*15c3e0*/  PRMT R5, R44, 0x3340, R41 ;  /* 0x000033402c057816 */ /* 0x000fe20000000029 */
[----:B------:R0:W-:Y:S02]  /*15c3f0*/  STL.64 [R1+0x1150], R48 ;  /* 0x0011503001007387 */ /* 0x0001e40000100a00 */
[----:B------:R-:W-:-:S02]  /*15c400*/  IMAD.X R43, R40, 0x1, R34, P6 ;  /* 0x00000001282b7824 */ /* 0x000fc400030e0622 */
[----:B0-----:R-:W4:Y:S04]  /*15c410*/  LDL.LU R48, [R1+0x85c8] ;  /* 0x0085c80001307983 */ /* 0x001f280000300800 */
[----:B------:R-:W-:Y:S04]  /*15c420*/  STL [R1+0x1788], R45 ;  /* 0x0017882d01007387 */ /* 0x000fe80000100800 */
[----:B------:R-:W-:Y:S04]  /*15c430*/  STL [R1+0x1784], R5 ;  /* 0x0017840501007387 */ /* 0x000fe80000100800 */
[----:B------:R-:W4:Y:S04]  /*15c440*/  LDL.LU R58, [R1+0x264] ;  /* 0x00026400013a7983 */ /* 0x000f280000300800 */
[----:B------:R-:W4:Y:S04]  /*15c450*/  LDL.LU R49, [R1+0x1f8] ;  /* 0x0001f80001317983 */ /* 0x000f280000300800 */
[----:B------:R-:W4:Y:S04]  /*15c460*/  LDL.LU R60, [R1+0x21c] ;  /* 0x00021c00013c7983 */ /* 0x000f280000300800 */
[----:B------:R0:W-:Y:S01]  /*15c470*/  STL.64 [R1+0x1158], R42 ;  /* 0x0011582a01007387 */ /* 0x0001e20000100a00 */
[----:B------:R-:W-:-:S02]  /*15c480*/  SHF.R.U32.HI R41, RZ, 0x8, R47 ;  /* 0x00000008ff297819 */ /* 0x000fc4000001162f */
[----:B0-----:R-:W-:-:S04]  /*15c490*/  SHF.R.U32.HI R42, RZ, 0x8, R46 ;  /* 0x00000008ff2a7819 */ /* 0x001fc8000001162e */
[----:B------:R-:W-:Y:S02]  /*15c4a0*/  LOP3.LUT R42, R42, 0xffff, RZ, 0xc0, !PT ;  /* 0x0000ffff2a2a7812 */ /* 0x000fe400078ec0ff */
[----:B------:R-:W-:Y:S02]  /*15c4b0*/  LOP3.LUT R41, R41, 0xffff, RZ, 0xc0, !PT ;  /* 0x0000ffff29297812 */ /* 0x000fe400078ec0ff */
[--C-:B------:R-:W-:Y:S02]  /*15c4c0*/  PRMT R42, R42, 0x3340, R0.reuse ;  /* 0x000033402a2a7816 */ /* 0x100fe40000000000 */
[----:B------:R-:W-:Y:S02]  /*15c4d0*/  LOP3.LUT R44, R53, 0xffff, RZ, 0xc0, !PT ;  /* 0x0000ffff352c7812 */ /* 0x000fe400078ec0ff */
[----:B------:R-:W-:Y:S01]  /*15c4e0*/  LOP3.LUT R46, R4, 0xffff, RZ, 0xc0, !PT ;  /* 0x0000ffff042e7812 */ /* 0x000fe200078ec0ff */
[----:B------:R0:W-:Y:S01]  /*15c4f0*/  STL [R1+0x2c8], R42 ;  /* 0x0002c82a01007387 */ /* 0x0001e20000100800 */
[----:B------:R-:W-:-:S02]  /*15c500*/  PRMT R5, R41, 0x3340, R0 ;  /* 0x0000334029057816 */ /* 0x000fc40000000000 */
[----:B------:R-:W-:-:S03]  /*15c510*/  PRMT R41, R46, 0x3340, R0 ;  /* 0x000033402e297816 */ /* 0x000fc60000000000 */
[----:B------:R3:W-:Y:S01]  /*15c520*/  STL [R1+0x2bc], R5 ;  /* 0x0002bc0501007387 */ /* 0x0007e20000100800 */
[----:B--2---:R-:W-:-:S04]  /*15c530*/  LOP3.LUT R43, R59, 0xffff, RZ, 0xc0, !PT ;  /* 0x0000ffff3b2b7812 */ /* 0x004fc800078ec0ff */
[----:B0-----:R-:W-:-:S04]  /*15c540*/  PRMT R42, R44, 0x3340, R43 ;  /* 0x000033402c2a7816 */ /* 0x001fc8000000002b */
[----:B------:R-:W-:Y:S02]  /*15c550*/  PRMT R41, R42, 0x5410, R41 ;  /* 0x000054102a297816 */ /* 0x000fe40000000029 */
[----:B---3--:R-:W-:-:S03]  /*15c560*/  LOP3.LUT R5, R61, 0xffff, RZ, 0xc0, !PT ;  /* 0x0000ffff3d057812 */ /* 0x008fc600078ec0ff */
[----:B------:R0:W-:Y:S01]  /*15c570*/  STL [R1+0x1844], R41 ;  /* 0x0018442901007387 */ /* 0x0001e20000100800 */
[----:B----4-:R-:W-:-:S03]  /*15c580*/  LOP3.LUT R4, R7, 0xffff, RZ, 0xc0, !PT ;  /* 0x0000ffff07047812 */ /* 0x010fc600078ec0ff */
[----:B------:R-:W2:Y:S04]  /*15c590*/  LDL.LU R59, [R1+0x230] ;  /* 0x00023000013b7983 */ /* 0x000ea80000300800 */
[----:B------:R-:W3:Y:S04]  /*15c5a0*/  LDL.LU R61, [R1+0x1f0] ;  /* 0x0001f000013d7983 */ /* 0x000ee80000300800 */
[----:B------:R-:W4:Y:S01]  /*15c5b0*/  LDL.LU R7, [R1+0x20c] ;  /* 0x00020c0001077983 */ /* 0x000f220000300800 */
[----:B------:R-:W-:Y:S02]  /*15c5c0*/  SHF.R.U32.HI R42, RZ, 0x8, R44 ;  /* 0x00000008ff2a7819 */ /* 0x000fe4000001162c */
[----:B------:R-:W-:-:S02]  /*15c5d0*/  SHF.R.U32.HI R44, RZ, 0x8, R5 ;  /* 0x00000008ff2c7819 */ /* 0x000fc40000011605 */
[----:B0-----:R-:W-:Y:S02]  /*15c5e0*/  SHF.R.U32.HI R41, RZ, 0x8, R4 ;  /* 0x00000008ff297819 */ /* 0x001fe40000011604 */
[----:B------:R-:W-:Y:S02]  /*15c5f0*/  SHF.R.U32.HI R45, RZ, 0x8, R43 ;  /* 0x00000008ff2d7819 */ /* 0x000fe4000001162b */
[----:B------:R-:W-:Y:S02]  /*15c600*/  LOP3.LUT R44, R44, 0xffff, RZ, 0xc0, !PT ;  /* 0x0000ffff2c2c7812 */ /* 0x000fe400078ec0ff */
[----:B------:R-:W-:Y:S01]  /*15c610*/  LOP3.LUT R43, R41, 0xffff, RZ, 0xc0, !PT ;  /* 0x0000ffff292b7812 */ /* 0x000fe200078ec0ff */
[----:B------:R0:W-:Y:S01]  /*15c620*/  STL [R1+0x15c], R4 ;  /* 0x00015c0401007387 */ /* 0x0001e20000100800 */
[----:B------:R-:W-:Y:S02]  /*15c630*/  LOP3.LUT R42, R42, 0xffff, RZ, 0xc0, !PT ;  /* 0x0000ffff2a2a7812 */ /* 0x000fe400078ec0ff */
[----:B------:R-:W-:Y:S01]  /*15c640*/  LOP3.LUT R41, R45, 0xffff, RZ, 0xc0, !PT ;  /* 0x0000ffff2d297812 */ /* 0x000fe200078ec0ff */
[----:B------:R1:W-:Y:S03]  /*15c650*/  STL [R1+0x8448], R5 ;  /* 0x0084480501007387 */ /* 0x0003e60000100800 */
[----:B0-----:R-:W-:-:S02]  /*15c660*/  PRMT R4, R42, 0x3340, R41 ;  /* 0x000033402a047816 */ /* 0x001fc40000000029 */
[----:B-1----:R-:W-:-:S05]  /*15c670*/  PRMT R5, R44, 0x3340, R43 ;  /* 0x000033402c057816 */ /* 0x002fca000000002b */
[----:B------:R-:W-:Y:S04]  /*15c680*/  STL [R1+0x179c], R5 ;  /* 0x00179c0501007387 */ /* 0x000fe80000100800 */
[----:B------:R0:W-:Y:S01]  /*15c690*/  STL [R1+0x1778], R4 ;  /* 0x0017780401007387 */ /* 0x0001e20000100800 */
[----:B------:R-:W-:-:S03]  /*15c6a0*/  LOP3.LUT R45, R58, 0xffff, RZ, 0xc0, !PT ;  /* 0x0000ffff3a2d7812 */ /* 0x000fc600078ec0ff */
[----:B------:R-:W4:Y:S01]  /*15c6b0*/  LDL.LU R58, [R1+0x2d8] ;  /* 0x0002d800013a7983 */ /* 0x000f220000300800 */
[----:B------:R-:W-:-:S03]  /*15c6c0*/  LOP3.LUT R44, R49, 0xffff, RZ, 0xc0, !PT ;  /* 0x0000ffff312c7812 */ /* 0x000fc600078ec0ff */
[----:B------:R-:W4:Y:S01]  /*15c6d0*/  LDL.LU R49, [R1+0x2a0] ;  /* 0x0002a00001317983 */ /* 0x000f220000300800 */
[----:B------:R-:W-:Y:S02]  /*15c6e0*/  LOP3.LUT R43, R60, 0xffff, RZ, 0xc0, !PT ;  /* 0x0000ffff3c2b7812 */ /* 0x000fe400078ec0ff */
[----:B------:R-:W-:Y:S02]  /*15c6f0*/  PRMT R41, R44, 0x3340, R0 ;  /* 0x000033402c297816 */ /* 0x000fe40000000000 */
[----:B------:R-:W-:-:S04]  /*15c700*/  PRMT R42, R45, 0x3340, R43 ;  /* 0x000033402d2a7816 */ /* 0x000fc8000000002b */
[----:B0-----:R-:W-:-:S05]  /*15c710*/  PRMT R4, R42, 0x5410, R41 ;  /* 0x000054102a047816 */ /* 0x001fca0000000029 */
[----:B------:R0:W-:Y:S01]  /*15c720*/  STL [R1+0x1840], R4 ;  /* 0x0018400401007387 */ /* 0x0001e20000100800 */
[----:B------:R-:W-:-:S03]  /*15c730*/  SHF.R.U32.HI R45, RZ, 0x8, R45 ;  /* 0x00000008ff2d7819 */ /* 0x000fc6000001162d */
[----:B------:R-:W4:Y:S01]  /*15c740*/  LDL.LU R60, [R1+0x2c0] ;  /* 0x0002c000013c7983 */ /* 0x000f220000300800 */
[----:B------:R-:W-:Y:S02]  /*15c750*/  SHF.R.U32.HI R42, RZ, 0x8, R43 ;  /* 0x00000008ff2a7819 */ /* 0x000fe4000001162b */
[----:B0-----:R-:W-:Y:S02]  /*15c760*/  IADD3 R4, P6, R55, R36, RZ ;  /* 0x0000002437047210 */ /* 0x001fe40007fde0ff */
[----:B------:R-:W-:-:S03]  /*15c770*/  SHF.R.U32.HI R41, RZ, 0x8, R44 ;  /* 0x00000008ff297819 */ /* 0x000fc6000001162c */
[----:B------:R-:W-:Y:S01]  /*15c780*/  IMAD.X R5, R40, 0x1, R33, P6 ;  /* 0x0000000128057824 */ /* 0x000fe200030e0621 */
[----:B------:R-:W-:Y:S02]  /*15c790*/  LOP3.LUT R43, R45, 0xffff, RZ, 0xc0, !PT ;  /* 0x0000ffff2d2b7812 */ /* 0x000fe400078ec0ff */
[----:B------:R-:W-:Y:S02]  /*15c7a0*/  LOP3.LUT R42, R42, 0xffff, RZ, 0xc0, !PT ;  /* 0x0000ffff2a2a7812 */ /* 0x000fe400078ec0ff */
[----:B------:R0:W-:Y:S01]  /*15c7b0*/  STL.64 [R1+0x1148], R4 ;  /* 0x0011480401007387 */ /* 0x0001e20000100a00 */
[----:B------:R-:W-:Y:S02]  /*15c7c0*/  LOP3.LUT R41, R41, 0xffff, RZ, 0xc0, !PT ;  /* 0x0000ffff29297812 */ /* 0x000fe400078ec0ff */
[----:B0-----:R-:W-:Y:S02]  /*15c7d0*/  PRMT R5, R43, 0x3340, R42 ;  /* 0x000033402b057816 */ /* 0x001fe4000000002a */
[----:B------:R-:W-:-:S03]  /*15c7e0*/  PRMT R4, R41, 0x3340, R0 ;  /* 0x0000334029047816 */ /* 0x000fc60000000000 */
[----:B------:R-:W-:Y:S04]  /*15c7f0*/  STL [R1+0x1774], R5 ;  /* 0x0017740501007387 */ /* 0x000fe80000100800 */
[----:B------:R0:W-:Y:S01]  /*15c800*/  STL [R1+0x2b8], R4 ;  /* 0x0002b80401007387 */ /* 0x0001e20000100800 */
[----:B--2---:R-:W-:-:S03]  /*15c810*/  LOP3.LUT R44, R59, 0xffff, RZ, 0xc0, !PT ;  /* 0x0000ffff3b2c7812 */ /* 0x004fc600078ec0ff */
[----:B------:R-:W2:Y:S01]  /*15c820*/  LDL.LU R59, [R1+0x2dc] ;  /* 0x0002dc00013b7983 */ /* 0x000ea20000300800 */
[----:B---3--:R-:W-:-:S03]  /*15c830*/  LOP3.LUT R45, R61, 0xffff, RZ, 0xc0, !PT ;  /* 0x0000ffff3d2d7812 */ /* 0x008fc600078ec0ff */
[----:B------:R-:W3:Y:S01]  /*15c840*/  LDL.LU R61, [R1+0x2a4] ;  /* 0x0002a400013d7983 */ /* 0x000ee20000300800 */
[----:B----4-:R-:W-:Y:S02]  /*15c850*/  LOP3.LUT R43, R7, 0xffff, RZ, 0xc0, !PT ;  /* 0x0000ffff072b7812 */ /* 0x010fe400078ec0ff */
[----:B------:R-:W-:Y:S02]  /*15c860*/  PRMT R41, R45, 0x3340, R0 ;  /* 0x000033402d297816 */ /* 0x000fe40000000000 */
[----:B------:R-:W-:-:S04]  /*15c870*/  PRMT R42, R44, 0x3340, R43 ;  /* 0x000033402c2a7816 */ /* 0x000fc8000000002b */
[----:B0-----:R-:W-:-:S05]  /*15c880*/  PRMT R4, R42, 0x5410, R41 ;  /* 0x000054102a047816 */ /* 0x001fca0000000029 */
[----:B------:R0:W-:Y:S04]  /*15c890*/  STL [R1+0x183c], R4 ;  /* 0x00183c0401007387 */ /* 0x0001e80000100800 */
[----:B------:R-:W4:Y:S01]  /*15c8a0*/  LDL.LU R7, [R1+0x2c4] ;  /* 0x0002c40001077983 */ /* 0x000f220000300800 */
[----:B------:R-:W-:Y:S02]  /*15c8b0*/  SHF.R.U32.HI R46, RZ, 0x8, R46 ;  /* 0x00000008ff2e7819 */ /* 0x000fe4000001162e */
[----:B0-----:R-:W-:Y:S02]  /*15c8c0*/  IADD3 R4, P6, R55, R35, RZ ;  /* 0x0000002337047210 */ /* 0x001fe40007fde0ff */
[----:B------:R-:W-:Y:S02]  /*15c8d0*/  SHF.R.U32.HI R42, RZ, 0x8, R44 ;  /* 0x00000008ff2a7819 */ /* 0x000fe4000001162c */
[----:B------:R-:W-:Y:S01]  /*15c8e0*/  SHF.R.U32.HI R41, RZ, 0x8, R43 ;  /* 0x00000008ff297819 */ /* 0x000fe2000001162b */
[----:B------:R-:W-:Y:S01]  /*15c8f0*/  IMAD.X R5, R40, 0x1, R32, P6 ;  /* 0x0000000128057824 */ /* 0x000fe200030e0620 */
[----:B------:R-:W-:-:S02]  /*15c900*/  LOP3.LUT R43, R46, 0xffff, RZ, 0xc0, !PT ;  /* 0x0000ffff2e2b7812 */ /* 0x000fc400078ec0ff */
[----:B------:R-:W-:Y:S02]  /*15c910*/  LOP3.LUT R42, R42, 0xffff, RZ, 0xc0, !PT ;  /* 0x0000ffff2a2a7812 */ /* 0x000fe400078ec0ff */
[----:B------:R0:W-:Y:S01]  /*15c920*/  STL.64 [R1+0x1140], R4 ;  /* 0x0011400401007387 */ /* 0x0001e20000100a00 */
[----:B------:R-:W-:Y:S02]  /*15c930*/  LOP3.LUT R41, R41, 0xffff, RZ, 0xc0, !PT ;  /* 0x0000ffff29297812 */ /* 0x000fe400078ec0ff */
[--C-:B0-----:R-:W-:Y:S02]  /*15c940*/  PRMT R5, R43, 0x3340, R0.reuse ;  /* 0x000033402b057816 */ /* 0x101fe40000000000 */
[----:B------:R-:W-:Y:S02]  /*15c950*/  PRMT R4, R42, 0x3340, R41 ;  /* 0x000033402a047816 */ /* 0x000fe40000000029 */
[----:B------:R-:W-:Y:S02]  /*15c960*/  LOP3.LUT R44, R58, 0xffff, RZ, 0xc0, !PT ;  /* 0x0000ffff3a2c7812 */ /* 0x000fe400078ec0ff */
[----:B------:R-:W-:Y:S01]  /*15c970*/  LOP3.LUT R47, R49, 0xffff, RZ, 0xc0, !PT ;  /* 0x0000ffff312f7812 */ /* 0x000fe200078ec0ff */
[----:B------:R-:W-:Y:S03]  /*15c980*/  STL [R1+0x2ac], R5 ;  /* 0x0002ac0501007387 */ /* 0x000fe60000100800 */
[----:B------:R-:W-:Y:S01]  /*15c990*/  PRMT R41, R47, 0x3340, R0 ;  /* 0x000033402f297816 */ /* 0x000fe20000000000 */
[----:B------:R0:W-:Y:S04]  /*15c9a0*/  STL [R1+0x1770], R4 ;  /* 0x0017700401007387 */ /* 0x0001e80000100800 */
[----:B------:R-:W4:Y:S04]  /*15c9b0*/  LDL.LU R53, [R1+0x2d0] ;  /* 0x0002d00001357983 */ /* 0x000f280000300800 */
[----:B------:R-:W4:Y:S01]  /*15c9c0*/  LDL.LU R49, [R1+0x290] ;  /* 0x0002900001317983 */ /* 0x000f220000300800 */
[----:B------:R-:W-:-:S04]  /*15c9d0*/  LOP3.LUT R43, R60, 0xffff, RZ, 0xc0, !PT ;  /* 0x0000ffff3c2b7812 */ /* 0x000fc800078ec0ff */
[----:B------:R-:W-:-:S04]  /*15c9e0*/  PRMT R42, R44, 0x3340, R43 ;  /* 0x000033402c2a7816 */ /* 0x000fc8000000002b */
[----:B0-----:R-:W-:-:S05]  /*15c9f0*/  PRMT R4, R42, 0x5410, R41 ;  /* 0x000054102a047816 */ /* 0x001fca0000000029 */
[----:B------:R0:W-:Y:S01]  /*15ca00*/  STL [R1+0x1834], R4 ;  /* 0x0018340401007387 */ /* 0x0001e20000100800 */
[----:B------:R-:W-:-:S03]  /*15ca10*/  SHF.R.U32.HI R45, RZ, 0x8, R45 ;  /* 0x00000008ff2d7819 */ /* 0x000fc6000001162d */
[----:B------:R-:W4:Y:S01]  /*15ca20*/  LDL.LU R60, [R1+0x2b0] ;  /* 0x0002b000013c7983 */ /* 0x000f220000300800 */
[----:B0-----:R-:W-:Y:S02]  /*15ca30*/  IADD3 R4, P6, R55, R31, RZ ;  /* 0x0000001f37047210 */ /* 0x001fe40007fde0ff */
[----:B------:R-:W-:-:S03]  /*15ca40*/  SHF.R.U32.HI R41, RZ, 0x8, R43 ;  /* 0x00000008ff297819 */ /* 0x000fc6000001162b */
[----:B------:R-:W-:Y:S01]  /*15ca50*/  IMAD.X R5, R40, 0x1, R28, P6 ;  /* 0x0000000128057824 */ /* 0x000fe200030e061c */
[----:B------:R-:W-:Y:S02]  /*15ca60*/  SHF.R.U32.HI R42, RZ, 0x8, R44 ;  /* 0x00000008ff2a7819 */ /* 0x000fe4000001162c */
[----:B------:R-:W-:Y:S02]  /*15ca70*/  LOP3.LUT R43, R45, 0xffff, RZ, 0xc0, !PT ;  /* 0x0000ffff2d2b7812 */ /* 0x000fe400078ec0ff */
[----:B------:R0:W-:Y:S01]  /*15ca80*/  STL.64 [R1+0x1130], R4 ;  /* 0x0011300401007387 */ /* 0x0001e20000100a00 */
[----:B------:R-:W-:Y:S02]  /*15ca90*/  LOP3.LUT R42, R42, 0xffff, RZ, 0xc0, !PT ;  /* 0x0000ffff2a2a7812 */ /* 0x000fe400078ec0ff */
[----:B------:R-:W-:Y:S02]  /*15caa0*/  LOP3.LUT R41, R41, 0xffff, RZ, 0xc0, !PT ;  /* 0x0000ffff29297812 */ /* 0x000fe400078ec0ff */
[----:B0-----:R-:W-:-:S02]  /*15cab0*/  PRMT R5, R43, 0x3340, R0 ;  /* 0x000033402b057816 */ /* 0x001fc40000000000 */
[----:B------:R-:W-:-:S03]  /*15cac0*/  PRMT R4, R42, 0x3340, R41 ;  /* 0x000033402a047816 */ /* 0x000fc60000000029 */
[----:B------:R-:W-:Y:S04]  /*15cad0*/  STL [R1+0x2a8], R5 ;  /* 0x0002a80501007387 */ /* 0x000fe80000100800 */
[----:B------:R0:W-:Y:S04]  /*15cae0*/  STL [R1+0x176c], R4 ;  /* 0x00176c0401007387 */ /* 0x0001e80000100800 */
[----:B0-----:R-:W4:Y:S01]  /*15caf0*/  LDL.LU R4, [R1+0x2d4] ;  /* 0x0002d40001047983 */ /* 0x001f220000300800 */
[----:B--2---:R-:W-:Y:S02]  /*15cb00*/  LOP3.LUT R45, R59, 0xffff, RZ, 0xc0, !PT ;  /* 0x0000ffff3b2d7812 */ /* 0x004fe400078ec0ff */
[----:B---3--:R-:W-:-:S02]  /*15cb10*/  LOP3.LUT R44, R61, 0xffff, RZ, 0xc0, !PT ;  /* 0x0000ffff3d2c7812 */ /* 0x008fc400078ec0ff */
[----:B------:R-:W2:Y:S02]  /*15cb20*/  LDL.LU R61, [R1+0x294] ;  /* 0x00029400013d7983 */ /* 0x000ea40000300800 */
[----:B------:R-:W-:Y:S02]  /*15cb30*/  PRMT R41, R44, 0x3340, R0 ;  /* 0x000033402c297816 */ /* 0x000fe40000000000 */
[----:B----4-:R-:W-:-:S04]  /*15cb40*/  LOP3.LUT R43, R7, 0xffff, RZ, 0xc0, !PT ;  /* 0x0000ffff072b7812 */ /* 0x010fc800078ec0ff */
[----:B------:R-:W-:-:S04]  /*15cb50*/  PRMT R42, R45, 0x3340, R43 ;  /* 0x000033402d2a7816 */ /* 0x000fc8000000002b */
[----:B------:R-:W-:-:S05]  /*15cb60*/  PRMT R5, R42, 0x5410, R41 ;  /* 0x000054102a057816 */ /* 0x000fca0000000029 */
[----:B------:R0:W-:Y:S04]  /*15cb70*/  STL [R1+0x1830], R5 ;  /* 0x0018300501007387 */ /* 0x0001e80000100800 */
[----:B------:R-:W3:Y:S01]  /*15cb80*/  LDL.LU R7, [R1+0x2b4] ;  /* 0x0002b40001077983 */ /* 0x000ee20000300800 */
[----:B------:R-:W-:Y:S02]  /*15cb90*/  SHF.R.U32.HI R45, RZ, 0x8, R45 ;  /* 0x00000008ff2d7819 */ /* 0x000fe4000001162d */
[----:B------:R-:W-:Y:S02]  /*15cba0*/  SHF.R.U32.HI R42, RZ, 0x8, R43 ;  /* 0x00000008ff2a7819 */ /* 0x000fe4000001162b */
[----:B------:R-:W-:Y:S02]  /*15cbb0*/  IADD3 R58, P6, R55, R30, RZ ;  /* 0x0000001e373a7210 */ /* 0x000fe40007fde0ff */
[----:B------:R-:W-:-:S02]  /*15cbc0*/  SHF.R.U32.HI R41, RZ, 0x8, R44 ;  /* 0x00000008ff297819 */ /* 0x000fc4000001162c */
[----:B------:R-:W-:Y:S02]  /*15cbd0*/  LOP3.LUT R43, R45, 0xffff, RZ, 0xc0, !PT ;  /* 0x0000ffff2d2b7812 */ /* 0x000fe400078ec0ff */
[----:B------:R-:W-:Y:S01]  /*15cbe0*/  LOP3.LUT R42, R42, 0xffff, RZ, 0xc0, !PT ;  /* 0x0000ffff2a2a7812 */ /* 0x000fe200078ec0ff */
[----:B------:R-:W-:Y:S01]  /*15cbf0*/  IMAD.X R59, R40, 0x1, R27, P6 ;  /* 0x00000001283b7824 */ /* 0x000fe200030e061b */
[----:B------:R-:W-:Y:S02]  /*15cc00*/  LOP3.LUT R41, R41, 0xffff, RZ, 0xc0, !PT ;  /* 0x0000ffff29297812 */ /* 0x000fe400078ec0ff */
[----:B------:R-:W-:Y:S02]  /*15cc10*/  PRMT R42, R43, 0x3340, R42 ;  /* 0x000033402b2a7816 */ /* 0x000fe4000000002a */
[----:B0-----:R-:W-:Y:S01]  /*15cc20*/  PRMT R5, R41, 0x3340, R0 ;  /* 0x0000334029057816 */ /* 0x001fe20000000000 */
[----:B------:R0:W-:Y:S04]  /*15cc30*/  STL.64 [R1+0x1128], R58 ;  /* 0x0011283a01007387 */ /* 0x0001e80000100a00 */
[----:B0-----:R-:W4:Y:S04]  /*15cc40*/  LDL.LU.64 R58, [R1+0x85c0] ;  /* 0x0085c000013a7983 */ /* 0x001f280000300a00 */
[----:B------:R0:W-:Y:S01]  /*15cc50*/  STL [R1+0x1760], R42 ;  /* 0x0017602a01007387 */ /* 0x0001e20000100800 */
[----:B------:R-:W-:-:S03]  /*15cc60*/  LOP3.LUT R46, R49, 0xffff, RZ, 0xc0, !PT ;  /* 0x0000ffff312e7812 */ /* 0x000fc600078ec0ff */
[----:B------:R1:W-:Y:S01]  /*15cc70*/  STL [R1+0x2a0], R5 ;  /* 0x0002a00501007387 */ /* 0x0003e20000100800 */
[----:B------:R-:W-:-:S03]  /*15cc80*/  LOP3.LUT R44, R53, 0xffff, RZ, 0xc0, !PT ;  /* 0x0000ffff352c7812 */ /* 0x000fc600078ec0ff */
[----:B------:R-:W4:Y:S01]  /*15cc90*/  LDL.LU R49, [R1+0xb4] ;  /* 0x0000b40001317983 */ /* 0x000f220000300800 */
[----:B------:R-:W-:Y:S02]  /*15cca0*/  PRMT R41, R46, 0x3340, R0 ;  /* 0x000033402e297816 */ /* 0x000fe40000000000 */
[----:B------:R-:W-:Y:S02]  /*15ccb0*/  SHF.R.U32.HI R47, RZ, 0x8, R47 ;  /* 0x00000008ff2f7819 */ /* 0x000fe4000001162f */
[----:B------:R-:W-:Y:S02]  /*15ccc0*/  IADD3 R52, P6, R55, R29, RZ ;  /* 0x0000001d37347210 */ /* 0x000fe40007fde0ff */
[----:B------:R-:W-:Y:S02]  /*15ccd0*/  LOP3.LUT R43, R60, 0xffff, RZ, 0xc0, !PT ;  /* 0x0000ffff3c2b7812 */ /* 0x000fe400078ec0ff */
[----:B------:R-:W4:Y:S02]  /*15cce0*/  LDL.LU R60, [R1+0x78] ;  /* 0x00007800013c7983 */ /* 0x000f240000300800 */
[----:B0-----:R-:W-:-:S04]  /*15ccf0*/  PRMT R42, R44, 0x3340, R43 ;  /* 0x000033402c2a7816 */ /* 0x001fc8000000002b */
[----:B-1----:R-:W-:Y:S02]  /*15cd00*/  PRMT R5, R42, 0x5410, R41 ;  /* 0x000054102a057816 */ /* 0x002fe40000000029 */
[----:B------:R-:W-:Y:S02]  /*15cd10*/  SHF.R.U32.HI R42, RZ, 0x8, R44 ;  /* 0x00000008ff2a7819 */ /* 0x000fe4000001162c */
[----:B------:R-:W-:Y:S02]  /*15cd20*/  SHF.R.U32.HI R41, RZ, 0x8, R43 ;  /* 0x00000008ff297819 */ /* 0x000fe4000001162b */
[----:B------:R-:W-:Y:S02]  /*15cd30*/  LOP3.LUT R43, R47, 0xffff, RZ, 0xc0, !PT ;  /* 0x0000ffff2f2b7812 */ /* 0x000fe400078ec0ff */
[----:B------:R-:W-:Y:S02]  /*15cd40*/  LOP3.LUT R42, R42, 0xffff, RZ, 0xc0, !PT ;  /* 0x0000ffff2a2a7812 */ /* 0x000fe400078ec0ff */
[----:B------:R-:W-:Y:S01]  /*15cd50*/  LOP3.LUT R41, R41, 0xffff, RZ, 0xc0, !PT ;  /* 0x0000ffff29297812 */ /* 0x000fe200078ec0ff */
[----:B------:R-:W-:Y:S01]  /*15cd60*/  IMAD.X R53, R40, 0x1, R26, P6 ;  /* 0x0000000128357824 */ /* 0x000fe200030e061a */
[----:B------:R0:W-:Y:S01]  /*15cd70*/  STL [R1+0x182c], R5 ;  /* 0x00182c0501007387 */ /* 0x0001e20000100800 */
[----:B------:R-:W-:-:S03]  /*15cd80*/  PRMT R43, R43, 0x3340, R0 ;  /* 0x000033402b2b7816 */ /* 0x000fc60000000000 */
[----:B------:R-:W-:Y:S01]  /*15cd90*/  STL.64 [R1+0x1120], R52 ;  /* 0x0011203401007387 */ /* 0x000fe20000100a00 */
[----:B0-----:R-:W-:-:S03]  /*15cda0*/  PRMT R5, R42, 0x3340, R41 ;  /* 0x000033402a057816 */ /* 0x001fc60000000029 */
[----:B------:R3:W-:Y:S04]  /*15cdb0*/  STL [R1+0x29c], R43 ;  /* 0x00029c2b01007387 */ /* 0x0007e80000100800 */
[----:B------:R0:W-:Y:S01]  /*15cdc0*/  STL [R1+0x175c], R5 ;  /* 0x00175c0501007387 */ /* 0x0001e20000100800 */
[----:B--2---:R-:W-:-:S03]  /*15cdd0*/  LOP3.LUT R44, R61, 0xffff, RZ, 0xc0, !PT ;  /* 0x0000ffff3d2c7812 */ /* 0x004fc600078ec0ff */
[----:B------:R-:W2:Y:S01]  /*15cde0*/  LDL.LU R61, [R1+0xb8] ;  /* 0x0000b800013d7983 */ /* 0x000ea20000300800 */
[----:B---3--:R-:W-:-:S03]  /*15cdf0*/  LOP3.LUT R43, R7, 0xffff, RZ, 0xc0, !PT ;  /* 0x0000ffff072b7812 */ /* 0x008fc600078ec0ff */
[----:B------:R-:W3:Y:S01]  /*15ce00*/  LDL.LU R7, [R1+0x7c] ;  /* 0x00007c0001077983 */ /* 0x000ee20000300800 */
[----:B------:R-:W-:Y:S02]  /*15ce10*/  LOP3.LUT R45, R4, 0xffff, RZ, 0xc0, !PT ;  /* 0x0000ffff042d7812 */ /* 0x000fe400078ec0ff */
[----:B------:R-:W-:Y:S02]  /*15ce20*/  PRMT R41, R44, 0x3340, R0 ;  /* 0x000033402c297816 */ /* 0x000fe40000000000 */
[----:B------:R-:W-:Y:S02]  /*15ce30*/  PRMT R42, R45, 0x3340, R43 ;  /* 0x000033402d2a7816 */ /* 0x000fe4000000002b */
[----:B------:R-:W-:Y:S02]  /*15ce40*/  IADD3 R4, P6, R55, R25, RZ ;  /* 0x0000001937047210 */ /* 0x000fe40007fde0ff */
[----:B------:R-:W-:Y:S02]  /*15ce50*/  PRMT R41, R42, 0x5410, R41 ;  /* 0x000054102a297816 */ /* 0x000fe40000000029 */
[----:B------:R-:W-:-:S02]  /*15ce60*/  SHF.R.U32.HI R45, RZ, 0x8, R45 ;  /* 0x00000008ff2d7819 */ /* 0x000fc4000001162d */
[----:B------:R-:W-:Y:S01]  /*15ce70*/  SHF.R.U32.HI R42, RZ, 0x8, R43 ;  /* 0x00000008ff2a7819 */ /* 0x000fe2000001162b */
[----:B------:R1:W-:Y:S01]  /*15ce80*/  STL [R1+0x1828], R41 ;  /* 0x0018282901007387 */ /* 0x0003e20000100800 */
[----:B0-----:R-:W-:Y:S01]  /*15ce90*/  IMAD.X R5, R40, 0x1, R23, P6 ;  /* 0x0000000128057824 */ /* 0x001fe200030e0617 */
[----:B------:R-:W-:Y:S02]  /*15cea0*/  LOP3.LUT R43, R45, 0xffff, RZ, 0xc0, !PT ;  /* 0x0000ffff2d2b7812 */ /* 0x000fe400078ec0ff */
[----:B------:R-:W-:Y:S02]  /*15ceb0*/  LOP3.LUT R42, R42, 0xffff, RZ, 0xc0, !PT ;  /* 0x0000ffff2a2a7812 */ /* 0x000fe400078ec0ff */
[----:B-1----:R-:W-:Y:S01]  /*15cec0*/  SHF.R.U32.HI R41, RZ, 0x8, R44 ;  /* 0x00000008ff297819 */ /* 0x002fe2000001162c */
[----:B------:R0:W-:Y:S03]  /*15ced0*/  STL.64 [R1+0x1118], R4 ;  /* 0x0011180401007387 */ /* 0x0001e60000100a00 */
[----:B------:R-:W-:-:S02]  /*15cee0*/  LOP3.LUT R41, R41, 0xffff, RZ, 0xc0, !PT ;  /* 0x0000ffff29297812 */ /* 0x000fc400078ec0ff */
[----:B------:R-:W-:Y:S02]  /*15cef0*/  LOP3.LUT R45, R3, 0xffff, RZ, 0xc0, !PT ;  /* 0x0000ffff032d7812 */ /* 0x000fe400078ec0ff */
[----:B0-----:R-:W-:Y:S02]  /*15cf00*/  PRMT R5, R43, 0x3340, R42 ;  /* 0x000033402b057816 */ /* 0x001fe4000000002a */
[----:B------:R-:W-:-:S03]  /*15cf10*/  PRMT R4, R41, 0x3340, R0 ;  /* 0x0000334029047816 */ /* 0x000fc60000000000 */
[----:B------:R-:W-:Y:S01]  /*15cf20*/  STL [R1+0x1754], R5 ;  /* 0x0017540501007387 */ /* 0x000fe20000100800 */
[----:B----4-:R-:W-:-:S03]  /*15cf30*/  LOP3.LUT R44, R49, 0xffff, RZ, 0xc0, !PT ;  /* 0x0000ffff312c7812 */ /* 0x010fc600078ec0ff */
[----:B------:R0:W-:Y:S04]  /*15cf40*/  STL [R1+0x298], R4 ;  /* 0x0002980401007387 */ /* 0x0001e80000100800 */
[----:B------:R-:W4:Y:S01]  /*15cf50*/  LDL.LU R3, [R1+0x85b8] ;  /* 0x0085b80001037983 */ /* 0x000f220000300800 */
[----:B------:R-:W-:-:S03]  /*15cf60*/  PRMT R41, R45, 0x3340, R0 ;  /* 0x000033402d297816 */ /* 0x000fc60000000000 */
[----:B0-----:R-:W4:Y:S01]  /*15cf70*/  LDL.LU R4, [R1+0xa4] ;  /* 0x0000a40001047983 */ /* 0x001f220000300800 */
[----:B------:R-:W-:-:S03]  /*15cf80*/  LOP3.LUT R43, R60, 0xffff, RZ, 0xc0, !PT ;  /* 0x0000ffff3c2b7812 */ /* 0x000fc600078ec0ff */
[----:B------:R-:W4:Y:S01]  /*15cf90*/  LDL.LU R49, [R1+0x60] ;  /* 0x0000600001317983 */ /* 0x000f220000300800 */
[----:B------:R-:W-:Y:S02]  /*15cfa0*/  PRMT R42, R44, 0x3340, R43 ;  /* 0x000033402c2a7816 */ /* 0x000fe4000000002b */
[----:B------:R-:W-:Y:S02]  /*15cfb0*/  SHF.R.U32.HI R46, RZ, 0x8, R46 ;  /* 0x00000008ff2e7819 */ /* 0x000fe4000001162e */
[----:B------:R-:W-:Y:S02]  /*15cfc0*/  PRMT R5, R42, 0x5410, R41 ;  /* 0x000054102a057816 */ /* 0x000fe40000000029 */
[----:B------:R-:W-:Y:S02]  /*15cfd0*/  SHF.R.U32.HI R42, RZ, 0x8, R44 ;  /* 0x00000008ff2a7819 */ /* 0x000fe4000001162c */
[----:B------:R-:W-:Y:S02]  /*15cfe0*/  SHF.R.U32.HI R41, RZ, 0x8, R43 ;  /* 0x00000008ff297819 */ /* 0x000fe4000001162b */
[----:B------:R-:W-:-:S02]  /*15cff0*/  IADD3 R52, P6, R55, R24, RZ ;  /* 0x0000001837347210 */ /* 0x000fc40007fde0ff */
[----:B------:R-:W-:Y:S02]  /*15d000*/  LOP3.LUT R43, R46, 0xffff, RZ, 0xc0, !PT ;  /* 0x0000ffff2e2b7812 */ /* 0x000fe400078ec0ff */
[----:B------:R-:W-:Y:S02]  /*15d010*/  LOP3.LUT R42, R42, 0xffff, RZ, 0xc0, !PT ;  /* 0x0000ffff2a2a7812 */ /* 0x000fe400078ec0ff */
[----:B------:R-:W-:Y:S01]  /*15d020*/  LOP3.LUT R41, R41, 0xffff, RZ, 0xc0, !PT ;  /* 0x0000ffff29297812 */ /* 0x000fe200078ec0ff */
[----:B------:R-:W-:Y:S01]  /*15d030*/  IMAD.X R53, R40, 0x1, R22, P6 ;  /* 0x0000000128357824 */ /* 0x000fe200030e0616 */
[----:B------:R0:W-:Y:S01]  /*15d040*/  STL [R1+0x1814], R5 ;  /* 0x0018140501007387 */ /* 0x0001e20000100800 */
[----:B------:R-:W-:-:S03]  /*15d050*/  PRMT R43, R43, 0x3340, R0 ;  /* 0x000033402b2b7816 */ /* 0x000fc60000000000 */
[----:B------:R-:W-:Y:S01]  /*15d060*/  STL.64 [R1+0x1110], R52 ;  /* 0x0011103401007387 */ /* 0x000fe20000100a00 */
[----:B------:R-:W-:Y:S02]  /*15d070*/  LOP3.LUT R46, R57, 0xffff, RZ, 0xc0, !PT ;  /* 0x0000ffff392e7812 */ /* 0x000fe400078ec0ff */
[----:B0-----:R-:W-:Y:S01]  /*15d080*/  PRMT R5, R42, 0x3340, R41 ;  /* 0x000033402a057816 */ /* 0x001fe20000000029 */
[----:B------:R3:W-:Y:S04]  /*15d090*/  STL [R1+0x294], R43 ;  /* 0x0002942b01007387 */ /* 0x0007e80000100800 */
[----:B------:R0:W-:Y:S04]  /*15d0a0*/  STL [R1+0x1740], R5 ;  /* 0x0017400501007387 */ /* 0x0001e80000100800 */
[----:B------:R-:W4:Y:S04]  /*15d0b0*/  LDL.LU R57, [R1+0x85b4] ;  /* 0x0085b40001397983 */ /* 0x000f280000300800 */
[----:B------:R-:W4:Y:S01]  /*15d0c0*/  LDL.LU R60, [R1+0x1c4] ;  /* 0x0001c400013c7983 */ /* 0x000f220000300800 */
[----:B--2---:R-:W-:-:S03]  /*15d0d0*/  LOP3.LUT R44, R61, 0xffff, RZ, 0xc0, !PT ;  /* 0x0000ffff3d2c7812 */ /* 0x004fc600078ec0ff */
[----:B------:R-:W2:Y:S01]  /*15d0e0*/  LDL.LU R61, [R1+0x140] ;  /* 0x00014000013d7983 */ /* 0x000ea20000300800 */
[----:B---3--:R-:W-:-:S03]  /*15d0f0*/  LOP3.LUT R43, R7, 0xffff, RZ, 0xc0, !PT ;  /* 0x0000ffff072b7812 */ /* 0x008fc600078ec0ff */
[----:B------:R-:W3:Y:S01]  /*15d100*/  LDL.LU R7, [R1+0x18c] ;  /* 0x00018c0001077983 */ /* 0x000ee20000300800 */
[----:B------:R-:W-:Y:S02]  /*15d110*/  PRMT R41, R46, 0x3340, R0 ;  /* 0x000033402e297816 */ /* 0x000fe40000000000 */
[----:B------:R-:W-:Y:S02]  /*15d120*/  PRMT R42, R44, 0x3340, R43 ;  /* 0x000033402c2a7816 */ /* 0x000fe4000000002b */
[----:B------:R-:W-:Y:S02]  /*15d130*/  SHF.R.U32.HI R45, RZ, 0x8, R45 ;  /* 0x00000008ff2d7819 */ /* 0x000fe4000001162d */
[----:B0-----:R-:W-:Y:S02]  /*15d140*/  PRMT R5, R42, 0x5410, R41 ;  /* 0x000054102a057816 */ /* 0x001fe40000000029 */
[----:B------:R-:W-:Y:S02]  /*15d150*/  IADD3 R52, P6, R55, R21, RZ ;  /* 0x0000001537347210 */ /* 0x000fe40007fde0ff */
[----:B------:R-:W-:-:S02]  /*15d160*/  SHF.R.U32.HI R41, RZ, 0x8, R43 ;  /* 0x00000008ff297819 */ /* 0x000fc4000001162b */
[----:B------:R-:W-:Y:S01]  /*15d170*/  LOP3.LUT R43, R45, 0xffff, RZ, 0xc0, !PT ;  /* 0x0000ffff2d2b7812 */ /* 0x000fe200078ec0ff */
[----:B------:R-:W-:Y:S01]  /*15d180*/  IMAD.X R53, R40, 0x1, R18, P6 ;  /* 0x0000000128357824 */ /* 0x000fe200030e0612 */
[----:B------:R-:W-:Y:S02]  /*15d190*/  SHF.R.U32.HI R42, RZ, 0x8, R44 ;  /* 0x00000008ff2a7819 */ /* 0x000fe4000001162c */
[----:B------:R-:W-:Y:S01]  /*15d1a0*/  PRMT R43, R43, 0x3340, R0 ;  /* 0x000033402b2b7816 */ /* 0x000fe20000000000 */
[----:B------:R0:W-:Y:S01]  /*15d1b0*/  STL [R1+0x1808], R5 ;  /* 0x0018080501007387 */ /* 0x0001e20000100800 */
[----:B------:R-:W-:Y:S02]  /*15d1c0*/  LOP3.LUT R42, R42, 0xffff, RZ, 0xc0, !PT ;  /* 0x0000ffff2a2a7812 */ /* 0x000fe400078ec0ff */
[----:B------:R-:W-:Y:S01]  /*15d1d0*/  LOP3.LUT R41, R41, 0xffff, RZ, 0xc0, !PT ;  /* 0x0000ffff29297812 */ /* 0x000fe200078ec0ff */
[----:B------:R-:W-:Y:S01]  /*15d1e0*/  STL.64 [R1+0x1108], R52 ;  /* 0x0011083401007387 */ /* 0x000fe20000100a00 */
[----:B------:R-:W-:-:S03]  /*15d1f0*/  LOP3.LUT R44, R54, 0xffff, RZ, 0xc0, !PT ;  /* 0x0000ffff362c7812 */ /* 0x000fc600078ec0ff */
[----:B------:R1:W-:Y:S01]  /*15d200*/  STL [R1+0x268], R43 ;  /* 0x0002682b01007387 */ /* 0x0003e20000100800 */
[----:B0-----:R-:W-:Y:S02]  /*15d210*/  PRMT R5, R42, 0x3340, R41 ;  /* 0x000033402a057816 */ /* 0x001fe40000000029 */
[----:B------:R-:W-:-:S03]  /*15d220*/  PRMT R41, R44, 0x3340, R0 ;  /* 0x000033402c297816 */ /* 0x000fc60000000000 */
[----:B------:R0:W-:Y:S01]  /*15d230*/  STL [R1+0x1734], R5 ;  /* 0x0017340501007387 */ /* 0x0001e20000100800 */
[----:B----4-:R-:W-:Y:S02]  /*15d240*/  LOP3.LUT R45, R4, 0xffff, RZ, 0xc0, !PT ;  /* 0x0000ffff042d7812 */ /* 0x010fe400078ec0ff */
[----:B-1----:R-:W-:-:S04]  /*15d250*/  LOP3.LUT R43, R49, 0xffff, RZ, 0xc0, !PT ;  /* 0x0000ffff312b7812 */ /* 0x002fc800078ec0ff */
[----:B------:R-:W-:Y:S02]  /*15d260*/  PRMT R42, R45, 0x3340, R43 ;  /* 0x000033402d2a7816 */ /* 0x000fe4000000002b */
[----:B------:R-:W-:Y:S02]  /*15d270*/  IADD3 R4, P6, R55, R20, RZ ;  /* 0x0000001437047210 */ /* 0x000fe40007fde0ff */
[----:B------:R-:W-:Y:S02]  /*15d280*/  PRMT R41, R42, 0x5410, R41 ;  /* 0x000054102a297816 */ /* 0x000fe40000000029 */
[----:B------:R-:W-:Y:S02]  /*15d290*/  SHF.R.U32.HI R45, RZ, 0x8, R45 ;  /* 0x00000008ff2d7819 */ /* 0x000fe4000001162d */
[----:B------:R-:W-:Y:S01]  /*15d2a0*/  SHF.R.U32.HI R42, RZ, 0x8, R43 ;  /* 0x00000008ff2a7819 */ /* 0x000fe2000001162b */
[----:B------:R1:W-:Y:S01]  /*15d2b0*/  STL [R1+0x1800], R41 ;  /* 0x0018002901007387 */ /* 0x0003e20000100800 */
[----:B0-----:R-:W-:Y:S01]  /*15d2c0*/  IMAD.X R5, R40, 0x1, R16, P6 ;  /* 0x0000000128057824 */ /* 0x001fe200030e0610 */
[----:B------:R-:W-:-:S02]  /*15d2d0*/  LOP3.LUT R43, R45, 0xffff, RZ, 0xc0, !PT ;  /* 0x0000ffff2d2b7812 */ /* 0x000fc400078ec0ff */
[----:B------:R-:W-:Y:S01]  /*15d2e0*/  LOP3.LUT R42, R42, 0xffff, RZ, 0xc0, !PT ;  /* 0x0000ffff2a2a7812 */ /* 0x000fe200078ec0ff */
[----:B------:R-:W4:Y:S01]  /*15d2f0*/  LDL.LU R53, [R1+0xa8] ;  /* 0x0000a80001357983 */ /* 0x000f220000300800 */
[----:B-1----:R-:W-:-:S03]  /*15d300*/  SHF.R.U32.HI R41, RZ, 0x8, R44 ;  /* 0x00000008ff297819 */ /* 0x002fc6000001162c */
[----:B------:R0:W-:Y:S01]  /*15d310*/  STL.64 [R1+0x10f8], R4 ;  /* 0x0010f80401007387 */ /* 0x0001e20000100a00 */
[----:B------:R-:W-:Y:S02]  /*15d320*/  LOP3.LUT R41, R41, 0xffff, RZ, 0xc0, !PT ;  /* 0x0000ffff29297812 */ /* 0x000fe400078ec0ff */
[----:B0-----:R-:W-:Y:S02]  /*15d330*/  PRMT R5, R43, 0x3340, R42 ;  /* 0x000033402b057816 */ /* 0x001fe4000000002a */
[----:B------:R-:W-:-:S03]  /*15d340*/  PRMT R4, R41, 0x3340, R0 ;  /* 0x0000334029047816 */ /* 0x000fc60000000000 */
[----:B------:R-:W-:Y:S01]  /*15d350*/  STL [R1+0x2d0], R5 ;  /* 0x0002d00501007387 */ /* 0x000fe20000100800 */
[----:B------:R-:W-:-:S03]  /*15d360*/  LOP3.LUT R44, R60, 0xffff, RZ, 0xc0, !PT ;  /* 0x0000ffff3c2c7812 */ /* 0x000fc600078ec0ff */
[----:B------:R0:W-:Y:S02]  /*15d370*/  STL [R1+0x290], R4 ;  /* 0x0002900401007387 */ /* 0x0001e40000100800 */
[----:B0-----:R-:W-:-:S05]  /*15d380*/  IADD3 R4, P6, R55, R19, RZ ;  /* 0x0000001337047210 */ /* 0x001fca0007fde0ff */
[----:B------:R-:W-:Y:S01]  /*15d390*/  IMAD.X R5, R40, 0x1, R15, P6 ;  /* 0x0000000128057824 */ /* 0x000fe200030e060f */
[----:B--2---:R-:W-:-:S04]  /*15d3a0*/  LOP3.LUT R45, R61, 0xffff, RZ, 0xc0, !PT ;  /* 0x0000ffff3d2d7812 */ /* 0x004fc800078ec0ff */
[----:B------:R-:W-:Y:S02]  /*15d3b0*/  PRMT R41, R45, 0x3340, R0 ;  /* 0x000033402d297816 */ /* 0x000fe40000000000 */
[----:B---3--:R-:W-:-:S04]  /*15d3c0*/  LOP3.LUT R43, R7, 0xffff, RZ, 0xc0, !PT ;  /* 0x0000ffff072b7812 */ /* 0x008fc800078ec0ff */
[----:B------:R-:W-:-:S04]  /*15d3d0*/  PRMT R42, R44, 0x3340, R43 ;  /* 0x000033402c2a7816 */ /* 0x000fc8000000002b */
[----:B------:R-:W-:-:S05]  /*15d3e0*/  PRMT R7, R42, 0x5410, R41 ;  /* 0x000054102a077816 */ /* 0x000fca0000000029 */
[----:B------:R-:W-:Y:S04]  /*15d3f0*/  STL [R1+0x17fc], R7 ;  /* 0x0017fc0701007387 */ /* 0x000fe80000100800 */
[----:B------:R0:W-:Y:S04]  /*15d400*/  STL.64 [R1+0x1100], R4 ;  /* 0x0011000401007387 */ /* 0x0001e80000100a00 */
[----:B0-----:R-:W2:Y:S04]  /*15d410*/  LDL.LU R4, [R1+0x1c8] ;  /* 0x0001c80001047983 */ /* 0x001ea80000300800 */
[----:B------:R-:W3:Y:S04]  /*15d420*/  LDL.LU R54, [R1+0x148] ;  /* 0x0001480001367983 */ /* 0x000ee80000300800 */
[----:B------:R-:W2:Y:S04]  /*15d430*/  LDL.LU R49, [R1+0x194] ;  /* 0x0001940001317983 */ /* 0x000ea80000300800 */
[----:B------:R-:W3:Y:S04]  /*15d440*/  LDL.LU R60, [R1+0x1a8] ;  /* 0x0001a800013c7983 */ /* 0x000ee80000300800 */
[----:B------:R-:W3:Y:S01]  /*15d450*/  LDL.LU R7, [R1+0x124] ;  /* 0x0001240001077983 */ /* 0x000ee20000300800 */
[----:B------:R-:W-:-:S03]  /*15d460*/  SHF.R.U32.HI R46, RZ, 0x8, R46 ;  /* 0x00000008ff2e7819 */ /* 0x000fc6000001162e */
[----:B------:R-:W3:Y:S01]  /*15d470*/  LDL.LU R61, [R1+0x16c] ;  /* 0x00016c00013d7983 */ /* 0x000ee20000300800 */
[----:B------:R-:W-:Y:S02]  /*15d480*/  SHF.R.U32.HI R41, RZ, 0x8, R43 ;  /* 0x00000008ff297819 */ /* 0x000fe4000001162b */
[----:B------:R-:W-:Y:S02]  /*15d490*/  LOP3.LUT R43, R46, 0xffff, RZ, 0xc0, !PT ;  /* 0x0000ffff2e2b7812 */ /* 0x000fe400078ec0ff */
[----:B------:R-:W-:Y:S02]  /*15d4a0*/  SHF.R.U32.HI R42, RZ, 0x8, R44 ;  /* 0x00000008ff2a7819 */ /* 0x000fe4000001162c */
[----:B------:R-:W-:Y:S02]  /*15d4b0*/  PRMT R43, R43, 0x3340, R0 ;  /* 0x000033402b2b7816 */ /* 0x000fe40000000000 */
[----:B------:R-:W-:Y:S02]  /*15d4c0*/  LOP3.LUT R42, R42, 0xffff, RZ, 0xc0, !PT ;  /* 0x0000ffff2a2a7812 */ /* 0x000fe400078ec0ff */
[----:B------:R-:W-:Y:S01]  /*15d4d0*/  LOP3.LUT R41, R41, 0xffff, RZ, 0xc0, !PT ;  /* 0x0000ffff29297812 */ /* 0x000fe200078ec0ff */
[----:B------:R0:W-:Y:S01]  /*15d4e0*/  STL [R1+0x28c], R43 ;  /* 0x00028c2b01007387 */ /* 0x0001e20000100800 */
[----:B------:R-:W-:-:S02]  /*15d4f0*/  LOP3.LUT R2, R2, 0xffff, RZ, 0xc0, !PT ;  /* 0x0000ffff02027812 */ /* 0x000fc400078ec0ff */
[----:B------:R-:W-:Y:S02]  /*15d500*/  PRMT R5, R42, 0x3340, R41 ;  /* 0x000033402a057816 */ /* 0x000fe40000000029 */
[----:B------:R-:W-:Y:S02]  /*15d510*/  PRMT R41, R2, 0x3340, R0 ;  /* 0x0000334002297816 */ /* 0x000fe40000000000 */
[----:B0-----:R-:W-:Y:S01]  /*15d520*/  LOP3.LUT R43, R57, 0xffff, RZ, 0xc0, !PT ;  /* 0x0000ffff392b7812 */ /* 0x001fe200078ec0ff */
[----:B------:R-:W-:Y:S04]  /*15d530*/  STL [R1+0x1718], R5 ;  /* 0x0017180501007387 */ /* 0x000fe80000100800 */
[----:B------:R-:W3:Y:S01]  /*15d540*/  LDL.LU R57, [R1+0x85b0] ;  /* 0x0085b00001397983 */ /* 0x000ee20000300800 */
[----:B----4-:R-:W-:-:S04]  /*15d550*/  LOP3.LUT R44, R53, 0xffff, RZ, 0xc0, !PT ;  /* 0x0000ffff352c7812 */ /* 0x010fc800078ec0ff */
[----:B------:R-:W-:Y:S01]  /*15d560*/  PRMT R42, R44, 0x3340, R43 ;  /* 0x000033402c2a7816 */ /* 0x000fe2000000002b */
[----:B------:R0:W-:Y:S01]  /*15d570*/  STL [R1+0x18a0], R2 ;  /* 0x0018a00201007387 */ /* 0x0001e20000100800 */
[----:B------:R-:W-:Y:S02]  /*15d580*/  SHF.R.U32.HI R44, RZ, 0x8, R44 ;  /* 0x00000008ff2c7819 */ /* 0x000fe4000001162c */
[----:B------:R-:W-:Y:S02]  /*15d590*/  IADD3 R46, P6, R55, R17, RZ ;  /* 0x00000011372e7210 */ /* 0x000fe40007fde0ff */
[----:B0-----:R-:W-:Y:S02]  /*15d5a0*/  PRMT R2, R42, 0x5410, R41 ;  /* 0x000054102a027816 */ /* 0x001fe40000000029 */
[----:B------:R-:W-:Y:S02]  /*15d5b0*/  SHF.R.U32.HI R42, RZ, 0x8, R45 ;  /* 0x00000008ff2a7819 */ /* 0x000fe4000001162d */
[----:B------:R-:W-:-:S02]  /*15d5c0*/  SHF.R.U32.HI R41, RZ, 0x8, R43 ;  /* 0x00000008ff297819 */ /* 0x000fc4000001162b */
[----:B------:R-:W-:Y:S02]  /*15d5d0*/  LOP3.LUT R42, R42, 0xffff, RZ, 0xc0, !PT ;  /* 0x0000ffff2a2a7812 */ /* 0x000fe400078ec0ff */
[----:B------:R-:W-:Y:S02]  /*15d5e0*/  LOP3.LUT R43, R44, 0xffff, RZ, 0xc0, !PT ;  /* 0x0000ffff2c2b7812 */ /* 0x000fe400078ec0ff */
[----:B------:R-:W-:Y:S01]  /*15d5f0*/  LOP3.LUT R41, R41, 0xffff, RZ, 0xc0, !PT ;  /* 0x0000ffff29297812 */ /* 0x000fe200078ec0ff */
[----:B------:R0:W-:Y:S01]  /*15d600*/  STL [R1+0x81dc], R2 ;  /* 0x0081dc0201007387 */ /* 0x0001e20000100800 */
[----:B------:R-:W-:Y:S02]  /*15d610*/  IMAD.X R47, R40, 0x1, R14, P6 ;  /* 0x00000001282f7824 */ /* 0x000fe400030e060e */
[----:B------:R-:W-:-:S03]  /*15d620*/  PRMT R5, R43, 0x3340, R41 ;  /* 0x000033402b057816 */ /* 0x000fc60000000029 */
[----:B------:R1:W-:Y:S01]  /*15d630*/  STL.64 [R1+0x10f0], R46 ;  /* 0x0010f02e01007387 */ /* 0x0003e20000100a00 */
[----:B0-----:R-:W-:-:S05]  /*15d640*/  PRMT R2, R42, 0x3340, R0 ;  /* 0x000033402a027816 */ /* 0x001fca0000000000 */
[----:B------:R0:W-:Y:S04]  /*15d650*/  STL [R1+0x288], R2 ;  /* 0x0002880201007387 */ /* 0x0001e80000100800 */
[----:B------:R-:W-:Y:S01]  /*15d660*/  STL [R1+0x1744], R5 ;  /* 0x0017440501007387 */ /* 0x000fe20000100800 */
[----:B--2---:R-:W-:-:S03]  /*15d670*/  LOP3.LUT R45, R49, 0xffff, RZ, 0xc0, !PT ;  /* 0x0000ffff312d7812 */ /* 0x004fc600078ec0ff */
[----:B------:R-:W2:Y:S01]  /*15d680*/  LDL.LU R49, [R1+0x278] ;  /* 0x0002780001317983 */ /* 0x000ea20000300800 */
[----:B---3--:R-:W-:-:S03]  /*15d690*/  LOP3.LUT R44, R60, 0xffff, RZ, 0xc0, !PT ;  /* 0x0000ffff3c2c7812 */ /* 0x008fc600078ec0ff */
[----:B------:R-:W3:Y:S01]  /*15d6a0*/  LDL.LU R60, [R1+0x210] ;  /* 0x00021000013c7983 */ /* 0x000ee20000300800 */
[----:B-1----:R-:W-:-:S03]  /*15d6b0*/  LOP3.LUT R47, R7, 0xffff, RZ, 0xc0, !PT ;  /* 0x0000ffff072f7812 */ /* 0x002fc600078ec0ff */
[----:B------:R-:W4:Y:S01]  /*15d6c0*/  LDL.LU R7, [R1+0x234] ;  /* 0x0002340001077983 */ /* 0x000f220000300800 */
[----:B------:R-:W-:Y:S02]  /*15d6d0*/  LOP3.LUT R46, R4, 0xffff, RZ, 0xc0, !PT ;  /* 0x0000ffff042e7812 */ /* 0x000fe400078ec0ff */
[----:B0-----:R-:W-:Y:S02]  /*15d6e0*/  LOP3.LUT R2, R54, 0xffff, RZ, 0xc0, !PT ;  /* 0x0000ffff36027812 */ /* 0x001fe400078ec0ff */
[----:B------:R-:W-:Y:S02]  /*15d6f0*/  PRMT R42, R46, 0x3340, R45 ;  /* 0x000033402e2a7816 */ /* 0x000fe4000000002d */
[----:B------:R-:W-:Y:S02]  /*15d700*/  PRMT R41, R2, 0x3340, R0 ;  /* 0x0000334002297816 */ /* 0x000fe40000000000 */
[----:B------:R-:W-:Y:S02]  /*15d710*/  LOP3.LUT R43, R61, 0xffff, RZ, 0xc0, !PT ;  /* 0x0000ffff3d2b7812 */ /* 0x000fe400078ec0ff */
[----:B------:R-:W-:-:S02]  /*15d720*/  PRMT R4, R42, 0x5410, R41 ;  /* 0x000054102a047816 */ /* 0x000fc40000000029 */
[----:B------:R-:W-:Y:S02]  /*15d730*/  PRMT R41, R47, 0x3340, R0 ;  /* 0x000033402f297816 */ /* 0x000fe40000000000 */
[----:B------:R-:W-:Y:S01]  /*15d740*/  PRMT R42, R44, 0x3340, R43 ;  /* 0x000033402c2a7816 */ /* 0x000fe2000000002b */
[----:B------:R0:W-:Y:S03]  /*15d750*/  STL [R1+0x17cc], R4 ;  /* 0x0017cc0401007387 */ /* 0x0001e60000100800 */
[----:B------:R-:W-:Y:S02]  /*15d760*/  PRMT R41, R42, 0x5410, R41 ;  /* 0x000054102a297816 */ /* 0x000fe40000000029 */
[----:B------:R-:W-:Y:S02]  /*15d770*/  SHF.R.U32.HI R46, RZ, 0x8, R46 ;  /* 0x00000008ff2e7819 */ /* 0x000fe4000001162e */
[----:B------:R-:W-:-:S02]  /*15d780*/  SHF.R.U32.HI R42, RZ, 0x8, R45 ;  /* 0x00000008ff2a7819 */ /* 0x000fc4000001162d */
[----:B0-----:R-:W-:Y:S01]  /*15d790*/  IADD3 R4, P6, R55, R13, RZ ;  /* 0x0000000d37047210 */ /* 0x001fe20007fde0ff */
[----:B------:R0:W-:Y:S01]  /*15d7a0*/  STL [R1+0x17c8], R41 ;  /* 0x0017c82901007387 */ /* 0x0001e20000100800 */
[----:B------:R-:W-:-:S03]  /*15d7b0*/  LOP3.LUT R42, R42, 0xffff, RZ, 0xc0, !PT ;  /* 0x0000ffff2a2a7812 */ /* 0x000fc600078ec0ff */
[----:B------:R-:W-:Y:S01]  /*15d7c0*/  IMAD.X R5, R40, 0x1, R11, P6 ;  /* 0x0000000128057824 */ /* 0x000fe200030e060b */
[----:B------:R-:W4:Y:S01]  /*15d7d0*/  LDL.LU R61, [R1+0x24] ;  /* 0x00002400013d7983 */ /* 0x000f220000300800 */
[----:B------:R-:W-:Y:S02]  /*15d7e0*/  SHF.R.U32.HI R44, RZ, 0x8, R44 ;  /* 0x00000008ff2c7819 */ /* 0x000fe4000001162c */
[----:B0-----:R-:W-:Y:S02]  /*15d7f0*/  SHF.R.U32.HI R41, RZ, 0x8, R43 ;  /* 0x00000008ff297819 */ /* 0x001fe4000001162b */
[----:B------:R-:W-:Y:S01]  /*15d800*/  LOP3.LUT R43, R46, 0xffff, RZ, 0xc0, !PT ;  /* 0x0000ffff2e2b7812 */ /* 0x000fe200078ec0ff */
[----:B------:R0:W-:Y:S01]  /*15d810*/  STL.64 [R1+0x10e0], R4 ;  /* 0x0010e00401007387 */ /* 0x0001e20000100a00 */
[----:B------:R-:W-:Y:S02]  /*15d820*/  LOP3.LUT R44, R44, 0xffff, RZ, 0xc0, !PT ;  /* 0x0000ffff2c2c7812 */ /* 0x000fe400078ec0ff */
[----:B------:R-:W-:-:S02]  /*15d830*/  LOP3.LUT R41, R41, 0xffff, RZ, 0xc0, !PT ;  /* 0x0000ffff29297812 */ /* 0x000fc400078ec0ff */
[----:B0-----:R-:W-:Y:S01]  /*15d840*/  PRMT R4, R43, 0x3340, R42 ;  /* 0x000033402b047816 */ /* 0x001fe2000000002a */
[----:B------:R-:W4:Y:S01]  /*15d850*/  LDL.LU R5, [R1+0x1b0] ;  /* 0x0001b00001057983 */ /* 0x000f220000300800 */
[----:B------:R-:W-:-:S03]  /*15d860*/  IADD3 R42, P6, R55, R12, RZ ;  /* 0x0000000c372a7210 */ /* 0x000fc60007fde0ff */
[----:B------:R-:W4:Y:S02]  /*15d870*/  LDL.LU R52, [R1+0x130] ;  /* 0x0001300001347983 */ /* 0x000f240000300800 */
[----:B------:R-:W-:Y:S02]  /*15d880*/  IMAD.X R43, R40, 0x1, R9, P6 ;  /* 0x00000001282b7824 */ /* 0x000fe400030e0609 */
[----:B------:R0:W-:Y:S04]  /*15d890*/  STL [R1+0x16f0], R4 ;  /* 0x0016f00401007387 */ /* 0x0001e80000100800 */
[----:B------:R-:W4:Y:S01]  /*15d8a0*/  LDL.LU R53, [R1+0x17c] ;  /* 0x00017c0001357983 */ /* 0x000f220000300800 */
[----:B0-----:R-:W-:-:S05]  /*15d8b0*/  PRMT R4, R44, 0x3340, R41 ;  /* 0x000033402c047816 */ /* 0x001fca0000000029 */
[----:B------:R-:W-:Y:S04]  /*15d8c0*/  STL [R1+0x16ec], R4 ;  /* 0x0016ec0401007387 */ /* 0x000fe80000100800 */
[----:B------:R0:W-:Y:S02]  /*15d8d0*/  STL.64 [R1+0x10d8], R42 ;  /* 0x0010d82a01007387 */ /* 0x0001e40000100a00 */
[----:B0-----:R-:W-:-:S05]  /*15d8e0*/  IADD3 R42, P6, R55, R10, RZ ;  /* 0x0000000a372a7210 */ /* 0x001fca0007fde0ff */
[----:B------:R-:W-:Y:S01]  /*15d8f0*/  IMAD.X R43, R40, 0x1, R8, P6 ;  /* 0x00000001282b7824 */ /* 0x000fe200030e0608 */
[----:B------:R-:W-:-:S04]  /*15d900*/  SHF.R.U32.HI R40, RZ, 0x8, R47 ;  /* 0x00000008ff287819 */ /* 0x000fc8000001162f */
[----:B------:R-:W-:Y:S01]  /*15d910*/  LOP3.LUT R40, R40, 0xffff, RZ, 0xc0, !PT ;  /* 0x0000ffff28287812 */ /* 0x000fe200078ec0ff */
[----:B------:R-:W-:Y:S03]  /*15d920*/  STL.64 [R1+0x10e8], R42 ;  /* 0x0010e82a01007387 */ /* 0x000fe60000100a00 */
[----:B------:R-:W-:-:S05]  /*15d930*/  PRMT R4, R40, 0x3340, R0 ;  /* 0x0000334028047816 */ /* 0x000fca0000000000 */
[----:B------:R0:W-:Y:S04]  /*15d940*/  STL [R1+0x264], R4 ;  /* 0x0002640401007387 */ /* 0x0001e80000100800 */
[----:B0-----:R-:W4:Y:S01]  /*15d950*/  LDL.LU R4, [R1+0x27c] ;  /* 0x00027c0001047983 */ /* 0x001f220000300800 */
[----:B--2---:R-:W-:Y:S02]  /*15d960*/  LOP3.LUT R43, R49, 0xffff, RZ, 0xc0, !PT ;  /* 0x0000ffff312b7812 */ /* 0x004fe400078ec0ff */
[----:B---3--:R-:W-:Y:S02]  /*15d970*/  LOP3.LUT R44, R60, 0xffff, RZ, 0xc0, !PT ;  /* 0x0000ffff3c2c7812 */ /* 0x008fe400078ec0ff */
[----:B----4-:R-:W-:Y:S02]  /*15d980*/  LOP3.LUT R42, R7, 0xffff, RZ, 0xc0, !PT ;  /* 0x0000ffff072a7812 */ /* 0x010fe400078ec0ff */
[----:B------:R-:W-:-:S02]  /*15d990*/  PRMT R40, R44, 0x3340, R0 ;  /* 0x000033402c287816 */ /* 0x000fc40000000000 */
[----:B------:R-:W-:-:S04]  /*15d9a0*/  PRMT R41, R43, 0x3340, R42 ;  /* 0x000033402b297816 */ /* 0x000fc8000000002a */
[----:B------:R-:W-:-:S05]  /*15d9b0*/  PRMT R7, R41, 0x5410, R40 ;  /* 0x0000541029077816 */ /* 0x000fca0000000028 */
[----:B------:R0:W-:Y:S04]  /*15d9c0*/  STL [R1+0x17c0], R7 ;  /* 0x0017c00701007387 */ /* 0x0001e80000100800 */
[----:B------:R-:W2:Y:S04]  /*15d9d0*/  LDL.LU R54, [R1+0x214] ;  /* 0x0002140001367983 */ /* 0x000ea80000300800 */
[----:B------:R-:W3:Y:S04]  /*15d9e0*/  LDL.LU R55, [R1+0x238] ;  /* 0x0002380001377983 */ /* 0x000ee80000300800 */
[----:B------:R-:W4:Y:S04]  /*15d9f0*/  LDL.LU R49, [R1+0x270] ;  /* 0x0002700001317983 */ /* 0x000f280000300800 */
[----:B------:R-:W4:Y:S04]  /*15da00*/  LDL.LU R60, [R1+0x204] ;  /* 0x00020400013c7983 */ /* 0x000f280000300800 */
[----:B0-----:R-:W4:Y:S01]  /*15da10*/  LDL.LU R7, [R1+0x22c] ;  /* 0x00022c0001077983 */ /* 0x001f220000300800 */
[----:B------:R-:W-:-:S02]  /*15da20*/  SHF.R.U32.HI R40, RZ, 0x8, R2 ;  /* 0x00000008ff287819 */ /* 0x000fc40000011602 */
[----:B------:R-:W-:Y:S02]  /*15da30*/  SHF.R.U32.HI R41, RZ, 0x8, R43 ;  /* 0x00000008ff297819 */ /* 0x000fe4000001162b */
[----:B------:R-:W-:Y:S02]  /*15da40*/  SHF.R.U32.HI R43, RZ, 0x8, R42 ;  /* 0x00000008ff2b7819 */ /* 0x000fe4000001162a */
[----:B------:R-:W-:Y:S02]  /*15da50*/  LOP3.LUT R42, R40, 0xffff, RZ, 0xc0, !PT ;  /* 0x0000ffff282a7812 */ /* 0x000fe400078ec0ff */
[----:B------:R-:W-:Y:S02]  /*15da60*/  LOP3.LUT R41, R41, 0xffff, RZ, 0xc0, !PT ;  /* 0x0000ffff29297812 */ /* 0x000fe400078ec0ff */
[----:B------:R-:W-:Y:S02]  /*15da70*/  LOP3.LUT R40, R43, 0xffff, RZ, 0xc0, !PT ;  /* 0x0000ffff2b287812 */ /* 0x000fe400078ec0ff */
[----:B------:R-:W-:-:S02]  /*15da80*/  PRMT R42, R42, 0x3340, R0 ;  /* 0x000033402a2a7816 */ /* 0x000fc40000000000 */
[----:B------:R-:W-:-:S03]  /*15da90*/  PRMT R2, R41, 0x3340, R40 ;  /* 0x0000334029027816 */ /* 0x000fc60000000028 */
[----:B------:R-:W-:Y:S01]  /*15daa0*/  STL [R1+0x284], R42 ;  /* 0x0002842a01007387 */ /* 0x000fe20000100800 */
[----:B------:R-:W-:-:S03]  /*15dab0*/  LOP3.LUT R43, R5, 0xffff, RZ, 0xc0, !PT ;  /* 0x0000ffff052b7812 */ /* 0x000fc600078ec0ff */
[----:B------:R0:W-:Y:S01]  /*15dac0*/  STL [R1+0x16d0], R2 ;  /* 0x0016d00201007387 */ /* 0x0001e20000100800 */
[----:B------:R-:W-:Y:S02]  /*15dad0*/  SHF.R.U32.HI R44, RZ, 0x8, R44 ;  /* 0x00000008ff2c7819 */ /* 0x000fe4000001162c */
[----:B0-----:R-:W-:Y:S02]  /*15dae0*/  LOP3.LUT R2, R52, 0xffff, RZ, 0xc0, !PT ;  /* 0x0000ffff34027812 */ /* 0x001fe400078ec0ff */
[----:B------:R-:W-:Y:S02]  /*15daf0*/  LOP3.LUT R42, R53, 0xffff, RZ, 0xc0, !PT ;  /* 0x0000ffff352a7812 */ /* 0x000fe400078ec0ff */
[----:B------:R-:W-:Y:S02]  /*15db00*/  PRMT R40, R2, 0x3340, R0 ;  /* 0x0000334002287816 */ /* 0x000fe40000000000 */
[----:B------:R-:W-:Y:S01]  /*15db10*/  PRMT R41, R43, 0x3340, R42 ;  /* 0x000033402b297816 */ /* 0x000fe2000000002a */
[----:B------:R0:W-:Y:S01]  /*15db20*/  STL [R1+0x188c], R2 ;  /* 0x00188c0201007387 */ /* 0x0001e20000100800 */
[----:B------:R-:W-:-:S02]  /*15db30*/  IADD3 R46, P6, R61, R39, RZ ;  /* 0x000000273d2e7210 */ /* 0x000fc40007fde0ff */
[----:B------:R-:W-:Y:S02]  /*15db40*/  SHF.R.U32.HI R43, RZ, 0x8, R43 ;  /* 0x00000008ff2b7819 */ /* 0x000fe4000001162b */
[----:B0-----:R-:W-:Y:S02]  /*15db50*/  PRMT R2, R41, 0x5410, R40 ;  /* 0x0000541029027816 */ /* 0x001fe40000000028 */
[----:B------:R-:W-:Y:S02]  /*15db60*/  SHF.R.S32.HI R40, RZ, 0x1f, R61 ;  /* 0x0000001fff287819 */ /* 0x000fe4000001143d */
[----:B------:R-:W-:Y:S02]  /*15db70*/  SHF.R.U32.HI R41, RZ, 0x8, R42 ;  /* 0x00000008ff297819 */ /* 0x000fe4000001162a */
[----:B------:R-:W-:Y:S01]  /*15db80*/  LOP3.LUT R42, R44, 0xffff, RZ, 0xc0, !PT ;  /* 0x0000ffff2c2a7812 */ /* 0x000fe200078ec0ff */
[----:B------:R0:W-:Y:S01]  /*15db90*/  STL [R1+0x81e0], R2 ;  /* 0x0081e00201007387 */ /* 0x0001e20000100800 */
[----:B------:R-:W-:Y:S01]  /*15dba0*/  IMAD.X R47, R40, 0x1, R38, P6 ;  /* 0x00000001282f7824 */ /* 0x000fe200030e0626 */
[----:B------:R-:W-:-:S02]  /*15dbb0*/  LOP3.LUT R43, R43, 0xffff, RZ, 0xc0, !PT ;  /* 0x0000ffff2b2b7812 */ /* 0x000fc400078ec0ff */
[----:B------:R-:W-:Y:S02]  /*15dbc0*/  LOP3.LUT R41, R41, 0xffff, RZ, 0xc0, !PT ;  /* 0x0000ffff29297812 */ /* 0x000fe400078ec0ff */
[----:B------:R1:W-:Y:S01]  /*15dbd0*/  STL.64 [R1+0x10d0], R46 ;  /* 0x0010d02e01007387 */ /* 0x0003e20000100a00 */
[----:B0-----:R-:W-:Y:S02]  /*15dbe0*/  PRMT R2, R42, 0x3340, R0 ;  /* 0x000033402a027816 */ /* 0x001fe40000000000 */
[----:B------:R-:W-:-:S03]  /*15dbf0*/  PRMT R5, R43, 0x3340, R41 ;  /* 0x000033402b057816 */ /* 0x000fc60000000029 */
[----:B------:R2:W-:Y:S04]  /*15dc00*/  STL [R1+0x280], R2 ;  /* 0x0002800201007387 */ /* 0x0005e80000100800 */
[----:B------:R0:W-:Y:S01]  /*15dc10*/  STL [R1+0x1708], R5 ;  /* 0x0017080501007387 */ /* 0x0001e20000100800 */
[----:B-1----:R-:W-:-:S03]  /*15dc20*/  LOP3.LUT R46, R4, 0xffff, RZ, 0xc0, !PT ;  /* 0x0000ffff042e7812 */ /* 0x002fc600078ec0ff */
[----:B------:R-:W4:Y:S01]  /*15dc30*/  LDL.LU R4, [R1+0x360] ;  /* 0x0003600001047983 */ /* 0x000f220000300800 */
[----:B--2---:R-:W-:-:S03]  /*15dc40*/  LOP3.LUT R2, R54, 0xffff, RZ, 0xc0, !PT ;  /* 0x0000ffff36027812 */ /* 0x004fc600078ec0ff */
[----:B------:R-:W2:Y:S01]  /*15dc50*/  LDL.LU R54, [R1+0x2f0] ;  /* 0x0002f00001367983 */ /* 0x000ea20000300800 */
[----:B---3--:R-:W-:Y:S02]  /*15dc60*/  LOP3.LUT R45, R55, 0xffff, RZ, 0xc0, !PT ;  /* 0x0000ffff372d7812 */ /* 0x008fe400078ec0ff */
[----:B------:R-:W-:Y:S01]  /*15dc70*/  PRMT R41, R2, 0x3340, R0 ;  /* 0x0000334002297816 */ /* 0x000fe20000000000 */
[----:B------:R-:W3:Y:S01]  /*15dc80*/  LDL.LU R55, [R1+0x330] ;  /* 0x0003300001377983 */ /* 0x000ee20000300800 */
[----:B------:R-:W-:Y:S02]  /*15dc90*/  PRMT R42, R46, 0x3340, R45 ;  /* 0x000033402e2a7816 */ /* 0x000fe4000000002d */
[----:B----4-:R-:W-:Y:S02]  /*15dca0*/  LOP3.LUT R44, R49, 0xffff, RZ, 0xc0, !PT ;  /* 0x0000ffff312c7812 */ /* 0x010fe400078ec0ff */
[----:B------:R-:W-:Y:S01]  /*15dcb0*/  LOP3.LUT R47, R60, 0xffff, RZ, 0xc0, !PT ;  /* 0x0000ffff3c2f7812 */ /* 0x000fe200078ec0ff */
[----:B------:R-:W4:Y:S01]  /*15dcc0*/  LDL.LU R49, [R1+0x364] ;  /* 0x0003640001317983 */ /* 0x000f220000300800 */
[----:B0-----:R-:W-:-:S02]  /*15dcd0*/  PRMT R5, R42, 0x5410, R41 ;  /* 0x000054102a057816 */ /* 0x001fc40000000029 */
[----:B------:R-:W-:Y:S01]  /*15dce0*/  LOP3.LUT R43, R7, 0xffff, RZ, 0xc0, !PT ;  /* 0x0000ffff072b7812 */ /* 0x000fe200078ec0ff */
[----:B------:R-:W4:Y:S01]  /*15dcf0*/  LDL.LU R60, [R1+0x2f4] ;  /* 0x0002f400013c7983 */ /* 0x000f220000300800 */
[----:B------:R-:W-:Y:S02]  /*15dd00*/  PRMT R41, R47, 0x3340, R0 ;  /* 0x000033402f297816 */ /* 0x000fe40000000000 */
[----:B------:R-:W-:Y:S01]  /*15dd10*/  PRMT R42, R44, 0x3340, R43 ;  /* 0x000033402c2a7816 */ /* 0x000fe2000000002b */
[----:B------:R0:W-:Y:S03]  /*15dd20*/  STL [R1+0x17a8], R5 ;  /* 0x0017a80501007387 */ /* 0x0001e60000100800 */
[----:B0-----:R-:W-:-:S05]  /*15dd30*/  PRMT R5, R42, 0x5410, R41 ;  /* 0x000054102a057816 */ /* 0x001fca0000000029 */
[----:B------:R0:W-:Y:S04]  /*15dd40*/  STL [R1+0x17a0], R5 ;  /* 0x0017a00501007387 */ /* 0x0001e80000100800 */
[----:B------:R-:W4:Y:S01]  /*15dd50*/  LDL.LU R7, [R1+0x334] ;  /* 0x0003340001077983 */ /* 0x000f220000300800 */
[----:B------:R-:W-:Y:S02]  /*15dd60*/  SHF.R.U32.HI R46, RZ, 0x8, R46 ;  /* 0x00000008ff2e7819 */ /* 0x000fe4000001162e */
[----:B------:R-:W-:Y:S02]  /*15dd70*/  SHF.R.U32.HI R42, RZ, 0x8, R45 ;  /* 0x00000008ff2a7819 */ /* 0x000fe4000001162d */
[----:B------:R-:W-:Y:S02]  /*15dd80*/  IADD3 R52, P6, R61, R37, RZ ;  /* 0x000000253d347210 */ /* 0x000fe40007fde0ff */
[----:B------:R-:W-:-:S02]  /*15dd90*/  SHF.R.U32.HI R41, RZ, 0x8, R43 ;  /* 0x00000008ff297819 */ /* 0x000fc4000001162b */
[----:B------:R-:W-:Y:S02]  /*15dda0*/  LOP3.LUT R43, R46, 0xffff, RZ, 0xc0, !PT ;  /* 0x0000ffff2e2b7812 */ /* 0x000fe400078ec0ff */
[----:B------:R-:W-:Y:S02]  /*15ddb0*/  LOP3.LUT R42, R42, 0xffff, RZ, 0xc0, !PT ;  /* 0x0000ffff2a2a7812 */ /* 0x000fe400078ec0ff */
[----:B------:R-:W-:Y:S01]  /*15ddc0*/  SHF.R.U32.HI R44, RZ, 0x8, R44 ;  /* 0x00000008ff2c7819 */ /* 0x000fe2000001162c */
[----:B------:R-:W-:Y:S01]  /*15ddd0*/  IMAD.X R53, R40, 0x1, R34, P6 ;  /* 0x0000000128357824 */ /* 0x000fe200030e0622 */
[----:B------:R-:W-:Y:S02]  /*15dde0*/  PRMT R45, R43, 0x3340, R42 ;  /* 0x000033402b2d7816 */ /* 0x000fe4000000002a */
[----:B------:R-:W-:Y:S02]  /*15ddf0*/  LOP3.LUT R44, R44, 0xffff, RZ, 0xc0, !PT ;  /* 0x0000ffff2c2c7812 */ /* 0x000fe400078ec0ff */
[----:B------:R-:W-:-:S02]  /*15de00*/  LOP3.LUT R41, R41, 0xffff, RZ, 0xc0, !PT ;  /* 0x0000ffff29297812 */ /* 0x000fc400078ec0ff */
[----:B------:R-:W-:Y:S02]  /*15de10*/  IADD3 R42, P6, R61, R36, RZ ;  /* 0x000000243d2a7210 */ /* 0x000fe40007fde0ff */
[----:B0-----:R-:W-:Y:S01]  /*15de20*/  PRMT R5, R44, 0x3340, R41 ;  /* 0x000033402c057816 */ /* 0x001fe20000000029 */
[----:B------:R-:W-:Y:S02]  /*15de30*/  STL.64 [R1+0x10c8], R52 ;  /* 0x0010c83401007387 */ /* 0x000fe40000100a00 */
[----:B------:R-:W-:Y:S01]  /*15de40*/  IMAD.X R43, R40, 0x1, R33, P6 ;  /* 0x00000001282b7824 */ /* 0x000fe200030e0621 */
[----:B------:R-:W-:Y:S01]  /*15de50*/  SHF.R.U32.HI R41, RZ, 0x8, R47 ;  /* 0x00000008ff297819 */ /* 0x000fe2000001162f */
[----:B------:R-:W-:Y:S04]  /*15de60*/  STL [R1+0x16b8], R45 ;  /* 0x0016b82d01007387 */ /* 0x000fe80000100800 */
[----:B------:R-:W-:Y:S01]  /*15de70*/  STL [R1+0x16b4], R5 ;  /* 0x0016b40501007387 */ /* 0x000fe20000100800 */
[----:B------:R-:W-:-:S03]  /*15de80*/  LOP3.LUT R41, R41, 0xffff, RZ, 0xc0, !PT ;  /* 0x0000ffff29297812 */ /* 0x000fc600078ec0ff */
[----:B------:R0:W-:Y:S02]  /*15de90*/  STL.64 [R1+0x10c0], R42 ;  /* 0x0010c02a01007387 */ /* 0x0001e40000100a00 */
[----:B0-----:R-:W-:Y:S02]  /*15dea0*/  SHF.R.U32.HI R42, RZ, 0x8, R2 ;  /* 0x00000008ff2a7819 */ /* 0x001fe40000011602 */
[----:B------:R-:W-:Y:S02]  /*15deb0*/  PRMT R2, R41, 0x3340, R0 ;  /* 0x0000334029027816 */ /* 0x000fe40000000000 */
[----:B------:R-:W-:-:S04]  /*15dec0*/  LOP3.LUT R42, R42, 0xffff, RZ, 0xc0, !PT ;  /* 0x0000ffff2a2a7812 */ /* 0x000fc800078ec0ff */
[----:B------:R-:W-:Y:S01]  /*15ded0*/  PRMT R5, R42, 0x3340, R0 ;  /* 0x000033402a057816 */ /* 0x000fe20000000000 */
[----:B------:R2:W-:Y:S04]  /*15dee0*/  STL [R1+0x238], R2 ;  /* 0x0002380201007387 */ /* 0x0005e80000100800 */
[----:B------:R0:W-:Y:S04]  /*15def0*/  STL [R1+0x234], R5 ;  /* 0x0002340501007387 */ /* 0x0001e80000100800 */
[----:B------:R-:W4:Y:S01]  /*15df00*/  LDL.LU R52, [R1+0x358] ;  /* 0x0003580001347983 */ /* 0x000f220000300800 */
[----:B------:R-:W-:-:S03]  /*15df10*/  LOP3.LUT R46, R4, 0xffff, RZ, 0xc0, !PT ;  /* 0x0000ffff042e7812 */ /* 0x000fc600078ec0ff */
[----:B------:R-:W4:Y:S04]  /*15df20*/  LDL.LU R53, [R1+0x2e4] ;  /* 0x0002e40001357983 */ /* 0x000f280000300800 */
[----:B------:R-:W4:Y:S01]  /*15df30*/  LDL.LU R4, [R1+0x324] ;  /* 0x0003240001047983 */ /* 0x000f220000300800 */
[----:B--2---:R-:W-:Y:S02]  /*15df40*/  LOP3.LUT R2, R54, 0xffff, RZ, 0xc0, !PT ;  /* 0x0000ffff36027812 */ /* 0x004fe400078ec0ff */
[----:B---3--:R-:W-:Y:S02]  /*15df50*/  LOP3.LUT R44, R55, 0xffff, RZ, 0xc0, !PT ;  /* 0x0000ffff372c7812 */ /* 0x008fe400078ec0ff */
[----:B------:R-:W-:Y:S02]  /*15df60*/  PRMT R41, R2, 0x3340, R0 ;  /* 0x0000334002297816 */ /* 0x000fe40000000000 */
[----:B------:R-:W-:-:S02]  /*15df70*/  PRMT R42, R46, 0x3340, R44 ;  /* 0x000033402e2a7816 */ /* 0x000fc4000000002c */
[----:B----4-:R-:W-:Y:S02]  /*15df80*/  LOP3.LUT R45, R49, 0xffff, RZ, 0xc0, !PT ;  /* 0x0000ffff312d7812 */ /* 0x010fe400078ec0ff */
[----:B------:R-:W2:Y:S01]  /*15df90*/  LDL.LU R49, [R1+0x35c] ;  /* 0x00035c0001317983 */ /* 0x000ea20000300800 */
[----:B0-----:R-:W-:Y:S02]  /*15dfa0*/  PRMT R5, R42, 0x5410, R41 ;  /* 0x000054102a057816 */ /* 0x001fe40000000029 */
[----:B------:R-:W-:Y:S02]  /*15dfb0*/  LOP3.LUT R47, R60, 0xffff, RZ, 0xc0, !PT ;  /* 0x0000ffff3c2f7812 */ /* 0x000fe400078ec0ff */
[----:B------:R-:W3:Y:S04]  /*15dfc0*/  LDL.LU R60, [R1+0x2e8] ;  /* 0x0002e800013c7983 */ /* 0x000ee80000300800 */
[----:B------:R0:W-:Y:S01]  /*15dfd0*/  STL [R1+0x1790], R5 ;  /* 0x0017900501007387 */ /* 0x0001e20000100800 */
[----:B------:R-:W-:-:S03]  /*15dfe0*/  LOP3.LUT R43, R7, 0xffff, RZ, 0xc0, !PT ;  /* 0x0000ffff072b7812 */ /* 0x000fc600078ec0ff */
[----:B------:R-:W4:Y:S01]  /*15dff0*/  LDL.LU R7, [R1+0x32c] ;  /* 0x00032c0001077983 */ /* 0x000f220000300800 */
[----:B------:R-:W-:Y:S02]  /*15e000*/  PRMT R41, R47, 0x3340, R0 ;  /* 0x000033402f297816 */ /* 0x000fe40000000000 */
[----:B------:R-:W-:-:S04]  /*15e010*/  PRMT R42, R45, 0x3340, R43 ;  /* 0x000033402d2a7816 */ /* 0x000fc8000000002b */
[----:B0-----:R-:W-:Y:S02]  /*15e020*/  PRMT R5, R42, 0x5410, R41 ;  /* 0x000054102a057816 */ /* 0x001fe40000000029 */
[----:B------:R-:W-:Y:S02]  /*15e030*/  SHF.R.U32.HI R42, RZ, 0x8, R46 ;  /* 0x00000008ff2a7819 */ /* 0x000fe4000001162e */
[----:B------:R-:W-:Y:S02]  /*15e040*/  SHF.R.U32.HI R41, RZ, 0x8, R44 ;  /* 0x00000008ff297819 */ /* 0x000fe4000001162c */
[----:B------:R-:W-:Y:S02]  /*15e050*/  SHF.R.U32.HI R45, RZ, 0x8, R45 ;  /* 0x00000008ff2d7819 */ /* 0x000fe4000001162d */
[----:B------:R-:W-:Y:S02]  /*15e060*/  SHF.R.U32.HI R43, RZ, 0x8, R43 ;  /* 0x00000008ff2b7819 */ /* 0x000fe4000001162b */
[----:B------:R-:W-:-:S02]  /*15e070*/  IADD3 R54, P6, R61, R35, RZ ;  /* 0x000000233d367210 */ /* 0x000fc40007fde0ff */
[----:B------:R-:W-:Y:S02]  /*15e080*/  LOP3.LUT R42, R42, 0xffff, RZ, 0xc0, !PT ;  /* 0x0000ffff2a2a7812 */ /* 0x000fe400078ec0ff */
[----:B------:R-:W-:Y:S01]  /*15e090*/  LOP3.LUT R41, R41, 0xffff, RZ, 0xc0, !PT ;  /* 0x0000ffff29297812 */ /* 0x000fe200078ec0ff */
[----:B------:R0:W-:Y:S01]  /*15e0a0*/  STL [R1+0x178c], R5 ;  /* 0x00178c0501007387 */ /* 0x0001e20000100800 */
[----:B------:R-:W-:Y:S02]  /*15e0b0*/  LOP3.LUT R44, R45, 0xffff, RZ, 0xc0, !PT ;  /* 0x0000ffff2d2c7812 */ /* 0x000fe400078ec0ff */
[----:B------:R-:W-:Y:S01]  /*15e0c0*/  LOP3.LUT R43, R43, 0xffff, RZ, 0xc0, !PT ;  /* 0x0000ffff2b2b7812 */ /* 0x000fe200078ec0ff */
[----:B------:R-:W-:-:S03]  /*15e0d0*/  IMAD.X R55, R40, 0x1, R32, P6 ;  /* 0x0000000128377824 */ /* 0x000fc600030e0620 */
[----:B------:R-:W-:Y:S02]  /*15e0e0*/  PRMT R43, R44, 0x3340, R43 ;  /* 0x000033402c2b7816 */ /* 0x000fe4000000002b */
[----:B0-----:R-:W-:Y:S02]  /*15e0f0*/  PRMT R5, R42, 0x3340, R41 ;  /* 0x000033402a057816 */ /* 0x001fe40000000029 */
[----:B------:R-:W-:Y:S02]  /*15e100*/  SHF.R.U32.HI R41, RZ, 0x8, R2 ;  /* 0x00000008ff297819 */ /* 0x000fe40000011602 */
[----:B------:R-:W-:Y:S02]  /*15e110*/  SHF.R.U32.HI R42, RZ, 0x8, R47 ;  /* 0x00000008ff2a7819 */ /* 0x000fe4000001162f */
[----:B------:R-:W-:Y:S01]  /*15e120*/  IADD3 R44, P6, R61, R31, RZ ;  /* 0x0000001f3d2c7210 */ /* 0x000fe20007fde0ff */
[----:B------:R0:W-:Y:S01]  /*15e130*/  STL.64 [R1+0x10b8], R54 ;  /* 0x0010b83601007387 */ /* 0x0001e20000100a00 */
[----:B------:R-:W-:-:S02]  /*15e140*/  LOP3.LUT R41, R41, 0xffff, RZ, 0xc0, !PT ;  /* 0x0000ffff29297812 */ /* 0x000fc400078ec0ff */
[----:B------:R-:W-:Y:S01]  /*15e150*/  LOP3.LUT R42, R42, 0xffff, RZ, 0xc0, !PT ;  /* 0x0000ffff2a2a7812 */ /* 0x000fe200078ec0ff */
[----:B------:R-:W-:Y:S01]  /*15e160*/  IMAD.X R45, R40, 0x1, R28, P6 ;  /* 0x00000001282d7824 */ /* 0x000fe200030e061c */
[--C-:B------:R-:W-:Y:S01]  /*15e170*/  PRMT R2, R41, 0x3340, R0.reuse ;  /* 0x0000334029027816 */ /* 0x100fe20000000000 */
[----:B0-----:R-:W4:Y:S04]  /*15e180*/  LDL.LU.64 R54, [R1+0x85a8] ;  /* 0x0085a80001367983 */ /* 0x001f280000300a00 */
[----:B------:R-:W-:Y:S04]  /*15e190*/  STL [R1+0x16a0], R43 ;  /* 0x0016a02b01007387 */ /* 0x000fe80000100800 */
[----:B------:R0:W-:Y:S04]  /*15e1a0*/  STL [R1+0x169c], R5 ;  /* 0x00169c0501007387 */ /* 0x0001e80000100800 */
[----:B------:R1:W-:Y:S01]  /*15e1b0*/  STL.64 [R1+0x10b0], R44 ;  /* 0x0010b02c01007387 */ /* 0x0003e20000100a00 */
[----:B0-----:R-:W-:-:S03]  /*15e1c0*/  PRMT R5, R42, 0x3340, R0 ;  /* 0x000033402a057816 */ /* 0x001fc60000000000 */
[----:B------:R0:W-:Y:S04]  /*15e1d0*/  STL [R1+0x230], R2 ;  /* 0x0002300201007387 */ /* 0x0001e80000100800 */
[----:B------:R0:W-:Y:S01]  /*15e1e0*/  STL [R1+0x22c], R5 ;  /* 0x00022c0501007387 */ /* 0x0001e20000100800 */
[----:B-1----:R-:W-:-:S03]  /*15e1f0*/  LOP3.LUT R44, R4, 0xffff, RZ, 0xc0, !PT ;  /* 0x0000ffff042c7812 */ /* 0x002fc600078ec0ff */
[----:B------:R-:W4:Y:S01]  /*15e200*/  LDL.LU R4, [R1+0xe8] ;  /* 0x0000e80001047983 */ /* 0x000f220000300800 */
[----:B--2---:R-:W-:-:S03]  /*15e210*/  LOP3.LUT R45, R49, 0xffff, RZ, 0xc0, !PT ;  /* 0x0000ffff312d7812 */ /* 0x004fc600078ec0ff */
[----:B------:R-:W2:Y:S01]  /*15e220*/  LDL.LU R49, [R1+0xb0] ;  /* 0x0000b00001317983 */ /* 0x000ea20000300800 */
[----:B---3--:R-:W-:-:S03]  /*15e230*/  LOP3.LUT R47, R60, 0xffff, RZ, 0xc0, !PT ;  /* 0x0000ffff3c2f7812 */ /* 0x008fc600078ec0ff */
[----:B------:R-:W3:Y:S01]  /*15e240*/  LDL.LU R60, [R1+0xe0] ;  /* 0x0000e000013c7983 */ /* 0x000ee20000300800 */
[----:B----4-:R-:W-:-:S03]  /*15e250*/  LOP3.LUT R43, R7, 0xffff, RZ, 0xc0, !PT ;  /* 0x0000ffff072b7812 */ /* 0x010fc600078ec0ff */
[----:B------:R-:W4:Y:S01]  /*15e260*/  LDL.LU R7, [R1+0xac] ;  /* 0x0000ac0001077983 */ /* 0x000f220000300800 */
[----:B------:R-:W-:Y:S02]  /*15e270*/  LOP3.LUT R46, R52, 0xffff, RZ, 0xc0, !PT ;  /* 0x0000ffff342e7812 */ /* 0x000fe400078ec0ff */
[----:B0-----:R-:W-:Y:S02]  /*15e280*/  LOP3.LUT R2, R53, 0xffff, RZ, 0xc0, !PT ;  /* 0x0000ffff35027812 */ /* 0x001fe400078ec0ff */
[----:B------:R-:W-:Y:S02]  /*15e290*/  PRMT R42, R46, 0x3340, R44 ;  /* 0x000033402e2a7816 */ /* 0x000fe4000000002c */
[----:B------:R-:W-:-:S04]  /*15e2a0*/  PRMT R41, R2, 0x3340, R0 ;  /* 0x0000334002297816 */ /* 0x000fc80000000000 */
[----:B------:R-:W-:Y:S02]  /*15e2b0*/  PRMT R5, R42, 0x5410, R41 ;  /* 0x000054102a057816 */ /* 0x000fe40000000029 */
[----:B------:R-:W-:Y:S02]  /*15e2c0*/  PRMT R41, R47, 0x3340, R0 ;  /* 0x000033402f297816 */ /* 0x000fe40000000000 */
[----:B------:R-:W-:Y:S01]  /*15e2d0*/  PRMT R42, R45, 0x3340, R43 ;  /* 0x000033402d2a7816 */ /* 0x000fe2000000002b */
[----:B------:R0:W-:Y:S01]  /*15e2e0*/  STL [R1+0x1780], R5 ;  /* 0x0017800501007387 */ /* 0x0001e20000100800 */
[----:B------:R-:W-:Y:S02]  /*15e2f0*/  SHF.R.U32.HI R45, RZ, 0x8, R45 ;  /* 0x00000008ff2d7819 */ /* 0x000fe4000001162d */
[----:B------:R-:W-:Y:S02]  /*15e300*/  SHF.R.U32.HI R43, RZ, 0x8, R43 ;  /* 0x00000008ff2b7819 */ /* 0x000fe4000001162b */
[----:B0-----:R-:W-:-:S02]  /*15e310*/  PRMT R5, R42, 0x5410, R41 ;  /* 0x000054102a057816 */ /* 0x001fc40000000029 */
[----:B------:R-:W-:Y:S02]  /*15e320*/  SHF.R.U32.HI R42, RZ, 0x8, R46 ;  /* 0x00000008ff2a7819 */ /* 0x000fe4000001162e */
[----:B------:R-:W-:Y:S02]  /*15e330*/  SHF.R.U32.HI R41, RZ, 0x8, R44 ;  /* 0x00000008ff297819 */ /* 0x000fe4000001162c */
[----:B------:R-:W-:Y:S02]  /*15e340*/  LOP3.LUT R42, R42, 0xffff, RZ, 0xc0, !PT ;  /* 0x0000ffff2a2a7812 */ /* 0x000fe400078ec0ff */
[----:B------:R-:W-:Y:S02]  /*15e350*/  LOP3.LUT R41, R41, 0xffff, RZ, 0xc0, !PT ;  /* 0x0000ffff29297812 */ /* 0x000fe400078ec0ff */
[----:B------:R-:W-:Y:S01]  /*15e360*/  IADD3 R52, P6, R61, R30, RZ ;  /* 0x0000001e3d347210 */ /* 0x000fe20007fde0ff */
[----:B------:R0:W-:Y:S01]  /*15e370*/  STL [R1+0x177c], R5 ;  /* 0x00177c0501007387 */ /* 0x0001e20000100800 */
[----:B------:R-:W-:-:S02]  /*15e380*/  LOP3.LUT R44, R45, 0xffff, RZ, 0xc0, !PT ;  /* 0x0000ffff2d2c7812 */ /* 0x000fc400078ec0ff */
[----:B------:R-:W-:Y:S01]  /*15e390*/  LOP3.LUT R43, R43, 0xffff, RZ, 0xc0, !PT ;  /* 0x0000ffff2b2b7812 */ /* 0x000fe200078ec0ff */
[----:B------:R-:W-:-:S03]  /*15e3a0*/  IMAD.X R53, R40, 0x1, R27, P6 ;  /* 0x0000000128357824 */ /* 0x000fc600030e061b */
[----:B------:R-:W-:Y:S02]  /*15e3b0*/  PRMT R43, R44, 0x3340, R43 ;  /* 0x000033402c2b7816 */ /* 0x000fe4000000002b */
[----:B0-----:R-:W-:Y:S02]  /*15e3c0*/  PRMT R5, R42, 0x3340, R41 ;  /* 0x000033402a057816 */ /* 0x001fe40000000029 */
[----:B------:R-:W-:Y:S02]  /*15e3d0*/  SHF.R.U32.HI R41, RZ, 0x8, R2 ;  /* 0x00000008ff297819 */ /* 0x000fe40000011602 */
[----:B------:R-:W-:Y:S02]  /*15e3e0*/  SHF.R.U32.HI R42, RZ, 0x8, R47 ;  /* 0x00000008ff2a7819 */ /* 0x000fe4000001162f */
[----:B------:R-:W-:Y:S02]  /*15e3f0*/  IADD3 R44, P6, R61, R29, RZ ;  /* 0x0000001d3d2c7210 */ /* 0x000fe40007fde0ff */
[----:B------:R-:W-:Y:S01]  /*15e400*/  LOP3.LUT R41, R41, 0xffff, RZ, 0xc0, !PT ;  /* 0x0000ffff29297812 */ /* 0x000fe200078ec0ff */
[----:B------:R-:W-:Y:S01]  /*15e410*/  STL.64 [R1+0x10a8], R52 ;  /* 0x0010a83401007387 */ /* 0x000fe20000100a00 */
[----:B------:R-:W-:Y:S01]  /*15e420*/  LOP3.LUT R42, R42, 0xffff, RZ, 0xc0, !PT ;  /* 0x0000ffff2a2a7812 */ /* 0x000fe200078ec0ff */
[----:B------:R-:W-:Y:S01]  /*15e430*/  IMAD.X R45, R40, 0x1, R26, P6 ;  /* 0x00000001282d7824 */ /* 0x000fe200030e061a */
[--C-:B------:R-:W-:Y:S01]  /*15e440*/  PRMT R2, R41, 0x3340, R0.reuse ;  /* 0x0000334029027816 */ /* 0x100fe20000000000 */
[----:B------:R-:W-:Y:S04]  /*15e450*/  STL [R1+0x1688], R43 ;  /* 0x0016882b01007387 */ /* 0x000fe80000100800 */
[----:B------:R0:W-:Y:S04]  /*15e460*/  STL [R1+0x1684], R5 ;  /* 0x0016840501007387 */ /* 0x0001e80000100800 */
[----:B------:R-:W-:Y:S01]  /*15e470*/  STL.64 [R1+0x10a0], R44 ;  /* 0x0010a02c01007387 */ /* 0x000fe20000100a00 */
[----:B0-----:R-:W-:-:S03]  /*15e480*/  PRMT R5, R42, 0x3340, R0 ;  /* 0x000033402a057816 */ /* 0x001fc60000000000 */
[----:B------:R0:W-:Y:S01]  /*15e490*/  STL [R1+0x228], R2 ;  /* 0x0002280201007387 */ /* 0x0001e20000100800 */
[----:B------:R-:W-:-:S03]  /*15e4a0*/  LOP3.LUT R46, R4, 0xffff, RZ, 0xc0, !PT ;  /* 0x0000ffff042e7812 */ /* 0x000fc600078ec0ff */
[----:B------:R-:W-:Y:S01]  /*15e4b0*/  STL [R1+0x224], R5 ;  /* 0x0002240501007387 */ /* 0x000fe20000100800 */
[----:B0-----:R-:W-:-:S03]  /*15e4c0*/  LOP3.LUT R2, R50, 0xffff, RZ, 0xc0, !PT ;  /* 0x0000ffff32027812 */ /* 0x001fc600078ec0ff */
[----:B------:R-:W4:Y:S01]  /*15e4d0*/  LDL.LU R50, [R1+0x85a4] ;  /* 0x0085a40001327983 */ /* 0x000f220000300800 */
[----:B------:R-:W-:Y:S02]  /*15e4e0*/  PRMT R41, R2, 0x3340, R0 ;  /* 0x0000334002297816 */ /* 0x000fe40000000000 */
[----:B------:R-:W-:Y:S02]  /*15e4f0*/  LOP3.LUT R47, R6, 0xffff, RZ, 0xc0, !PT ;  /* 0x0000ffff062f7812 */ /* 0x000fe400078ec0ff */
[----:B--2---:R-:W-:Y:S02]  /*15e500*/  LOP3.LUT R45, R49, 0xffff, RZ, 0xc0, !PT ;  /* 0x0000ffff312d7812 */ /* 0x004fe400078ec0ff */
[----:B------:R-:W2:Y:S02]  /*15e510*/  LDL.LU R49, [R1+0xc8] ;  /* 0x0000c80001317983 */ /* 0x000ea40000300800 */
[----:B------:R-:W-:Y:S02]  /*15e520*/  PRMT R42, R46, 0x3340, R45 ;  /* 0x000033402e2a7816 */ /* 0x000fe4000000002d */
[----:B---3--:R-:W-:-:S02]  /*15e530*/  LOP3.LUT R44, R60, 0xffff, RZ, 0xc0, !PT ;  /* 0x0000ffff3c2c7812 */ /* 0x008fc400078ec0ff */
[----:B------:R-:W-:Y:S02]  /*15e540*/  PRMT R4, R42, 0x5410, R41 ;  /* 0x000054102a047816 */ /* 0x000fe40000000029 */
[----:B------:R-:W-:-:S03]  /*15e550*/  PRMT R41, R47, 0x3340, R0 ;  /* 0x000033402f297816 */ /* 0x000fc60000000000 */
[----:B------:R0:W-:Y:S01]  /*15e560*/  STL [R1+0x1768], R4 ;  /* 0x0017680401007387 */ /* 0x0001e20000100800 */
[----:B------:R-:W-:Y:S02]  /*15e570*/  SHF.R.U32.HI R46, RZ, 0x8, R46 ;  /* 0x00000008ff2e7819 */ /* 0x000fe4000001162e */
[----:B----4-:R-:W-:Y:S02]  /*15e580*/  LOP3.LUT R43, R7, 0xffff, RZ, 0xc0, !PT ;  /* 0x0000ffff072b7812 */ /* 0x010fe400078ec0ff */
[----:B0-----:R-:W-:Y:S02]  /*15e590*/  IADD3 R4, P6, R61, R25, RZ ;  /* 0x000000193d047210 */ /* 0x001fe40007fde0ff */
[----:B------:R-:W-:-:S04]  /*15e5a0*/  PRMT R42, R44, 0x3340, R43 ;  /* 0x000033402c2a7816 */ /* 0x000fc8000000002b */
[----:B------:R-:W-:Y:S02]  /*15e5b0*/  PRMT R6, R42, 0x5410, R41 ;  /* 0x000054102a067816 */ /* 0x000fe40000000029 */
[----:B------:R-:W-:Y:S01]  /*15e5c0*/  SHF.R.U32.HI R42, RZ, 0x8, R45 ;  /* 0x00000008ff2a7819 */ /* 0x000fe2000001162d */
[----:B------:R-:W-:Y:S01]  /*15e5d0*/  IMAD.X R5, R40, 0x1, R23, P6 ;  /* 0x0000000128057824 */ /* 0x000fe200030e0617 */
[----:B------:R-:W-:Y:S02]  /*15e5e0*/  SHF.R.U32.HI R41, RZ, 0x8, R43 ;  /* 0x00000008ff297819 */ /* 0x000fe4000001162b */
[----:B------:R-:W-:Y:S02]  /*15e5f0*/  LOP3.LUT R43, R46, 0xffff, RZ, 0xc0, !PT ;  /* 0x0000ffff2e2b7812 */ /* 0x000fe400078ec0ff */
[----:B------:R-:W-:Y:S01]  /*15e600*/  LOP3.LUT R42, R42, 0xffff, RZ, 0xc0, !PT ;  /* 0x0000ffff2a2a7812 */ /* 0x000fe200078ec0ff */
[----:B------:R-:W-:Y:S01]  /*15e610*/  STL [R1+0x1764], R6 ;  /* 0x0017640601007387 */ /* 0x000fe20000100800 */
[----:B------:R-:W-:-:S03]  /*15e620*/  SHF.R.U32.HI R44, RZ, 0x8, R44 ;  /* 0x00000008ff2c7819 */ /* 0x000fc6000001162c */
[----:B------:R0:W-:Y:S01]  /*15e630*/  STL.64 [R1+0x1098], R4 ;  /* 0x0010980401007387 */ /* 0x0001e20000100a00 */
[----:B------:R-:W-:Y:S02]  /*15e640*/  LOP3.LUT R44, R44, 0xffff, RZ, 0xc0, !PT ;  /* 0x0000ffff2c2c7812 */ /* 0x000fe400078ec0ff */
[----:B------:R-:W-:Y:S01]  /*15e650*/  LOP3.LUT R41, R41, 0xffff, RZ, 0xc0, !PT ;  /* 0x0000ffff29297812 */ /* 0x000fe200078ec0ff */
[----:B------:R-:W3:Y:S01]  /*15e660*/  LDL.LU R53, [R1+0xcc] ;  /* 0x0000cc0001357983 */ /* 0x000ee20000300800 */
[----:B0-----:R-:W-:Y:S02]  /*15e670*/  PRMT R4, R43, 0x3340, R42 ;  /* 0x000033402b047816 */ /* 0x001fe4000000002a */
[----:B------:R-:W-:-:S03]  /*15e680*/  PRMT R6, R44, 0x3340, R41 ;  /* 0x000033402c067816 */ /* 0x000fc60000000029 */
[----:B------:R0:W-:Y:S02]  /*15e690*/  STL [R1+0x1670], R4 ;  /* 0x0016700401007387 */ /* 0x0001e40000100800 */
[----:B0-----:R-:W-:Y:S02]  /*15e6a0*/  IADD3 R4, P6, R61, R24, RZ ;  /* 0x000000183d047210 */ /* 0x001fe40007fde0ff */
[----:B------:R0:W-:Y:S03]  /*15e6b0*/  STL [R1+0x166c], R6 ;  /* 0x00166c0601007387 */ /* 0x0001e60000100800 */
[----:B------:R-:W-:Y:S01]  /*15e6c0*/  IMAD.X R5, R40, 0x1, R22, P6 ;  /* 0x0000000128057824 */ /* 0x000fe200030e0616 */
[----:B------:R-:W4:Y:S04]  /*15e6d0*/  LDL.LU R60, [R1+0x1e8] ;  /* 0x0001e800013c7983 */ /* 0x000f280000300800 */
[----:B0-----:R-:W4:Y:S04]  /*15e6e0*/  LDL.LU R6, [R1+0x180] ;  /* 0x0001800001067983 */ /* 0x001f280000300800 */
[----:B------:R0:W-:Y:S04]  /*15e6f0*/  STL.64 [R1+0x1090], R4 ;  /* 0x0010900401007387 */ /* 0x0001e80000100a00 */
[----:B------:R-:W4:Y:S01]  /*15e700*/  LDL.LU R7, [R1+0x1c0] ;  /* 0x0001c00001077983 */ /* 0x000f220000300800 */
[----:B------:R-:W-:-:S02]  /*15e710*/  SHF.R.U32.HI R41, RZ, 0x8, R47 ;  /* 0x00000008ff297819 */ /* 0x000fc4000001162f */
[----:B------:R-:W-:Y:S02]  /*15e720*/  SHF.R.U32.HI R42, RZ, 0x8, R2 ;  /* 0x00000008ff2a7819 */ /* 0x000fe40000011602 */
[----:B------:R-:W-:Y:S02]  /*15e730*/  LOP3.LUT R41, R41, 0xffff, RZ, 0xc0, !PT ;  /* 0x0000ffff29297812 */ /* 0x000fe400078ec0ff */
[----:B------:R-:W-:Y:S02]  /*15e740*/  LOP3.LUT R42, R42, 0xffff, RZ, 0xc0, !PT ;  /* 0x0000ffff2a2a7812 */ /* 0x000fe400078ec0ff */
[----:B------:R-:W-:Y:S02]  /*15e750*/  LOP3.LUT R44, R48, 0xffff, RZ, 0xc0, !PT ;  /* 0x0000ffff302c7812 */ /* 0x000fe400078ec0ff */
[--C-:B0-----:R-:W-:Y:S02]  /*15e760*/  PRMT R4, R41, 0x3340, R0.reuse ;  /* 0x0000334029047816 */ /* 0x101fe40000000000 */
[----:B------:R-:W-:-:S02]  /*15e770*/  PRMT R2, R42, 0x3340, R0 ;  /* 0x000033402a027816 */ /* 0x000fc40000000000 */
[----:B------:R-:W-:Y:S02]  /*15e780*/  PRMT R41, R44, 0x3340, R0 ;  /* 0x000033402c297816 */ /* 0x000fe40000000000 */
[----:B------:R-:W-:Y:S01]  /*15e790*/  LOP3.LUT R43, R50, 0xffff, RZ, 0xc0, !PT ;  /* 0x0000ffff322b7812 */ /* 0x000fe200078ec0ff */
[----:B------:R0:W-:Y:S04]  /*15e7a0*/  STL [R1+0x220], R4 ;  /* 0x0002200401007387 */ /* 0x0001e80000100800 */
[----:B------:R1:W-:Y:S04]  /*15e7b0*/  STL [R1+0x21c], R2 ;  /* 0x00021c0201007387 */ /* 0x0003e80000100800 */
[----:B------:R-:W4:Y:S01]  /*15e7c0*/  LDL.LU R50, [R1+0x85a0] ;  /* 0x0085a00001327983 */ /* 0x000f220000300800 */
[----:B0-----:R-:W-:-:S05]  /*15e7d0*/  IADD3 R4, P6, R61, R21, RZ ;  /* 0x000000153d047210 */ /* 0x001fca0007fde0ff */
[----:B------:R-:W-:Y:S01]  /*15e7e0*/  IMAD.X R5, R40, 0x1, R18, P6 ;  /* 0x0000000128057824 */ /* 0x000fe200030e0612 */
[----:B--2---:R-:W-:-:S04]  /*15e7f0*/  LOP3.LUT R45, R49, 0xffff, RZ, 0xc0, !PT ;  /* 0x0000ffff312d7812 */ /* 0x004fc800078ec0ff */
[----:B------:R-:W-:Y:S02]  /*15e800*/  PRMT R42, R45, 0x3340, R43 ;  /* 0x000033402d2a7816 */ /* 0x000fe4000000002b */
[----:B------:R-:W-:Y:S02]  /*15e810*/  SHF.R.U32.HI R45, RZ, 0x8, R45 ;  /* 0x00000008ff2d7819 */ /* 0x000fe4000001162d */
[----:B-1----:R-:W-:Y:S02]  /*15e820*/  PRMT R2, R42, 0x5410, R41 ;  /* 0x000054102a027816 */ /* 0x002fe40000000029 */
[----:B------:R-:W-:Y:S02]  /*15e830*/  SHF.R.U32.HI R42, RZ, 0x8, R43 ;  /* 0x00000008ff2a7819 */ /* 0x000fe4000001162b */
[----:B------:R-:W-:Y:S02]  /*15e840*/  LOP3.LUT R43, R45, 0xffff, RZ, 0xc0, !PT ;  /* 0x0000ffff2d2b7812 */ /* 0x000fe400078ec0ff */
[----:B------:R-:W-:Y:S01]  /*15e850*/  LOP3.LUT R42, R42, 0xffff, RZ, 0xc0, !PT ;  /* 0x0000ffff2a2a7812 */ /* 0x000fe200078ec0ff */
[----:B------:R0:W-:Y:S04]  /*15e860*/  STL [R1+0x1758], R2 ;  /* 0x0017580201007387 */ /* 0x0001e80000100800 */
[----:B------:R1:W-:Y:S01]  /*15e870*/  STL.64 [R1+0x1088], R4 ;  /* 0x0010880401007387 */ /* 0x0003e20000100a00 */
[----:B0-----:R-:W-:-:S03]  /*15e880*/  PRMT R2, R43, 0x3340, R42 ;  /* 0x000033402b027816 */ /* 0x001fc6000000002a */
[----:B-1----:R-:W2:Y:S04]  /*15e890*/  LDL.LU R4, [R1+0x1ec] ;  /* 0x0001ec0001047983 */ /* 0x002ea80000300800 */
[----:B------:R-:W2:Y:S01]  /*15e8a0*/  LDL.LU R48, [R1+0x184] ;  /* 0x0001840001307983 */ /* 0x000ea20000300800 */
[----:B------:R-:W-:-:S03]  /*15e8b0*/  SHF.R.U32.HI R41, RZ, 0x8, R44 ;  /* 0x00000008ff297819 */ /* 0x000fc6000001162c */
[----:B------:R0:W-:Y:S04]  /*15e8c0*/  STL [R1+0x1660], R2 ;  /* 0x0016600201007387 */ /* 0x0001e80000100800 */
[----:B------:R-:W2:Y:S01]  /*15e8d0*/  LDL.LU R49, [R1+0x1bc] ;  /* 0x0001bc0001317983 */ /* 0x000ea20000300800 */
[----:B------:R-:W-:Y:S02]  /*15e8e0*/  LOP3.LUT R41, R41, 0xffff, RZ, 0xc0, !PT ;  /* 0x0000ffff29297812 */ /* 0x000fe400078ec0ff */
[----:B------:R-:W-:Y:S02]  /*15e8f0*/  LOP3.LUT R45, R57, 0xffff, RZ, 0xc0, !PT ;  /* 0x0000ffff392d7812 */ /* 0x000fe400078ec0ff */
[----:B------:R-:W-:Y:S02]  /*15e900*/  PRMT R5, R41, 0x3340, R0 ;  /* 0x0000334029057816 */ /* 0x000fe40000000000 */
[----:B---3--:R-:W-:-:S02]  /*15e910*/  LOP3.LUT R46, R53, 0xffff, RZ, 0xc0, !PT ;  /* 0x0000ffff352e7812 */ /* 0x008fc400078ec0ff */
[----:B0-----:R-:W-:Y:S01]  /*15e920*/  LOP3.LUT R2, R56, 0xffff, RZ, 0xc0, !PT ;  /* 0x0000ffff38027812 */ /* 0x001fe200078ec0ff */
[----:B------:R-:W-:Y:S01]  /*15e930*/  STL [R1+0x218], R5 ;  /* 0x0002180501007387 */ /* 0x000fe20000100800 */
[----:B------:R-:W-:Y:S02]  /*15e940*/  PRMT R42, R46, 0x3340, R45 ;  /* 0x000033402e2a7816 */ /* 0x000fe4000000002d */
[----:B------:R-:W-:Y:S01]  /*15e950*/  PRMT R41, R2, 0x3340, R0 ;  /* 0x0000334002297816 */ /* 0x000fe20000000000 */
[----:B------:R-:W3:Y:S04]  /*15e960*/  LDL.LU R56, [R1+0x859c] ;  /* 0x00859c0001387983 */ /* 0x000ee80000300800 */
[----:B------:R-:W3:Y:S04]  /*15e970*/  LDL.LU R57, [R1+0x8598] ;  /* 0x0085980001397983 */ /* 0x000ee80000300800 */
[----:B------:R0:W-:Y:S02]  /*15e980*/  STL [R1+0x27c], R2 ;  /* 0x00027c0201007387 */ /* 0x0001e40000100800 */
[----:B0-----:R-:W-:-:S02]  /*15e990*/  PRMT R2, R42, 0x5410, R41 ;  /* 0x000054102a027816 */ /* 0x001fc40000000029 */
[----:B----4-:R-:W-:Y:S02]  /*15e9a0*/  LOP3.LUT R44, R60, 0xffff, RZ, 0xc0, !PT ;  /* 0x0000ffff3c2c7812 */ /* 0x010fe400078ec0ff */
[----:B------:R-:W-:Y:S02]  /*15e9b0*/  LOP3.LUT R47, R6, 0xffff, RZ, 0xc0, !PT ;  /* 0x0000ffff062f7812 */ /* 0x000fe400078ec0ff */
[----:B------:R-:W-:Y:S02]  /*15e9c0*/  IADD3 R6, P6, R61, R20, RZ ;  /* 0x000000143d067210 */ /* 0x000fe40007fde0ff */
[----:B------:R-:W-:Y:S02]  /*15e9d0*/  PRMT R41, R47, 0x3340, R0 ;  /* 0x000033402f297816 */ /* 0x000fe40000000000 */
[----:B------:R-:W-:Y:S01]  /*15e9e0*/  LOP3.LUT R43, R7, 0xffff, RZ, 0xc0, !PT ;  /* 0x0000ffff072b7812 */ /* 0x000fe200078ec0ff */
[----:B------:R0:W-:Y:S03]  /*15e9f0*/  STL [R1+0x1750], R2 ;  /* 0x0017500201007387 */ /* 0x0001e60000100800 */
[----:B------:R-:W-:Y:S01]  /*15ea00*/  PRMT R42, R44, 0x3340, R43 ;  /* 0x000033402c2a7816 */ /* 0x000fe2000000002b */
[----:B------:R-:W-:-:S03]  /*15ea10*/  IMAD.X R7, R40, 0x1, R16, P6 ;  /* 0x0000000128077824 */ /* 0x000fc600030e0610 */
[----:B0-----:R-:W-:-:S05]  /*15ea20*/  PRMT R2, R42, 0x5410, R41 ;  /* 0x000054102a027816 */ /* 0x001fca0000000029 */
[----:B------:R-:W-:Y:S04]  /*15ea30*/  STL [R1+0x173c], R2 ;  /* 0x00173c0201007387 */ /* 0x000fe80000100800 */
[----:B------:R-:W4:Y:S04]  /*15ea40*/  LDL.LU R60, [R1+0x300] ;  /* 0x00030000013c7983 */ /* 0x000f280000300800 */
[----:B------:R0:W-:Y:S04]  /*15ea50*/  STL.64 [R1+0x1078], R6 ;  /* 0x0010780601007387 */ /* 0x0001e80000100a00 */
[----:B0-----:R-:W3:Y:S04]  /*15ea60*/  LDL.LU R6, [R1+0x25c] ;  /* 0x00025c0001067983 */ /* 0x001ee80000300800 */
[----:B------:R-:W3:Y:S01]  /*15ea70*/  LDL.LU R7, [R1+0x274] ;  /* 0x0002740001077983 */ /* 0x000ee20000300800 */
[----:B------:R-:W-:-:S02]  /*15ea80*/  SHF.R.U32.HI R46, RZ, 0x8, R46 ;  /* 0x00000008ff2e7819 */ /* 0x000fc4000001162e */
[----:B------:R-:W-:Y:S02]  /*15ea90*/  SHF.R.U32.HI R45, RZ, 0x8, R45 ;  /* 0x00000008ff2d7819 */ /* 0x000fe4000001162d */
[----:B------:R-:W-:Y:S02]  /*15eaa0*/  SHF.R.U32.HI R42, RZ, 0x8, R44 ;  /* 0x00000008ff2a7819 */ /* 0x000fe4000001162c */
[----:B------:R-:W-:Y:S02]  /*15eab0*/  SHF.R.U32.HI R41, RZ, 0x8, R43 ;  /* 0x00000008ff297819 */ /* 0x000fe4000001162b */
[----:B------:R-:W-:Y:S02]  /*15eac0*/  LOP3.LUT R44, R46, 0xffff, RZ, 0xc0, !PT ;  /* 0x0000ffff2e2c7812 */ /* 0x000fe400078ec0ff */
[----:B------:R-:W-:Y:S02]  /*15ead0*/  LOP3.LUT R43, R45, 0xffff, RZ, 0xc0, !PT ;  /* 0x0000ffff2d2b7812 */ /* 0x000fe400078ec0ff */
[----:B------:R-:W-:-:S02]  /*15eae0*/  LOP3.LUT R42, R42, 0xffff, RZ, 0xc0, !PT ;  /* 0x0000ffff2a2a7812 */ /* 0x000fc400078ec0ff */
[----:B------:R-:W-:Y:S02]  /*15eaf0*/  LOP3.LUT R41, R41, 0xffff, RZ, 0xc0, !PT ;  /* 0x0000ffff29297812 */ /* 0x000fe400078ec0ff */
[----:B------:R-:W-:Y:S02]  /*15eb00*/  PRMT R5, R44, 0x3340, R43 ;  /* 0x000033402c057816 */ /* 0x000fe4000000002b */
[----:B------:R-:W-:-:S03]  /*15eb10*/  PRMT R2, R42, 0x3340, R41 ;  /* 0x000033402a027816 */ /* 0x000fc60000000029 */
[----:B------:R-:W-:Y:S04]  /*15eb20*/  STL [R1+0x1674], R5 ;  /* 0x0016740501007387 */ /* 0x000fe80000100800 */
[----:B------:R0:W-:Y:S01]  /*15eb30*/  STL [R1+0x1640], R2 ;  /* 0x0016400201007387 */ /* 0x0001e20000100800 */
[----:B--2---:R-:W-:Y:S02]  /*15eb40*/  LOP3.LUT R45, R4, 0xffff, RZ, 0xc0, !PT ;  /* 0x0000ffff042d7812 */ /* 0x004fe400078ec0ff */
[----:B------:R-:W-:-:S04]  /*15eb50*/  LOP3.LUT R44, R48, 0xffff, RZ, 0xc0, !PT ;  /* 0x0000ffff302c7812 */ /* 0x000fc800078ec0ff */
[----:B------:R-:W-:Y:S02]  /*15eb60*/  PRMT R41, R44, 0x3340, R0 ;  /* 0x000033402c297816 */ /* 0x000fe40000000000 */
[----:B------:R-:W-:-:S04]  /*15eb70*/  LOP3.LUT R43, R49, 0xffff, RZ, 0xc0, !PT ;  /* 0x0000ffff312b7812 */ /* 0x000fc800078ec0ff */
[----:B------:R-:W-:-:S04]  /*15eb80*/  PRMT R42, R45, 0x3340, R43 ;  /* 0x000033402d2a7816 */ /* 0x000fc8000000002b */
[----:B0-----:R-:W-:-:S05]  /*15eb90*/  PRMT R2, R42, 0x5410, R41 ;  /* 0x000054102a027816 */ /* 0x001fca0000000029 */
[----:B------:R0:W-:Y:S04]  /*15eba0*/  STL [R1+0x1724], R2 ;  /* 0x0017240201007387 */ /* 0x0001e80000100800 */
[----:B------:R-:W2:Y:S04]  /*15ebb0*/  LDL.LU R48, [R1+0x1d8] ;  /* 0x0001d80001307983 */ /* 0x000ea80000300800 */
[----:B------:R-:W2:Y:S01]  /*15ebc0*/  LDL.LU R49, [R1+0x1a4] ;  /* 0x0001a40001317983 */ /* 0x000ea20000300800 */
[----:B------:R-:W-:Y:S02]  /*15ebd0*/  IADD3 R4, P6, R61, R19, RZ ;  /* 0x000000133d047210 */ /* 0x000fe40007fde0ff */
[----:B------:R-:W-:-:S02]  /*15ebe0*/  SHF.R.U32.HI R45, RZ, 0x8, R45 ;  /* 0x00000008ff2d7819 */ /* 0x000fc4000001162d */
[----:B------:R-:W-:Y:S01]  /*15ebf0*/  SHF.R.U32.HI R42, RZ, 0x8, R43 ;  /* 0x00000008ff2a7819 */ /* 0x000fe2000001162b */
[----:B------:R-:W-:Y:S01]  /*15ec00*/  IMAD.X R5, R40, 0x1, R15, P6 ;  /* 0x0000000128057824 */ /* 0x000fe200030e060f */
[----:B------:R-:W-:Y:S02]  /*15ec10*/  SHF.R.U32.HI R41, RZ, 0x8, R44 ;  /* 0x00000008ff297819 */ /* 0x000fe4000001162c */
[----:B------:R-:W-:Y:S02]  /*15ec20*/  LOP3.LUT R43, R45, 0xffff, RZ, 0xc0, !PT ;  /* 0x0000ffff2d2b7812 */ /* 0x000fe400078ec0ff */
[----:B------:R-:W-:Y:S01]  /*15ec30*/  LOP3.LUT R42, R42, 0xffff, RZ, 0xc0, !PT ;  /* 0x0000ffff2a2a7812 */ /* 0x000fe200078ec0ff */
[----:B------:R1:W-:Y:S01]  /*15ec40*/  STL.64 [R1+0x1080], R4 ;  /* 0x0010800401007387 */ /* 0x0003e20000100a00 */
[----:B------:R-:W-:-:S04]  /*15ec50*/  LOP3.LUT R41, R41, 0xffff, RZ, 0xc0, !PT ;  /* 0x0000ffff29297812 */ /* 0x000fc800078ec0ff */
[----:B0-----:R-:W-:Y:S02]  /*15ec60*/  PRMT R2, R41, 0x3340, R0 ;  /* 0x0000334029027816 */ /* 0x001fe40000000000 */
[----:B-1----:R-:W-:-:S05]  /*15ec70*/  PRMT R4, R43, 0x3340, R42 ;  /* 0x000033402b047816 */ /* 0x002fca000000002a */
[----:B------:R0:W-:Y:S04]  /*15ec80*/  STL [R1+0x1638], R4 ;  /* 0x0016380401007387 */ /* 0x0001e80000100800 */
[----:B------:R1:W-:Y:S01]  /*15ec90*/  STL [R1+0x214], R2 ;  /* 0x0002140201007387 */ /* 0x0003e20000100800 */
[----:B0-----:R-:W-:Y:S02]  /*15eca0*/  IADD3 R4, P6, R61, R17, RZ ;  /* 0x000000113d047210 */ /* 0x001fe40007fde0ff */
[----:B----4-:R-:W-:-:S03]  /*15ecb0*/  LOP3.LUT R44, R60, 0xffff, RZ, 0xc0, !PT ;  /* 0x0000ffff3c2c7812 */ /* 0x010fc600078ec0ff */
[----:B------:R-:W-:Y:S01]  /*15ecc0*/  IMAD.X R5, R40, 0x1, R14, P6 ;  /* 0x0000000128057824 */ /* 0x000fe200030e060e */
[----:B---3--:R-:W-:Y:S02]  /*15ecd0*/  LOP3.LUT R46, R6, 0xffff, RZ, 0xc0, !PT ;  /* 0x0000ffff062e7812 */ /* 0x008fe400078ec0ff */
[----:B------:R-:W-:Y:S02]  /*15ece0*/  LOP3.LUT R43, R7, 0xffff, RZ, 0xc0, !PT ;  /* 0x0000ffff072b7812 */ /* 0x000fe400078ec0ff */
[----:B------:R-:W-:Y:S02]  /*15ecf0*/  PRMT R41, R46, 0x3340, R0 ;  /* 0x000033402e297816 */ /* 0x000fe40000000000 */
[----:B------:R-:W-:-:S04]  /*15ed00*/  PRMT R42, R44, 0x3340, R43 ;  /* 0x000033402c2a7816 */ /* 0x000fc8000000002b */
[----:B-1----:R-:W-:Y:S02]  /*15ed10*/  PRMT R2, R42, 0x5410, R41 ;  /* 0x000054102a027816 */ /* 0x002fe40000000029 */
[----:B------:R-:W-:Y:S02]  /*15ed20*/  SHF.R.U32.HI R41, RZ, 0x8, R47 ;  /* 0x00000008ff297819 */ /* 0x000fe4000001162f */
[----:B------:R-:W-:Y:S02]  /*15ed30*/  SHF.R.U32.HI R44, RZ, 0x8, R44 ;  /* 0x00000008ff2c7819 */ /* 0x000fe4000001162c */
[----:B------:R-:W-:Y:S02]  /*15ed40*/  SHF.R.U32.HI R42, RZ, 0x8, R43 ;  /* 0x00000008ff2a7819 */ /* 0x000fe4000001162b */
[----:B------:R-:W-:Y:S01]  /*15ed50*/  LOP3.LUT R41, R41, 0xffff, RZ, 0xc0, !PT ;  /* 0x0000ffff29297812 */ /* 0x000fe200078ec0ff */
[----:B------:R0:W-:Y:S01]  /*15ed60*/  STL [R1+0x170c], R2 ;  /* 0x00170c0201007387 */ /* 0x0001e20000100800 */
[----:B------:R-:W-:-:S02]  /*15ed70*/  LOP3.LUT R43, R44, 0xffff, RZ, 0xc0, !PT ;  /* 0x0000ffff2c2b7812 */ /* 0x000fc400078ec0ff */
[----:B------:R-:W-:Y:S01]  /*15ed80*/  LOP3.LUT R42, R42, 0xffff, RZ, 0xc0, !PT ;  /* 0x0000ffff2a2a7812 */ /* 0x000fe200078ec0ff */
[----:B------:R1:W-:Y:S04]  /*15ed90*/  STL.64 [R1+0x1070], R4 ;  /* 0x0010700401007387 */ /* 0x0003e80000100a00 */
[----:B------:R-:W3:Y:S01]  /*15eda0*/  LDL.LU R53, [R1+0x304] ;  /* 0x0003040001357983 */ /* 0x000ee20000300800 */
[----:B0-----:R-:W-:Y:S02]  /*15edb0*/  PRMT R2, R43, 0x3340, R42 ;  /* 0x000033402b027816 */ /* 0x001fe4000000002a */
[----:B-1----:R-:W-:-:S05]  /*15edc0*/  PRMT R4, R41, 0x3340, R0 ;  /* 0x0000334029047816 */ /* 0x002fca0000000000 */
[----:B------:R0:W-:Y:S01]  /*15edd0*/  STL [R1+0x210], R4 ;  /* 0x0002100401007387 */ /* 0x0001e20000100800 */
[----:B------:R-:W-:-:S03]  /*15ede0*/  LOP3.LUT R44, R57, 0xffff, RZ, 0xc0, !PT ;  /* 0x0000ffff392c7812 */ /* 0x000fc600078ec0ff */
[----:B0-----:R-:W4:Y:S04]  /*15edf0*/  LDL.LU R4, [R1+0x258] ;  /* 0x0002580001047983 */ /* 0x001f280000300800 */
[----:B------:R0:W-:Y:S04]  /*15ee00*/  STL [R1+0x1628], R2 ;  /* 0x0016280201007387 */ /* 0x0001e80000100800 */
[----:B------:R-:W4:Y:S04]  /*15ee10*/  LDL.LU R60, [R1+0x26c] ;  /* 0x00026c00013c7983 */ /* 0x000f280000300800 */
[----:B------:R-:W4:Y:S04]  /*15ee20*/  LDL.LU R6, [R1+0x1dc] ;  /* 0x0001dc0001067983 */ /* 0x000f280000300800 */
[----:B------:R-:W4:Y:S04]  /*15ee30*/  LDL.LU R7, [R1+0x178] ;  /* 0x0001780001077983 */ /* 0x000f280000300800 */
[----:B------:R-:W4:Y:S01]  /*15ee40*/  LDL.LU R57, [R1+0x8594] ;  /* 0x0085940001397983 */ /* 0x000f220000300800 */
[----:B------:R-:W-:-:S02]  /*15ee50*/  PRMT R41, R44, 0x3340, R0 ;  /* 0x000033402c297816 */ /* 0x000fc40000000000 */
[----:B--2---:R-:W-:Y:S02]  /*15ee60*/  LOP3.LUT R45, R48, 0xffff, RZ, 0xc0, !PT ;  /* 0x0000ffff302d7812 */ /* 0x004fe400078ec0ff */
[----:B------:R-:W-:-:S04]  /*15ee70*/  LOP3.LUT R43, R49, 0xffff, RZ, 0xc0, !PT ;  /* 0x0000ffff312b7812 */ /* 0x000fc800078ec0ff */
[----:B------:R-:W-:Y:S02]  /*15ee80*/  PRMT R42, R45, 0x3340, R43 ;  /* 0x000033402d2a7816 */ /* 0x000fe4000000002b */
[----:B------:R-:W-:Y:S02]  /*15ee90*/  SHF.R.U32.HI R45, RZ, 0x8, R45 ;  /* 0x00000008ff2d7819 */ /* 0x000fe4000001162d */
[----:B0-----:R-:W-:Y:S02]  /*15eea0*/  PRMT R2, R42, 0x5410, R41 ;  /* 0x000054102a027816 */ /* 0x001fe40000000029 */
[----:B------:R-:W-:Y:S02]  /*15eeb0*/  SHF.R.U32.HI R42, RZ, 0x8, R43 ;  /* 0x00000008ff2a7819 */ /* 0x000fe4000001162b */
[----:B------:R-:W-:Y:S02]  /*15eec0*/  IADD3 R48, P6, R61, R13, RZ ;  /* 0x0000000d3d307210 */ /* 0x000fe40007fde0ff */
[----:B------:R-:W-:-:S02]  /*15eed0*/  LOP3.LUT R43, R45, 0xffff, RZ, 0xc0, !PT ;  /* 0x0000ffff2d2b7812 */ /* 0x000fc400078ec0ff */
[----:B------:R-:W-:Y:S02]  /*15eee0*/  LOP3.LUT R42, R42, 0xffff, RZ, 0xc0, !PT ;  /* 0x0000ffff2a2a7812 */ /* 0x000fe400078ec0ff */
[----:B------:R-:W-:Y:S01]  /*15eef0*/  SHF.R.U32.HI R41, RZ, 0x8, R44 ;  /* 0x00000008ff297819 */ /* 0x000fe2000001162c */
[C---:B------:R-:W-:Y:S01]  /*15ef00*/  IMAD.X R49, R40.reuse, 0x1, R11, P6 ;  /* 0x0000000128317824 */ /* 0x040fe200030e060b */
[----:B------:R-:W-:Y:S02]  /*15ef10*/  PRMT R5, R43, 0x3340, R42 ;  /* 0x000033402b057816 */ /* 0x000fe4000000002a */
[----:B------:R-:W-:Y:S02]  /*15ef20*/  LOP3.LUT R41, R41, 0xffff, RZ, 0xc0, !PT ;  /* 0x0000ffff29297812 */ /* 0x000fe400078ec0ff */
[----:B------:R-:W-:Y:S01]  /*15ef30*/  IADD3 R42, P6, R61, R12, RZ ;  /* 0x0000000c3d2a7210 */ /* 0x000fe20007fde0ff */
[----:B------:R0:W-:Y:S04]  /*15ef40*/  STL [R1+0x1704], R2 ;  /* 0x0017040201007387 */ /* 0x0001e80000100800 */
[----:B------:R-:W-:Y:S01]  /*15ef50*/  IMAD.X R43, R40, 0x1, R9, P6 ;  /* 0x00000001282b7824 */ /* 0x000fe200030e0609 */
[----:B------:R1:W-:Y:S01]  /*15ef60*/  STL.64 [R1+0x1068], R48 ;  /* 0x0010683001007387 */ /* 0x0003e20000100a00 */
[----:B0-----:R-:W-:-:S03]  /*15ef70*/  PRMT R2, R41, 0x3340, R0 ;  /* 0x0000334029027816 */ /* 0x001fc60000000000 */
[----:B------:R-:W-:Y:S04]  /*15ef80*/  STL [R1+0x1618], R5 ;  /* 0x0016180501007387 */ /* 0x000fe80000100800 */
[----:B------:R-:W-:Y:S04]  /*15ef90*/  STL [R1+0x20c], R2 ;  /* 0x00020c0201007387 */ /* 0x000fe80000100800 */
[----:B------:R0:W-:Y:S04]  /*15efa0*/  STL.64 [R1+0x1058], R42 ;  /* 0x0010582a01007387 */ /* 0x0001e80000100a00 */
[----:B-1----:R-:W2:Y:S04]  /*15efb0*/  LDL.LU R48, [R1+0x328] ;  /* 0x0003280001307983 */ /* 0x002ea80000300800 */
[----:B------:R-:W2:Y:S01]  /*15efc0*/  LDL.LU R49, [R1+0x260] ;  /* 0x0002600001317983 */ /* 0x000ea20000300800 */
[----:B0-----:R-:W-:-:S03]  /*15efd0*/  IADD3 R42, P6, R61, R10, RZ ;  /* 0x0000000a3d2a7210 */ /* 0x001fc60007fde0ff */
[----:B------:R-:W2:Y:S02]  /*15efe0*/  LDL.LU R61, [R1+0x2ec] ;  /* 0x0002ec00013d7983 */ /* 0x000ea40000300800 */
[----:B------:R-:W-:Y:S01]  /*15eff0*/  IMAD.X R43, R40, 0x1, R8, P6 ;  /* 0x00000001282b7824 */ /* 0x000fe200030e0608 */
[----:B------:R-:W-:-:S04]  /*15f000*/  SHF.R.U32.HI R40, RZ, 0x8, R46 ;  /* 0x00000008ff287819 */ /* 0x000fc8000001162e */
[----:B------:R-:W-:-:S04]  /*15f010*/  LOP3.LUT R40, R40, 0xffff, RZ, 0xc0, !PT ;  /* 0x0000ffff28287812 */ /* 0x000fc800078ec0ff */
[----:B------:R-:W-:Y:S01]  /*15f020*/  PRMT R2, R40, 0x3340, R0 ;  /* 0x0000334028027816 */ /* 0x000fe20000000000 */
[----:B------:R0:W-:Y:S04]  /*15f030*/  STL.64 [R1+0x1060], R42 ;  /* 0x0010602a01007387 */ /* 0x0001e80000100a00 */
[----:B------:R1:W-:Y:S01]  /*15f040*/  STL [R1+0x208], R2 ;  /* 0x0002080201007387 */ /* 0x0003e20000100800 */
[----:B---3--:R-:W-:Y:S02]  /*15f050*/  LOP3.LUT R45, R53, 0xffff, RZ, 0xc0, !PT ;  /* 0x0000ffff352d7812 */ /* 0x008fe400078ec0ff */
[----:B----4-:R-:W-:-:S04]  /*15f060*/  LOP3.LUT R47, R4, 0xffff, RZ, 0xc0, !PT ;  /* 0x0000ffff042f7812 */ /* 0x010fc800078ec0ff */
[----:B------:R-:W-:Y:S02]  /*15f070*/  PRMT R40, R47, 0x3340, R0 ;  /* 0x000033402f287816 */ /* 0x000fe40000000000 */
[----:B------:R-:W-:-:S04]  /*15f080*/  LOP3.LUT R44, R60, 0xffff, RZ, 0xc0, !PT ;  /* 0x0000ffff3c2c7812 */ /* 0x000fc800078ec0ff */
[----:B------:R-:W-:Y:S02]  /*15f090*/  PRMT R41, R45, 0x3340, R44 ;  /* 0x000033402d297816 */ /* 0x000fe4000000002c */
[----:B0-----:R-:W-:Y:S02]  /*15f0a0*/  LOP3.LUT R43, R6, 0xffff, RZ, 0xc0, !PT ;  /* 0x0000ffff062b7812 */ /* 0x001fe400078ec0ff */
[----:B-1----:R-:W-:Y:S02]  /*15f0b0*/  LOP3.LUT R2, R7, 0xffff, RZ, 0xc0, !PT ;  /* 0x0000ffff07027812 */ /* 0x002fe400078ec0ff */
[----:B------:R-:W-:Y:S02]  /*15f0c0*/  LOP3.LUT R42, R57, 0xffff, RZ, 0xc0, !PT ;  /* 0x0000ffff392a7812 */ /* 0x000fe400078ec0ff */
[----:B------:R-:W3:Y:S01]  /*15f0d0*/  LDL.LU R57, [R1+0x8590] ;  /* 0x0085900001397983 */ /* 0x000ee20000300800 */
[----:B------:R-:W-:Y:S02]  /*15f0e0*/  PRMT R4, R41, 0x5410, R40 ;  /* 0x0000541029047816 */ /* 0x000fe40000000028 */
[----:B------:R-:W-:-:S02]  /*15f0f0*/  PRMT R40, R2, 0x3340, R0 ;  /* 0x0000334002287816 */ /* 0x000fc40000000000 */
[----:B------:R-:W-:Y:S01]  /*15f100*/  PRMT R41, R43, 0x3340, R42 ;  /* 0x000033402b297816 */ /* 0x000fe2000000002a */
[----:B------:R0:W-:Y:S04]  /*15f110*/  STL [R1+0x25c], R2 ;  /* 0x00025c0201007387 */ /* 0x0001e80000100800 */
[----:B------:R1:W-:Y:S04]  /*15f120*/  STL [R1+0x16d4], R4 ;  /* 0x0016d40401007387 */ /* 0x0003e80000100800 */
[----:B------:R-:W4:Y:S01]  /*15f130*/  LDL.LU R60, [R1+0x28bc] ;  /* 0x0028bc00013c7983 */ /* 0x000f220000300800 */
[----:B0-----:R-:W-:-:S03]  /*15f140*/  PRMT R2, R41, 0x5410, R40 ;  /* 0x0000541029027816 */ /* 0x001fc60000000028 */
[----:B------:R-:W4:Y:S04]  /*15f150*/  LDL.LU R6, [R1+0x289c] ;  /* 0x00289c0001067983 */ /* 0x000f280000300800 */
[----:B------:R0:W-:Y:S04]  /*15f160*/  STL [R1+0x16e8], R2 ;  /* 0x0016e80201007387 */ /* 0x0001e80000100800 */
[----:B------:R-:W4:Y:S01]  /*15f170*/  LDL.LU R7, [R1+0x28ac] ;  /* 0x0028ac0001077983 */ /* 0x000f220000300800 */
[----:B------:R-:W-:Y:S02]  /*15f180*/  SHF.R.U32.HI R43, RZ, 0x8, R43 ;  /* 0x00000008ff2b7819 */ /* 0x000fe4000001162b */
[----:B------:R-:W-:-:S02]  /*15f190*/  SHF.R.U32.HI R42, RZ, 0x8, R42 ;  /* 0x00000008ff2a7819 */ /* 0x000fc4000001162a */
[----:B------:R-:W-:Y:S02]  /*15f1a0*/  SHF.R.U32.HI R41, RZ, 0x8, R45 ;  /* 0x00000008ff297819 */ /* 0x000fe4000001162d */
[----:B------:R-:W-:Y:S02]  /*15f1b0*/  SHF.R.U32.HI R40, RZ, 0x8, R44 ;  /* 0x00000008ff287819 */ /* 0x000fe4000001162c */
[----:B------:R-:W-:Y:S02]  /*15f1c0*/  LOP3.LUT R43, R43, 0xffff, RZ, 0xc0, !PT ;  /* 0x0000ffff2b2b7812 */ /* 0x000fe400078ec0ff */
[----:B------:R-:W-:Y:S02]  /*15f1d0*/  LOP3.LUT R42, R42, 0xffff, RZ, 0xc0, !PT ;  /* 0x0000ffff2a2a7812 */ /* 0x000fe400078ec0ff */
[----:B------:R-:W-:Y:S02]  /*15f1e0*/  LOP3.LUT R41, R41, 0xffff, RZ, 0xc0, !PT ;  /* 0x0000ffff29297812 */ /* 0x000fe400078ec0ff */
[----:B------:R-:W-:-:S02]  /*15f1f0*/  LOP3.LUT R40, R40, 0xffff, RZ, 0xc0, !PT ;  /* 0x0000ffff28287812 */ /* 0x000fc400078ec0ff */
[----:B-1----:R-:W-:Y:S02]  /*15f200*/  PRMT R4, R43, 0x3340, R42 ;  /* 0x000033402b047816 */ /* 0x002fe4000000002a */
[----:B0-----:R-:W-:-:S03]  /*15f210*/  PRMT R2, R41, 0x3340, R40 ;  /* 0x0000334029027816 */ /* 0x001fc60000000028 */
[----:B------:R-:W-:Y:S04]  /*15f220*/  STL [R1+0x1624], R4 ;  /* 0x0016240401007387 */ /* 0x000fe80000100800 */
[----:B------:R0:W-:Y:S01]  /*15f230*/  STL [R1+0x160c], R2 ;  /* 0x00160c0201007387 */ /* 0x0001e20000100800 */
[----:B--2---:R-:W-:-:S03]  /*15f240*/  LOP3.LUT R44, R48, 0xffff, RZ, 0xc0, !PT ;  /* 0x0000ffff302c7812 */ /* 0x004fc600078ec0ff */
[----:B------:R-:W2:Y:S01]  /*15f250*/  LDL.LU R48, [R1+0x28c4] ;  /* 0x0028c40001307983 */ /* 0x000ea20000300800 */
[----:B------:R-:W-:Y:S02]  /*15f260*/  LOP3.LUT R42, R49, 0xffff, RZ, 0xc0, !PT ;  /* 0x0000ffff312a7812 */ /* 0x000fe400078ec0ff */
[----:B------:R-:W-:Y:S01]  /*15f270*/  LOP3.LUT R43, R61, 0xffff, RZ, 0xc0, !PT ;  /* 0x0000ffff3d2b7812 */ /* 0x000fe200078ec0ff */
[----:B------:R-:W2:Y:S01]  /*15f280*/  LDL.LU R49, [R1+0x28a4] ;  /* 0x0028a40001317983 */ /* 0x000ea20000300800 */
[----:B------:R-:W-:Y:S02]  /*15f290*/  PRMT R40, R42, 0x3340, R0 ;  /* 0x000033402a287816 */ /* 0x000fe40000000000 */
[----:B------:R-:W-:-:S04]  /*15f2a0*/  PRMT R41, R44, 0x3340, R43 ;  /* 0x000033402c297816 */ /* 0x000fc8000000002b */
[----:B0-----:R-:W-:Y:S02]  /*15f2b0*/  PRMT R2, R41, 0x5410, R40 ;  /* 0x0000541029027816 */ /* 0x001fe40000000028 */
[----:B------:R-:W-:Y:S02]  /*15f2c0*/  SHF.R.U32.HI R45, RZ, 0x8, R44 ;  /* 0x00000008ff2d7819 */ /* 0x000fe4000001162c */
[----:B------:R-:W-:Y:S01]  /*15f2d0*/  SHF.R.U32.HI R44, RZ, 0x8, R43 ;  /* 0x00000008ff2c7819 */ /* 0x000fe2000001162b */
[----:B------:R0:W-:Y:S01]  /*15f2e0*/  STL [R1+0x16cc], R2 ;  /* 0x0016cc0201007387 */ /* 0x0001e20000100800 */
[----:B------:R-:W-:Y:S02]  /*15f2f0*/  SHF.R.U32.HI R41, RZ, 0x8, R42 ;  /* 0x00000008ff297819 */ /* 0x000fe4000001162a */
[----:B------:R-:W-:Y:S01]  /*15f300*/  LOP3.LUT R43, R45, 0xffff, RZ, 0xc0, !PT ;  /* 0x0000ffff2d2b7812 */ /* 0x000fe200078ec0ff */
[----:B------:R-:W2:Y:S01]  /*15f310*/  LDL.LU R61, [R1+0x28b4] ;  /* 0x0028b400013d7983 */ /* 0x000ea20000300800 */
[----:B------:R-:W-:-:S02]  /*15f320*/  LOP3.LUT R42, R44, 0xffff, RZ, 0xc0, !PT ;  /* 0x0000ffff2c2a7812 */ /* 0x000fc400078ec0ff */
[----:B------:R-:W-:-:S04]  /*15f330*/  LOP3.LUT R41, R41, 0xffff, RZ, 0xc0, !PT ;  /* 0x0000ffff29297812 */ /* 0x000fc800078ec0ff */
[----:B0-----:R-:W-:Y:S02]  /*15f340*/  PRMT R2, R41, 0x3340, R0 ;  /* 0x0000334029027816 */ /* 0x001fe40000000000 */
[----:B---3--:R-:W-:Y:S02]  /*15f350*/  SHF.R.S32.HI R40, RZ, 0x1f, R57 ;  /* 0x0000001fff287819 */ /* 0x008fe40000011439 */
[----:B------:R-:W-:-:S05]  /*15f360*/  IADD3 R4, P6, R57, R39, RZ ;  /* 0x0000002739047210 */ /* 0x000fca0007fde0ff */
[----:B------:R-:W-:-:S05]  /*15f370*/  IMAD.X R5, R40, 0x1, R38, P6 ;  /* 0x0000000128057824 */ /* 0x000fca00030e0626 */
[----:B------:R0:W-:Y:S01]  /*15f380*/  STL.64 [R1+0x1030], R4 ;  /* 0x0010300401007387 */ /* 0x0001e20000100a00 */
[----:B----4-:R-:W-:Y:S02]  /*15f390*/  LOP3.LUT R44, R60, 0xffff, RZ, 0xc0, !PT ;  /* 0x0000ffff3c2c7812 */ /* 0x010fe400078ec0ff */
[----:B------:R-:W-:Y:S02]  /*15f3a0*/  LOP3.LUT R46, R6, 0xffff, RZ, 0xc0, !PT ;  /* 0x0000ffff062e7812 */ /* 0x000fe400078ec0ff */
[----:B0-----:R-:W-:Y:S02]  /*15f3b0*/  PRMT R4, R43, 0x3340, R42 ;  /* 0x000033402b047816 */ /* 0x001fe4000000002a */
[----:B------:R-:W-:Y:S02]  /*15f3c0*/  LOP3.LUT R43, R7, 0xffff, RZ, 0xc0, !PT ;  /* 0x0000ffff072b7812 */ /* 0x000fe400078ec0ff */
[----:B------:R-:W-:Y:S02]  /*15f3d0*/  PRMT R41, R46, 0x3340, R0 ;  /* 0x000033402e297816 */ /* 0x000fe40000000000 */
[----:B------:R-:W-:Y:S01]  /*15f3e0*/  PRMT R42, R44, 0x3340, R43 ;  /* 0x000033402c2a7816 */ /* 0x000fe2000000002b */
[----:B------:R-:W-:Y:S04]  /*15f3f0*/  STL [R1+0x15f8], R4 ;  /* 0x0015f80401007387 */ /* 0x000fe80000100800 */
[----:B------:R0:W-:Y:S04]  /*15f400*/  STL [R1+0x204], R2 ;  /* 0x0002040201007387 */ /* 0x0001e80000100800 */
[----:B------:R-:W3:Y:S04]  /*15f410*/  LDL.LU R60, [R1+0x28b8] ;  /* 0x0028b800013c7983 */ /* 0x000ee80000300800 */
[----:B------:R-:W4:Y:S01]  /*15f420*/  LDL.LU R6, [R1+0xfa8] ;  /* 0x000fa80001067983 */ /* 0x000f220000300800 */
[----:B0-----:R-:W-:-:S05]  /*15f430*/  PRMT R2, R42, 0x5410, R41 ;  /* 0x000054102a027816 */ /* 0x001fca0000000029 */
[----:B------:R0:W-:Y:S04]  /*15f440*/  STL [R1+0x16b0], R2 ;  /* 0x0016b00201007387 */ /* 0x0001e80000100800 */
[----:B------:R-:W4:Y:S01]  /*15f450*/  LDL.LU R7, [R1+0x28a8] ;  /* 0x0028a80001077983 */ /* 0x000f220000300800 */
[----:B------:R-:W-:Y:S02]  /*15f460*/  IADD3 R4, P6, R57, R37, RZ ;  /* 0x0000002539047210 */ /* 0x000fe40007fde0ff */
[----:B------:R-:W-:Y:S02]  /*15f470*/  SHF.R.U32.HI R44, RZ, 0x8, R44 ;  /* 0x00000008ff2c7819 */ /* 0x000fe4000001162c */
[----:B------:R-:W-:Y:S02]  /*15f480*/  SHF.R.U32.HI R42, RZ, 0x8, R43 ;  /* 0x00000008ff2a7819 */ /* 0x000fe4000001162b */
[----:B------:R-:W-:Y:S01]  /*15f490*/  SHF.R.U32.HI R41, RZ, 0x8, R47 ;  /* 0x00000008ff297819 */ /* 0x000fe2000001162f */
[----:B------:R-:W-:Y:S01]  /*15f4a0*/  IMAD.X R5, R40, 0x1, R34, P6 ;  /* 0x0000000128057824 */ /* 0x000fe200030e0622 */
[----:B------:R-:W-:-:S02]  /*15f4b0*/  LOP3.LUT R43, R44, 0xffff, RZ, 0xc0, !PT ;  /* 0x0000ffff2c2b7812 */ /* 0x000fc400078ec0ff */
[----:B------:R-:W-:Y:S02]  /*15f4c0*/  LOP3.LUT R42, R42, 0xffff, RZ, 0xc0, !PT ;  /* 0x0000ffff2a2a7812 */ /* 0x000fe400078ec0ff */
[----:B------:R-:W-:Y:S01]  /*15f4d0*/  LOP3.LUT R41, R41, 0xffff, RZ, 0xc0, !PT ;  /* 0x0000ffff29297812 */ /* 0x000fe200078ec0ff */
[----:B------:R1:W-:Y:S01]  /*15f4e0*/  STL.64 [R1+0x1028], R4 ;  /* 0x0010280401007387 */ /* 0x0003e20000100a00 */
[----:B0-----:R-:W-:Y:S02]  /*15f4f0*/  PRMT R2, R43, 0x3340, R42 ;  /* 0x000033402b027816 */ /* 0x001fe4000000002a */
[----:B-1----:R-:W-:-:S05]  /*15f500*/  PRMT R4, R41, 0x3340, R0 ;  /* 0x0000334029047816 */ /* 0x002fca0000000000 */
[----:B------:R0:W-:Y:S04]  /*15f510*/  STL [R1+0x200], R4 ;  /* 0x0002000401007387 */ /* 0x0001e80000100800 */
[----:B------:R1:W-:Y:S04]  /*15f520*/  STL [R1+0x15f4], R2 ;  /* 0x0015f40201007387 */ /* 0x0003e80000100800 */
[----:B------:R-:W4:Y:S01]  /*15f530*/  LDL.LU R53, [R1+0x28c0] ;  /* 0x0028c00001357983 */ /* 0x000f220000300800 */
[----:B--2---:R-:W-:Y:S02]  /*15f540*/  LOP3.LUT R45, R48, 0xffff, RZ, 0xc0, !PT ;  /* 0x0000ffff302d7812 */ /* 0x004fe400078ec0ff */
[----:B------:R-:W-:-:S04]  /*15f550*/  LOP3.LUT R43, R49, 0xffff, RZ, 0xc0, !PT ;  /* 0x0000ffff312b7812 */ /* 0x000fc800078ec0ff */
[----:B------:R-:W-:Y:S02]  /*15f560*/  PRMT R41, R43, 0x3340, R0 ;  /* 0x000033402b297816 */ /* 0x000fe40000000000 */
[----:B------:R-:W-:Y:S02]  /*15f570*/  LOP3.LUT R44, R61, 0xffff, RZ, 0xc0, !PT ;  /* 0x0000ffff3d2c7812 */ /* 0x000fe400078ec0ff */
[----:B------:R-:W2:Y:S02]  /*15f580*/  LDL.LU R61, [R1+0x28a0] ;  /* 0x0028a000013d7983 */ /* 0x000ea40000300800 */
[----:B------:R-:W-:Y:S02]  /*15f590*/  PRMT R42, R45, 0x3340, R44 ;  /* 0x000033402d2a7816 */ /* 0x000fe4000000002c */
[----:B0-----:R-:W2:Y:S01]  /*15f5a0*/  LDL.LU R4, [R1+0x28b0] ;  /* 0x0028b00001047983 */ /* 0x001ea20000300800 */
[----:B------:R-:W-:Y:S02]  /*15f5b0*/  SHF.R.U32.HI R45, RZ, 0x8, R45 ;  /* 0x00000008ff2d7819 */ /* 0x000fe4000001162d */
[----:B-1----:R-:W-:-:S02]  /*15f5c0*/  PRMT R2, R42, 0x5410, R41 ;  /* 0x000054102a027816 */ /* 0x002fc40000000029 */
[----:B------:R-:W-:Y:S02]  /*15f5d0*/  SHF.R.U32.HI R42, RZ, 0x8, R44 ;  /* 0x00000008ff2a7819 */ /* 0x000fe4000001162c */
[----:B------:R-:W-:Y:S02]  /*15f5e0*/  IADD3 R48, P6, R57, R36, RZ ;  /* 0x0000002439307210 */ /* 0x000fe40007fde0ff */
[----:B------:R-:W-:Y:S02]  /*15f5f0*/  SHF.R.U32.HI R41, RZ, 0x8, R43 ;  /* 0x00000008ff297819 */ /* 0x000fe4000001162b */
[----:B------:R-:W-:Y:S02]  /*15f600*/  LOP3.LUT R43, R45, 0xffff, RZ, 0xc0, !PT ;  /* 0x0000ffff2d2b7812 */ /* 0x000fe400078ec0ff */
[----:B------:R-:W-:Y:S01]  /*15f610*/  LOP3.LUT R42, R42, 0xffff, RZ, 0xc0, !PT ;  /* 0x0000ffff2a2a7812 */ /* 0x000fe200078ec0ff */
[----:B------:R-:W-:Y:S01]  /*15f620*/  IMAD.X R49, R40, 0x1, R33, P6 ;  /* 0x0000000128317824 */ /* 0x000fe200030e0621 */
[----:B------:R-:W-:-:S02]  /*15f630*/  LOP3.LUT R41, R41, 0xffff, RZ, 0xc0, !PT ;  /* 0x0000ffff29297812 */ /* 0x000fc400078ec0ff */
[----:B------:R-:W-:Y:S01]  /*15f640*/  PRMT R5, R43, 0x3340, R42 ;  /* 0x000033402b057816 */ /* 0x000fe2000000002a */
[----:B------:R0:W-:Y:S04]  /*15f650*/  STL [R1+0x16a4], R2 ;  /* 0x0016a40201007387 */ /* 0x0001e80000100800 */
[----:B------:R1:W-:Y:S01]  /*15f660*/  STL.64 [R1+0x1010], R48 ;  /* 0x0010103001007387 */ /* 0x0003e20000100a00 */
[----:B0-----:R-:W-:-:S03]  /*15f670*/  PRMT R2, R41, 0x3340, R0 ;  /* 0x0000334029027816 */ /* 0x001fc60000000000 */
[----:B-1----:R-:W2:Y:S04]  /*15f680*/  LDL.LU.64 R48, [R1+0x8588] ;  /* 0x0085880001307983 */ /* 0x002ea80000300a00 */
[----:B------:R-:W-:Y:S04]  /*15f690*/  STL [R1+0x15dc], R5 ;  /* 0x0015dc0501007387 */ /* 0x000fe80000100800 */
[----:B------:R0:W-:Y:S01]  /*15f6a0*/  STL [R1+0x1fc], R2 ;  /* 0x0001fc0201007387 */ /* 0x0001e20000100800 */
[----:B---3--:R-:W-:-:S03]  /*15f6b0*/  LOP3.LUT R44, R60, 0xffff, RZ, 0xc0, !PT ;  /* 0x0000ffff3c2c7812 */ /* 0x008fc600078ec0ff */
[----:B------:R-:W3:Y:S01]  /*15f6c0*/  LDL.LU R60, [R1+0x118] ;  /* 0x00011800013c7983 */ /* 0x000ee20000300800 */
[----:B----4-:R-:W-:Y:S02]  /*15f6d0*/  LOP3.LUT R47, R6, 0xffff, RZ, 0xc0, !PT ;  /* 0x0000ffff062f7812 */ /* 0x010fe400078ec0ff */
[----:B------:R-:W-:Y:S02]  /*15f6e0*/  IADD3 R6, P6, R57, R35, RZ ;  /* 0x0000002339067210 */ /* 0x000fe40007fde0ff */
[----:B------:R-:W-:Y:S02]  /*15f6f0*/  PRMT R41, R47, 0x3340, R0 ;  /* 0x000033402f297816 */ /* 0x000fe40000000000 */
[----:B------:R-:W-:-:S04]  /*15f700*/  LOP3.LUT R43, R7, 0xffff, RZ, 0xc0, !PT ;  /* 0x0000ffff072b7812 */ /* 0x000fc800078ec0ff */
[----:B------:R-:W-:Y:S01]  /*15f710*/  PRMT R42, R44, 0x3340, R43 ;  /* 0x000033402c2a7816 */ /* 0x000fe2000000002b */
[----:B------:R-:W-:-:S03]  /*15f720*/  IMAD.X R7, R40, 0x1, R32, P6 ;  /* 0x0000000128077824 */ /* 0x000fc600030e0620 */
[----:B0-----:R-:W-:-:S05]  /*15f730*/  PRMT R2, R42, 0x5410, R41 ;  /* 0x000054102a027816 */ /* 0x001fca0000000029 */
[----:B------:R-:W-:Y:S04]  /*15f740*/  STL [R1+0x1698], R2 ;  /* 0x0016980201007387 */ /* 0x000fe80000100800 */
[----:B------:R0:W-:Y:S04]  /*15f750*/  STL.64 [R1+0x1008], R6 ;  /* 0x0010080601007387 */ /* 0x0001e80000100a00 */
[----:B0-----:R-:W4:Y:S01]  /*15f760*/  LDL.LU.64 R6, [R1+0x8580] ;  /* 0x0085800001067983 */ /* 0x001f220000300a00 */
[----:B------:R-:W-:Y:S02]  /*15f770*/  SHF.R.U32.HI R44, RZ, 0x8, R44 ;  /* 0x00000008ff2c7819 */ /* 0x000fe4000001162c */
[----:B------:R-:W-:-:S02]  /*15f780*/  SHF.R.U32.HI R42, RZ, 0x8, R43 ;  /* 0x00000008ff2a7819 */ /* 0x000fc4000001162b */
[----:B------:R-:W-:Y:S02]  /*15f790*/  SHF.R.U32.HI R41, RZ, 0x8, R46 ;  /* 0x00000008ff297819 */ /* 0x000fe4000001162e */
[----:B------:R-:W-:Y:S02]  /*15f7a0*/  LOP3.LUT R43, R44, 0xffff, RZ, 0xc0, !PT ;  /* 0x0000ffff2c2b7812 */ /* 0x000fe400078ec0ff */
[----:B------:R-:W-:Y:S02]  /*15f7b0*/  LOP3.LUT R42, R42, 0xffff, RZ, 0xc0, !PT ;  /* 0x0000ffff2a2a7812 */ /* 0x000fe400078ec0ff */
[----:B------:R-:W-:Y:S02]  /*15f7c0*/  LOP3.LUT R41, R41, 0xffff, RZ, 0xc0, !PT ;  /* 0x0000ffff29297812 */ /* 0x000fe400078ec0ff */
[----:B------:R-:W-:Y:S02]  /*15f7d0*/  PRMT R2, R43, 0x3340, R42 ;  /* 0x000033402b027816 */ /* 0x000fe4000000002a */
[----:B------:R-:W-:-:S02]  /*15f7e0*/  PRMT R5, R41, 0x3340, R0 ;  /* 0x0000334029057816 */ /* 0x000fc40000000000 */
[----:B------:R-:W-:-:S03]  /*15f7f0*/  LOP3.LUT R45, R53, 0xffff, RZ, 0xc0, !PT ;  /* 0x0000ffff352d7812 */ /* 0x000fc600078ec0ff */
[----:B------:R-:W-:Y:S04]  /*15f800*/  STL [R1+0x1f8], R5 ;  /* 0x0001f80501007387 */ /* 0x000fe80000100800 */
[----:B------:R0:W-:Y:S01]  /*15f810*/  STL [R1+0x15d4], R2 ;  /* 0x0015d40201007387 */ /* 0x0001e20000100800 */
[----:B------:R-:W-:Y:S02]  /*15f820*/  LOP3.LUT R46, R3, 0xffff, RZ, 0xc0, !PT ;  /* 0x0000ffff032e7812 */ /* 0x000fe400078ec0ff */
[----:B--2---:R-:W-:Y:S02]  /*15f830*/  LOP3.LUT R43, R61, 0xffff, RZ, 0xc0, !PT ;  /* 0x0000ffff3d2b7812 */ /* 0x004fe400078ec0ff */
[----:B------:R-:W2:Y:S01]  /*15f840*/  LDL.LU R61, [R1+0x11c] ;  /* 0x00011c00013d7983 */ /* 0x000ea20000300800 */
[----:B------:R-:W-:-:S02]  /*15f850*/  LOP3.LUT R44, R4, 0xffff, RZ, 0xc0, !PT ;  /* 0x0000ffff042c7812 */ /* 0x000fc400078ec0ff */
[----:B------:R-:W-:Y:S02]  /*15f860*/  PRMT R41, R43, 0x3340, R0 ;  /* 0x000033402b297816 */ /* 0x000fe40000000000 */
[--C-:B------:R-:W-:Y:S02]  /*15f870*/  PRMT R42, R45, 0x3340, R44.reuse ;  /* 0x000033402d2a7816 */ /* 0x100fe4000000002c */
[----:B------:R-:W-:Y:S02]  /*15f880*/  IADD3 R4, P6, R57, R31, RZ ;  /* 0x0000001f39047210 */ /* 0x000fe40007fde0ff */
[----:B0-----:R-:W-:Y:S02]  /*15f890*/  PRMT R2, R42, 0x5410, R41 ;  /* 0x000054102a027816 */ /* 0x001fe40000000029 */
[----:B------:R-:W-:Y:S02]  /*15f8a0*/  SHF.R.U32.HI R45, RZ, 0x8, R45 ;  /* 0x00000008ff2d7819 */ /* 0x000fe4000001162d */
[----:B------:R-:W-:Y:S01]  /*15f8b0*/  SHF.R.U32.HI R42, RZ, 0x8, R44 ;  /* 0x00000008ff2a7819 */ /* 0x000fe2000001162c */
[----:B------:R-:W-:Y:S01]  /*15f8c0*/  IMAD.X R5, R40, 0x1, R28, P6 ;  /* 0x0000000128057824 */ /* 0x000fe200030e061c */
[----:B------:R-:W-:-:S02]  /*15f8d0*/  SHF.R.U32.HI R41, RZ, 0x8, R43 ;  /* 0x00000008ff297819 */ /* 0x000fc4000001162b */
[----:B------:R-:W-:Y:S02]  /*15f8e0*/  LOP3.LUT R43, R45, 0xffff, RZ, 0xc0, !PT ;  /* 0x0000ffff2d2b7812 */ /* 0x000fe400078ec0ff */
[----:B------:R-:W-:Y:S01]  /*15f8f0*/  LOP3.LUT R42, R42, 0xffff, RZ, 0xc0, !PT ;  /* 0x0000ffff2a2a7812 */ /* 0x000fe200078ec0ff */
[----:B------:R0:W-:Y:S01]  /*15f900*/  STL [R1+0x168c], R2 ;  /* 0x00168c0201007387 */ /* 0x0001e20000100800 */
[----:B------:R-:W-:-:S03]  /*15f910*/  LOP3.LUT R41, R41, 0xffff, RZ, 0xc0, !PT ;  /* 0x0000ffff29297812 */ /* 0x000fc600078ec0ff */
[----:B------:R1:W-:Y:S01]  /*15f920*/  STL.64 [R1+0xfe8], R4 ;  /* 0x000fe80401007387 */ /* 0x0003e20000100a00 */
[----:B0-----:R-:W-:Y:S02]  /*15f930*/  PRMT R2, R41, 0x3340, R0 ;  /* 0x0000334029027816 */ /* 0x001fe40000000000 */
[----:B-1----:R-:W-:-:S05]  /*15f940*/  PRMT R4, R43, 0x3340, R42 ;  /* 0x000033402b047816 */ /* 0x002fca000000002a */
[----:B------:R0:W-:Y:S04]  /*15f950*/  STL [R1+0x15c8], R4 ;  /* 0x0015c80401007387 */ /* 0x0001e80000100800 */
[----:B------:R1:W-:Y:S04]  /*15f960*/  STL [R1+0x1f4], R2 ;  /* 0x0001f40201007387 */ /* 0x0003e80000100800 */
[----:B------:R-:W2:Y:S01]  /*15f970*/  LDL.LU R3, [R1+0x8578] ;  /* 0x0085780001037983 */ /* 0x000ea20000300800 */
[----:B----4-:R-:W-:-:S03]  /*15f980*/  LOP3.LUT R43, R6, 0xffff, RZ, 0xc0, !PT ;  /* 0x0000ffff062b7812 */ /* 0x010fc600078ec0ff */
[----:B------:R-:W4:Y:S01]  /*15f990*/  LDL.LU R6, [R1+0x8574] ;  /* 0x0085740001067983 */ /* 0x000f220000300800 */
[----:B---3--:R-:W-:Y:S02]  /*15f9a0*/  LOP3.LUT R44, R60, 0xffff, RZ, 0xc0, !PT ;  /* 0x0000ffff3c2c7812 */ /* 0x008fe400078ec0ff */
[----:B------:R-:W-:Y:S02]  /*15f9b0*/  PRMT R41, R46, 0x3340, R0 ;  /* 0x000033402e297816 */ /* 0x000fe40000000000 */
[----:B------:R-:W-:Y:S02]  /*15f9c0*/  PRMT R42, R44, 0x3340, R43 ;  /* 0x000033402c2a7816 */ /* 0x000fe4000000002b */
[----:B0-----:R-:W-:Y:S02]  /*15f9d0*/  IADD3 R4, P6, R57, R30, RZ ;  /* 0x0000001e39047210 */ /* 0x001fe40007fde0ff */
[----:B-1----:R-:W-:Y:S02]  /*15f9e0*/  PRMT R2, R42, 0x5410, R41 ;  /* 0x000054102a027816 */ /* 0x002fe40000000029 */
[----:B------:R-:W-:-:S02]  /*15f9f0*/  SHF.R.U32.HI R44, RZ, 0x8, R44 ;  /* 0x00000008ff2c7819 */ /* 0x000fc4000001162c */
[----:B------:R-:W-:Y:S02]  /*15fa00*/  SHF.R.U32.HI R42, RZ, 0x8, R43 ;  /* 0x00000008ff2a7819 */ /* 0x000fe4000001162b */
[----:B------:R-:W-:Y:S01]  /*15fa10*/  SHF.R.U32.HI R41, RZ, 0x8, R47 ;  /* 0x00000008ff297819 */ /* 0x000fe2000001162f */
[----:B------:R-:W-:Y:S01]  /*15fa20*/  IMAD.X R5, R40, 0x1, R27, P6 ;  /* 0x0000000128057824 */ /* 0x000fe200030e061b */
[----:B------:R-:W-:Y:S02]  /*15fa30*/  LOP3.LUT R43, R44, 0xffff, RZ, 0xc0, !PT ;  /* 0x0000ffff2c2b7812 */ /* 0x000fe400078ec0ff */
[----:B------:R-:W-:Y:S02]  /*15fa40*/  LOP3.LUT R42, R42, 0xffff, RZ, 0xc0, !PT ;  /* 0x0000ffff2a2a7812 */ /* 0x000fe400078ec0ff */
[----:B------:R-:W-:Y:S01]  /*15fa50*/  LOP3.LUT R41, R41, 0xffff, RZ, 0xc0, !PT ;  /* 0x0000ffff29297812 */ /* 0x000fe200078ec0ff */
[----:B------:R0:W-:Y:S01]  /*15fa60*/  STL [R1+0x165c], R2 ;  /* 0x00165c0201007387 */ /* 0x0001e20000100800 */
[----:B------:R-:W-:-:S03]  /*15fa70*/  LOP3.LUT R44, R59, 0xffff, RZ, 0xc0, !PT ;  /* 0x0000ffff3b2c7812 */ /* 0x000fc600078ec0ff */
[----:B------:R1:W-:Y:S01]  /*15fa80*/  STL.64 [R1+0xfe0], R4 ;  /* 0x000fe00401007387 */ /* 0x0003e20000100a00 */
[----:B0-----:R-:W-:Y:S02]  /*15fa90*/  PRMT R2, R43, 0x3340, R42 ;  /* 0x000033402b027816 */ /* 0x001fe4000000002a */
[----:B------:R-:W-:Y:S02]  /*15faa0*/  LOP3.LUT R43, R50, 0xffff, RZ, 0xc0, !PT ;  /* 0x0000ffff322b7812 */ /* 0x000fe400078ec0ff */
[--C-:B-1----:R-:W-:Y:S02]  /*15fab0*/  PRMT R4, R41, 0x3340, R0.reuse ;  /* 0x0000334029047816 */ /* 0x102fe40000000000 */
[----:B------:R-:W-:-:S03]  /*15fac0*/  PRMT R41, R44, 0x3340, R0 ;  /* 0x000033402c297816 */ /* 0x000fc60000000000 */
[----:B------:R0:W-:Y:S04]  /*15fad0*/  STL [R1+0x1f0], R4 ;  /* 0x0001f00401007387 */ /* 0x0001e80000100800 */
[----:B------:R1:W-:Y:S04]  /*15fae0*/  STL [R1+0x15c4], R2 ;  /* 0x0015c40201007387 */ /* 0x0003e80000100800 */
[----:B------:R-:W3:Y:S01]  /*15faf0*/  LDL.LU R59, [R1+0x8570] ;  /* 0x00857000013b7983 */ /* 0x000ee20000300800 */
[----:B0-----:R-:W-:-:S03]  /*15fb00*/  IADD3 R4, P6, R57, R29, RZ ;  /* 0x0000001d39047210 */ /* 0x001fc60007fde0ff */
[----:B------:R-:W3:Y:S02]  /*15fb10*/  LDL.LU R50, [R1+0x856c] ;  /* 0x00856c0001327983 */ /* 0x000ee40000300800 */
[----:B------:R-:W-:Y:S01]  /*15fb20*/  IMAD.X R5, R40, 0x1, R26, P6 ;  /* 0x0000000128057824 */ /* 0x000fe200030e061a */
[----:B--2---:R-:W-:-:S04]  /*15fb30*/  LOP3.LUT R45, R61, 0xffff, RZ, 0xc0, !PT ;  /* 0x0000ffff3d2d7812 */ /* 0x004fc800078ec0ff */
[----:B------:R-:W-:Y:S02]  /*15fb40*/  PRMT R42, R45, 0x3340, R43 ;  /* 0x000033402d2a7816 */ /* 0x000fe4000000002b */
[----:B------:R-:W-:Y:S02]  /*15fb50*/  SHF.R.U32.HI R45, RZ, 0x8, R45 ;  /* 0x00000008ff2d7819 */ /* 0x000fe4000001162d */
[----:B-1----:R-:W-:Y:S02]  /*15fb60*/  PRMT R2, R42, 0x5410, R41 ;  /* 0x000054102a027816 */ /* 0x002fe40000000029 */
[----:B------:R-:W-:Y:S02]  /*15fb70*/  SHF.R.U32.HI R42, RZ, 0x8, R43 ;  /* 0x00000008ff2a7819 */ /* 0x000fe4000001162b */
[----:B------:R-:W-:Y:S02]  /*15fb80*/  SHF.R.U32.HI R41, RZ, 0x8, R44 ;  /* 0x00000008ff297819 */ /* 0x000fe4000001162c */
[----:B------:R-:W-:-:S02]  /*15fb90*/  LOP3.LUT R43, R45, 0xffff, RZ, 0xc0, !PT ;  /* 0x0000ffff2d2b7812 */ /* 0x000fc400078ec0ff */
[----:B------:R-:W-:Y:S01]  /*15fba0*/  LOP3.LUT R42, R42, 0xffff, RZ, 0xc0, !PT ;  /* 0x0000ffff2a2a7812 */ /* 0x000fe200078ec0ff */
[----:B------:R0:W-:Y:S01]  /*15fbb0*/  STL [R1+0x1644], R2 ;  /* 0x0016440201007387 */ /* 0x0001e20000100800 */
[----:B------:R-:W-:-:S03]  /*15fbc0*/  LOP3.LUT R41, R41, 0xffff, RZ, 0xc0, !PT ;  /* 0x0000ffff29297812 */ /* 0x000fc600078ec0ff */
[----:B------:R1:W-:Y:S01]  /*15fbd0*/  STL.64 [R1+0xfc8], R4 ;  /* 0x000fc80401007387 */ /* 0x0003e20000100a00 */
[----:B------:R-:W-:Y:S02]  /*15fbe0*/  LOP3.LUT R45, R54, 0xffff, RZ, 0xc0, !PT ;  /* 0x0000ffff362d7812 */ /* 0x000fe400078ec0ff */
[----:B0-----:R-:W-:Y:S02]  /*15fbf0*/  PRMT R2, R41, 0x3340, R0 ;  /* 0x0000334029027816 */ /* 0x001fe40000000000 */
[----:B-1----:R-:W-:Y:S02]  /*15fc00*/  PRMT R4, R43, 0x3340, R42 ;  /* 0x000033402b047816 */ /* 0x002fe4000000002a */
[----:B------:R-:W-:Y:S02]  /*15fc10*/  LOP3.LUT R43, R48, 0xffff, RZ, 0xc0, !PT ;  /* 0x0000ffff302b7812 */ /* 0x000fe400078ec0ff */
[----:B------:R-:W-:Y:S01]  /*15fc20*/  PRMT R41, R45, 0x3340, R0 ;  /* 0x000033402d297816 */ /* 0x000fe20000000000 */
[----:B------:R0:W-:Y:S02]  /*15fc30*/  STL [R1+0x15b8], R4 ;  /* 0x0015b80401007387 */ /* 0x0001e40000100800 */
[----:B0-----:R-:W-:-:S05]  /*15fc40*/  IADD3 R4, P6, R57, R25, RZ ;  /* 0x0000001939047210 */ /* 0x001fca0007fde0ff */
[----:B------:R-:W-:Y:S01]  /*15fc50*/  IMAD.X R5, R40, 0x1, R23, P6 ;  /* 0x0000000128057824 */ /* 0x000fe200030e0617 */
[----:B----4-:R-:W-:Y:S02]  /*15fc60*/  LOP3.LUT R44, R6, 0xffff, RZ, 0xc0, !PT ;  /* 0x0000ffff062c7812 */ /* 0x010fe400078ec0ff */
[----:B------:R-:W2:Y:S02]  /*15fc70*/  LDL.LU R6, [R1+0x8568] ;  /* 0x0085680001067983 */ /* 0x000ea40000300800 */
[----:B------:R-:W-:-:S04]  /*15fc80*/  PRMT R42, R44, 0x3340, R43 ;  /* 0x000033402c2a7816 */ /* 0x000fc8000000002b */
[----:B------:R-:W-:Y:S02]  /*15fc90*/  PRMT R48, R42, 0x5410, R41 ;  /* 0x000054102a307816 */ /* 0x000fe40000000029 */
[----:B------:R-:W-:Y:S01]  /*15fca0*/  SHF.R.U32.HI R41, RZ, 0x8, R46 ;  /* 0x00000008ff297819 */ /* 0x000fe2000001162e */
[----:B------:R-:W-:Y:S03]  /*15fcb0*/  STL [R1+0x1ec], R2 ;  /* 0x0001ec0201007387 */ /* 0x000fe60000100800 */
[----:B------:R-:W-:Y:S01]  /*15fcc0*/  LOP3.LUT R41, R41, 0xffff, RZ, 0xc0, !PT ;  /* 0x0000ffff29297812 */ /* 0x000fe200078ec0ff */
[----:B------:R-:W4:Y:S04]  /*15fcd0*/  LDL.LU R60, [R1+0x254] ;  /* 0x00025400013c7983 */ /* 0x000f280000300800 */
[----:B------:R-:W3:Y:S01]  /*15fce0*/  LDL.LU R61, [R1+0x248] ;  /* 0x00024800013d7983 */ /* 0x000ee20000300800 */
[----:B------:R-:W-:-:S03]  /*15fcf0*/  SHF.R.U32.HI R44, RZ, 0x8, R44 ;  /* 0x00000008ff2c7819 */ /* 0x000fc6000001162c */
[----:B------:R-:W3:Y:S04]  /*15fd00*/  LDL.LU R54, [R1+0x250] ;  /* 0x0002500001367983 */ /* 0x000ee80000300800 */
[----:B------:R-:W-:Y:S04]  /*15fd10*/  STL [R1+0x81e8], R48 ;  /* 0x0081e83001007387 */ /* 0x000fe80000100800 */
[----:B------:R0:W-:Y:S01]  /*15fd20*/  STL.64 [R1+0xfc0], R4 ;  /* 0x000fc00401007387 */ /* 0x0001e20000100a00 */
[----:B------:R-:W-:Y:S02]  /*15fd30*/  SHF.R.U32.HI R42, RZ, 0x8, R43 ;  /* 0x00000008ff2a7819 */ /* 0x000fe4000001162b */
[----:B------:R-:W-:-:S02]  /*15fd40*/  LOP3.LUT R43, R44, 0xffff, RZ, 0xc0, !PT ;  /* 0x0000ffff2c2b7812 */ /* 0x000fc400078ec0ff */
[----:B------:R-:W-:Y:S02]  /*15fd50*/  LOP3.LUT R44, R3, 0xffff, RZ, 0xc0, !PT ;  /* 0x0000ffff032c7812 */ /* 0x000fe400078ec0ff */
[----:B0-----:R-:W-:-:S05]  /*15fd60*/  PRMT R4, R41, 0x3340, R0 ;  /* 0x0000334029047816 */ /* 0x001fca0000000000 */
[----:B------:R-:W-:Y:S04]  /*15fd70*/  STL [R1+0x1e8], R4 ;  /* 0x0001e80401007387 */ /* 0x000fe80000100800 */
[----:B------:R-:W4:Y:S01]  /*15fd80*/  LDL.LU R3, [R1+0x8564] ;  /* 0x0085640001037983 */ /* 0x000f220000300800 */
[----:B------:R-:W-:-:S04]  /*15fd90*/  LOP3.LUT R42, R42, 0xffff, RZ, 0xc0, !PT ;  /* 0x0000ffff2a2a7812 */ /* 0x000fc800078ec0ff */
[----:B------:R-:W-:-:S05]  /*15fda0*/  PRMT R2, R43, 0x3340, R42 ;  /* 0x000033402b027816 */ /* 0x000fca000000002a */
[----:B------:R0:W-:Y:S02]  /*15fdb0*/  STL [R1+0x35c], R2 ;  /* 0x00035c0201007387 */ /* 0x0001e40000100800 */
[----:B0-----:R-:W-:Y:S02]  /*15fdc0*/  LOP3.LUT R2, R58, 0xffff, RZ, 0xc0, !PT ;  /* 0x0000ffff3a027812 */ /* 0x001fe400078ec0ff */
[----:B------:R-:W3:Y:S01]  /*15fdd0*/  LDL.LU R58, [R1+0x8560] ;  /* 0x00856000013a7983 */ /* 0x000ee20000300800 */
[----:B------:R-:W-:Y:S02]  /*15fde0*/  LOP3.LUT R43, R7, 0xffff, RZ, 0xc0, !PT ;  /* 0x0000ffff072b7812 */ /* 0x000fe400078ec0ff */
[----:B------:R-:W-:Y:S02]  /*15fdf0*/  PRMT R41, R2, 0x3340, R0 ;  /* 0x0000334002297816 */ /* 0x000fe40000000000 */
[----:B------:R-:W-:Y:S02]  /*15fe00*/  PRMT R42, R44, 0x3340, R43 ;  /* 0x000033402c2a7816 */ /* 0x000fe4000000002b */
[----:B------:R-:W-:-:S02]  /*15fe10*/  IADD3 R4, P6, R57, R24, RZ ;  /* 0x0000001839047210 */ /* 0x000fc40007fde0ff */
[----:B------:R-:W-:Y:S02]  /*15fe20*/  PRMT R7, R42, 0x5410, R41 ;  /* 0x000054102a077816 */ /* 0x000fe40000000029 */
[----:B------:R-:W-:Y:S02]  /*15fe30*/  SHF.R.U32.HI R41, RZ, 0x8, R45 ;  /* 0x00000008ff297819 */ /* 0x000fe4000001162d */
[----:B------:R-:W-:Y:S02]  /*15fe40*/  SHF.R.U32.HI R44, RZ, 0x8, R44 ;  /* 0x00000008ff2c7819 */ /* 0x000fe4000001162c */
[----:B------:R-:W-:Y:S01]  /*15fe50*/  SHF.R.U32.HI R42, RZ, 0x8, R43 ;  /* 0x00000008ff2a7819 */ /* 0x000fe2000001162b */
[----:B------:R-:W-:Y:S01]  /*15fe60*/  IMAD.X R5, R40, 0x1, R22, P6 ;  /* 0x0000000128057824 */ /* 0x000fe200030e0616 */
[----:B------:R-:W-:Y:S01]  /*15fe70*/  LOP3.LUT R41, R41, 0xffff, RZ, 0xc0, !PT ;  /* 0x0000ffff29297812 */ /* 0x000fe200078ec0ff */
[----:B------:R0:W-:Y:S01]  /*15fe80*/  STL [R1+0x258], R2 ;  /* 0x0002580201007387 */ /* 0x0001e20000100800 */
[----:B------:R-:W-:-:S02]  /*15fe90*/  LOP3.LUT R43, R44, 0xffff, RZ, 0xc0, !PT ;  /* 0x0000ffff2c2b7812 */ /* 0x000fc400078ec0ff */
[----:B------:R-:W-:Y:S01]  /*15fea0*/  LOP3.LUT R42, R42, 0xffff, RZ, 0xc0, !PT ;  /* 0x0000ffff2a2a7812 */ /* 0x000fe200078ec0ff */
[----:B------:R-:W-:Y:S04]  /*15feb0*/  STL [R1+0x81ec], R7 ;  /* 0x0081ec0701007387 */ /* 0x000fe80000100800 */
[----:B------:R1:W-:Y:S01]  /*15fec0*/  STL.64 [R1+0xf90], R4 ;  /* 0x000f900401007387 */ /* 0x0003e20000100a00 */
[----:B0-----:R-:W-:-:S05]  /*15fed0*/  PRMT R2, R41, 0x3340, R0 ;  /* 0x0000334029027816 */ /* 0x001fca0000000000 */
[----:B------:R4:W-:Y:S01]  /*15fee0*/  STL [R1+0x1e4], R2 ;  /* 0x0001e40201007387 */ /* 0x0009e20000100800 */
[----:B-1----:R-:W-:-:S05]  /*15fef0*/  PRMT R4, R43, 0x3340, R42 ;  /* 0x000033402b047816 */ /* 0x002fca000000002a */
[----:B------:R0:W-:Y:S01]  /*15ff00*/  STL [R1+0x15bc], R4 ;  /* 0x0015bc0401007387 */ /* 0x0001e20000100800 */
[----:B--2---:R-:W-:Y:S02]  /*15ff10*/  LOP3.LUT R47, R6, 0xffff, RZ, 0xc0, !PT ;  /* 0x0000ffff062f7812 */ /* 0x004fe400078ec0ff */
[----:B----4-:R-:W-:Y:S02]  /*15ff20*/  LOP3.LUT R2, R3, 0xffff, RZ, 0xc0, !PT ;  /* 0x0000ffff03027812 */ /* 0x010fe400078ec0ff */
[----:B------:R-:W2:Y:S04]  /*15ff30*/  LDL.LU R3, [R1+0x855c] ;  /* 0x00855c0001037983 */ /* 0x000ea80000300800 */
[----:B------:R-:W4:Y:S01]  /*15ff40*/  LDL.LU R6, [R1+0x8558] ;  /* 0x0085580001067983 */ /* 0x000f220000300800 */
[----:B------:R-:W-:-:S02]  /*15ff50*/  LOP3.LUT R46, R60, 0xffff, RZ, 0xc0, !PT ;  /* 0x0000ffff3c2e7812 */ /* 0x000fc400078ec0ff */
[----:B---3--:R-:W-:Y:S02]  /*15ff60*/  LOP3.LUT R45, R61, 0xffff, RZ, 0xc0, !PT ;  /* 0x0000ffff3d2d7812 */ /* 0x008fe400078ec0ff */
[----:B------:R-:W-:Y:S02]  /*15ff70*/  PRMT R41, R2, 0x3340, R0 ;  /* 0x0000334002297816 */ /* 0x000fe40000000000 */
[----:B------:R-:W-:Y:S02]  /*15ff80*/  PRMT R42, R46, 0x3340, R45 ;  /* 0x000033402e2a7816 */ /* 0x000fe4000000002d */
[----:B------:R-:W-:Y:S02]  /*15ff90*/  LOP3.LUT R44, R54, 0xffff, RZ, 0xc0, !PT ;  /* 0x0000ffff362c7812 */ /* 0x000fe400078ec0ff */
[----:B0-----:R-:W-:Y:S02]  /*15ffa0*/  PRMT R4, R42, 0x5410, R41 ;  /* 0x000054102a047816 */ /* 0x001fe40000000029 */
[----:B------:R-:W-:-:S02]  /*15ffb0*/  LOP3.LUT R43, R58, 0xffff, RZ, 0xc0, !PT ;  /* 0x0000ffff3a2b7812 */ /* 0x000fc400078ec0ff */
[----:B------:R-:W3:Y:S01]  /*15ffc0*/  LDL.LU R58, [R1+0x8554] ;  /* 0x00855400013a7983 */ /* 0x000ee20000300800 */
[----:B------:R-:W-:Y:S02]  /*15ffd0*/  PRMT R41, R47, 0x3340, R0 ;  /* 0x000033402f297816 */ /* 0x000fe40000000000 */
[----:B------:R-:W-:Y:S01]  /*15ffe0*/  PRMT R42, R44, 0x3340, R43 ;  /* 0x000033402c2a7816 */ /* 0x000fe2000000002b */
[----:B------:R0:W-:Y:S01]  /*15fff0*/  STL [R1+0x1614], R4 ;  /* 0x0016140401007387 */ /* 0x0001e20000100800 */
[----:B------:R-:W-:Y:S02]  /*160000*/  SHF.R.U32.HI R46, RZ, 0x8, R46 ;  /* 0x00000008ff2e7819 */ /* 0x000fe4000001162e */
[----:B------:R-:W-:Y:S02]  /*160010*/  PRMT R7, R42, 0x5410, R41 ;  /* 0x000054102a077816 */ /* 0x000fe40000000029 */
[----:B------:R-:W-:Y:S02]  /*160020*/  SHF.R.U32.HI R42, RZ, 0x8, R45 ;  /* 0x00000008ff2a7819 */ /* 0x000fe4000001162d */
[----:B0-----:R-:W-:-:S02]  /*160030*/  IADD3 R4, P6, R57, R21, RZ ;  /* 0x0000001539047210 */ /* 0x001fc40007fde0ff */
[----:B------:R-:W-:Y:S02]  /*160040*/  SHF.R.U32.HI R44, RZ, 0x8, R44 ;  /* 0x00000008ff2c7819 */ /* 0x000fe4000001162c */
[----:B------:R-:W-:Y:S01]  /*160050*/  SHF.R.U32.HI R41, RZ, 0x8, R43 ;  /* 0x00000008ff297819 */ /* 0x000fe2000001162b */
[----:B------:R-:W-:Y:S01]  /*160060*/  IMAD.X R5, R40, 0x1, R18, P6 ;  /* 0x0000000128057824 */ /* 0x000fe200030e0612 */
[----:B------:R-:W-:Y:S02]  /*160070*/  LOP3.LUT R43, R46, 0xffff, RZ, 0xc0, !PT ;  /* 0x0000ffff2e2b7812 */ /* 0x000fe400078ec0ff */
[----:B------:R-:W-:Y:S01]  /*160080*/  LOP3.LUT R42, R42, 0xffff, RZ, 0xc0, !PT ;  /* 0x0000ffff2a2a7812 */ /* 0x000fe200078ec0ff */
[----:B------:R-:W-:Y:S01]  /*160090*/  STL [R1+0x81f0], R7 ;  /* 0x0081f00701007387 */ /* 0x000fe20000100800 */
[----:B------:R-:W-:Y:S02]  /*1600a0*/  LOP3.LUT R44, R44, 0xffff, RZ, 0xc0, !PT ;  /* 0x0000ffff2c2c7812 */ /* 0x000fe400078ec0ff */
[----:B------:R-:W-:Y:S01]  /*1600b0*/  LOP3.LUT R41, R41, 0xffff, RZ, 0xc0, !PT ;  /* 0x0000ffff29297812 */ /* 0x000fe200078ec0ff */
[----:B------:R0:W-:Y:S04]  /*1600c0*/  STL.64 [R1+0xd28], R4 ;  /* 0x000d280401007387 */ /* 0x0001e80000100a00 */
[----:B------:R-:W3:Y:S01]  /*1600d0*/  LDL.LU R53, [R1+0xa80] ;  /* 0x000a800001357983 */ /* 0x000ee20000300800 */
[----:B0-----:R-:W-:-:S02]  /*1600e0*/  PRMT R4, R43, 0x3340, R42 ;  /* 0x000033402b047816 */ /* 0x001fc4000000002a */
[----:B------:R-:W-:Y:S02]  /*1600f0*/  IADD3 R42, P6, R57, R20, RZ ;  /* 0x00000014392a7210 */ /* 0x000fe40007fde0ff */
[----:B------:R-:W-:Y:S01]  /*160100*/  PRMT R5, R44, 0x3340, R41 ;  /* 0x000033402c057816 */ /* 0x000fe20000000029 */
[----:B------:R0:W-:Y:S02]  /*160110*/  STL [R1+0x330], R4 ;  /* 0x0003300401007387 */ /* 0x0001e40000100800 */
[----:B------:R-:W-:Y:S01]  /*160120*/  IMAD.X R43, R40, 0x1, R16, P6 ;  /* 0x00000001282b7824 */ /* 0x000fe200030e0610 */
[----:B------:R-:W-:Y:S01]  /*160130*/  SHF.R.U32.HI R41, RZ, 0x8, R47 ;  /* 0x00000008ff297819 */ /* 0x000fe2000001162f */
[----:B0-----:R-:W3:Y:S04]  /*160140*/  LDL.LU R4, [R1+0x348] ;  /* 0x0003480001047983 */ /* 0x001ee80000300800 */
[----:B------:R0:W-:Y:S04]  /*160150*/  STL [R1+0x32c], R5 ;  /* 0x00032c0501007387 */ /* 0x0001e80000100800 */
[----:B------:R-:W3:Y:S04]  /*160160*/  LDL.LU R61, [R1+0xa40] ;  /* 0x000a4000013d7983 */ /* 0x000ee80000300800 */
[----:B------:R-:W3:Y:S01]  /*160170*/  LDL.LU R60, [R1+0xa84] ;  /* 0x000a8400013c7983 */ /* 0x000ee20000300800 */
[----:B------:R-:W-:-:S03]  /*160180*/  LOP3.LUT R41, R41, 0xffff, RZ, 0xc0, !PT ;  /* 0x0000ffff29297812 */ /* 0x000fc600078ec0ff */
[----:B------:R1:W-:Y:S01]  /*160190*/  STL.64 [R1+0xd20], R42 ;  /* 0x000d202a01007387 */ /* 0x0003e20000100a00 */
[----:B0-----:R-:W-:-:S03]  /*1601a0*/  PRMT R5, R41, 0x3340, R0 ;  /* 0x0000334029057816 */ /* 0x001fc60000000000 */
[----:B------:R-:W3:Y:S01]  /*1601b0*/  LDL.LU R54, [R1+0xa44] ;  /* 0x000a440001367983 */ /* 0x000ee20000300800 */
[----:B-1----:R-:W-:-:S04]  /*1601c0*/  SHF.R.U32.HI R42, RZ, 0x8, R2 ;  /* 0x00000008ff2a7819 */ /* 0x002fc80000011602 */
[----:B------:R-:W-:Y:S01]  /*1601d0*/  LOP3.LUT R42, R42, 0xffff, RZ, 0xc0, !PT ;  /* 0x0000ffff2a2a7812 */ /* 0x000fe200078ec0ff */
[----:B------:R-:W-:Y:S03]  /*1601e0*/  STL [R1+0x1e0], R5 ;  /* 0x0001e00501007387 */ /* 0x000fe60000100800 */
[----:B------:R-:W-:Y:S02]  /*1601f0*/  PRMT R2, R42, 0x3340, R0 ;  /* 0x000033402a027816 */ /* 0x000fe40000000000 */
[----:B------:R-:W-:Y:S02]  /*160200*/  LOP3.LUT R44, R50, 0xffff, RZ, 0xc0, !PT ;  /* 0x0000ffff322c7812 */ /* 0x000fe400078ec0ff */
[----:B----4-:R-:W-:Y:S02]  /*160210*/  LOP3.LUT R45, R6, 0xffff, RZ, 0xc0, !PT ;  /* 0x0000ffff062d7812 */ /* 0x010fe400078ec0ff */
[----:B------:R-:W4:Y:S04]  /*160220*/  LDL.LU R6, [R1+0x8550] ;  /* 0x0085500001067983 */ /* 0x000f280000300800 */
[----:B------:R0:W-:Y:S04]  /*160230*/  STL [R1+0xfc], R2 ;  /* 0x0000fc0201007387 */ /* 0x0001e80000100800 */
[----:B------:R-:W4:Y:S01]  /*160240*/  LDL.LU R50, [R1+0x854c] ;  /* 0x00854c0001327983 */ /* 0x000f220000300800 */
[----:B--2---:R-:W-:-:S02]  /*160250*/  LOP3.LUT R43, R3, 0xffff, RZ, 0xc0, !PT ;  /* 0x0000ffff032b7812 */ /* 0x004fc400078ec0ff */
[----:B------:R-:W-:Y:S02]  /*160260*/  PRMT R41, R44, 0x3340, R0 ;  /* 0x000033402c297816 */ /* 0x000fe40000000000 */
[----:B------:R-:W-:Y:S02]  /*160270*/  PRMT R42, R45, 0x3340, R43 ;  /* 0x000033402d2a7816 */ /* 0x000fe4000000002b */
[----:B0-----:R-:W-:Y:S02]  /*160280*/  IADD3 R2, P6, R57, R19, RZ ;  /* 0x0000001339027210 */ /* 0x001fe40007fde0ff */
[----:B------:R-:W-:Y:S02]  /*160290*/  PRMT R48, R42, 0x5410, R41 ;  /* 0x000054102a307816 */ /* 0x000fe40000000029 */
[----:B------:R-:W-:Y:S02]  /*1602a0*/  SHF.R.U32.HI R45, RZ, 0x8, R45 ;  /* 0x00000008ff2d7819 */ /* 0x000fe4000001162d */
[----:B------:R-:W-:Y:S01]  /*1602b0*/  SHF.R.U32.HI R42, RZ, 0x8, R43 ;  /* 0x00000008ff2a7819 */ /* 0x000fe2000001162b */
[----:B------:R-:W-:Y:S01]  /*1602c0*/  IMAD.X R3, R40, 0x1, R15, P6 ;  /* 0x0000000128037824 */ /* 0x000fe200030e060f */
[----:B------:R-:W-:-:S02]  /*1602d0*/  LOP3.LUT R43, R45, 0xffff, RZ, 0xc0, !PT ;  /* 0x0000ffff2d2b7812 */ /* 0x000fc400078ec0ff */
[----:B------:R-:W-:Y:S01]  /*1602e0*/  LOP3.LUT R42, R42, 0xffff, RZ, 0xc0, !PT ;  /* 0x0000ffff2a2a7812 */ /* 0x000fe200078ec0ff */
[----:B------:R-:W-:Y:S01]  /*1602f0*/  STL [R1+0x81f4], R48 ;  /* 0x0081f43001007387 */ /* 0x000fe20000100800 */
[----:B------:R-:W-:-:S03]  /*160300*/  SHF.R.U32.HI R41, RZ, 0x8, R44 ;  /* 0x00000008ff297819 */ /* 0x000fc6000001162c */
[----:B------:R0:W-:Y:S01]  /*160310*/  STL.64 [R1+0xcb8], R2 ;  /* 0x000cb80201007387 */ /* 0x0001e20000100a00 */
[----:B------:R-:W-:Y:S02]  /*160320*/  LOP3.LUT R41, R41, 0xffff, RZ, 0xc0, !PT ;  /* 0x0000ffff29297812 */ /* 0x000fe400078ec0ff */
[----:B0-----:R-:W-:-:S05]  /*160330*/  PRMT R3, R43, 0x3340, R42 ;  /* 0x000033402b037816 */ /* 0x001fca000000002a */
[----:B------:R0:W-:Y:S02]  /*160340*/  STL [R1+0x8294], R3 ;  /* 0x0082940301007387 */ /* 0x0001e40000100800 */
[----:B0-----:R-:W-:-:S05]  /*160350*/  PRMT R3, R41, 0x3340, R0 ;  /* 0x0000334029037816 */ /* 0x001fca0000000000 */
[----:B------:R0:W-:Y:S01]  /*160360*/  STL [R1+0xf8], R3 ;  /* 0x0000f80301007387 */ /* 0x0001e20000100800 */
[----:B---3--:R-:W-:-:S03]  /*160370*/  LOP3.LUT R44, R61, 0xffff, RZ, 0xc0, !PT ;  /* 0x0000ffff3d2c7812 */ /* 0x008fc600078ec0ff */
[----:B------:R-:W2:Y:S01]  /*160380*/  LDL.LU R61, [R1+0xa60] ;  /* 0x000a6000013d7983 */ /* 0x000ea20000300800 */
[----:B------:R-:W-:Y:S02]  /*160390*/  LOP3.LUT R46, R53, 0xffff, RZ, 0xc0, !PT ;  /* 0x0000ffff352e7812 */ /* 0x000fe400078ec0ff */
[----:B------:R-:W-:Y:S02]  /*1603a0*/  LOP3.LUT R2, R4, 0xffff, RZ, 0xc0, !PT ;  /* 0x0000ffff04027812 */ /* 0x000fe400078ec0ff */
[----:B------:R-:W-:Y:S02]  /*1603b0*/  PRMT R42, R46, 0x3340, R44 ;  /* 0x000033402e2a7816 */ /* 0x000fe4000000002c */
[----:B------:R-:W-:Y:S02]  /*1603c0*/  PRMT R41, R2, 0x3340, R0 ;  /* 0x0000334002297816 */ /* 0x000fe40000000000 */
[----:B------:R-:W-:Y:S02]  /*1603d0*/  LOP3.LUT R45, R60, 0xffff, RZ, 0xc0, !PT ;  /* 0x0000ffff3c2d7812 */ /* 0x000fe400078ec0ff */
[----:B------:R-:W-:-:S02]  /*1603e0*/  LOP3.LUT R43, R54, 0xffff, RZ, 0xc0, !PT ;  /* 0x0000ffff362b7812 */ /* 0x000fc400078ec0ff */
[----:B0-----:R-:W-:Y:S02]  /*1603f0*/  PRMT R3, R42, 0x5410, R41 ;  /* 0x000054102a037816 */ /* 0x001fe40000000029 */
[----:B------:R-:W-:Y:S02]  /*160400*/  PRMT R42, R45, 0x3340, R43 ;  /* 0x000033402d2a7816 */ /* 0x000fe4000000002b */
[----:B------:R-:W-:-:S05]  /*160410*/  IADD3 R4, P6, R57, R17, RZ ;  /* 0x0000001139047210 */ /* 0x000fca0007fde0ff */
[----:B------:R-:W-:Y:S01]  /*160420*/  IMAD.X R5, R40, 0x1, R14, P6 ;  /* 0x0000000128057824 */ /* 0x000fe200030e060e */
[----:B----4-:R-:W-:Y:S02]  /*160430*/  LOP3.LUT R47, R50, 0xffff, RZ, 0xc0, !PT ;  /* 0x0000ffff322f7812 */ /* 0x010fe400078ec0ff */
[----:B------:R-:W3:Y:S02]  /*160440*/  LDL.LU R50, [R1+0x8548] ;  /* 0x0085480001327983 */ /* 0x000ee40000300800 */
[----:B------:R-:W-:Y:S02]  /*160450*/  PRMT R41, R47, 0x3340, R0 ;  /* 0x000033402f297816 */ /* 0x000fe40000000000 */
[----:B------:R0:W-:Y:S02]  /*160460*/  STL [R1+0x15f0], R3 ;  /* 0x0015f00301007387 */ /* 0x0001e40000100800 */
[----:B0-----:R-:W-:-:S05]  /*160470*/  PRMT R3, R42, 0x5410, R41 ;  /* 0x000054102a037816 */ /* 0x001fca0000000029 */
[----:B------:R-:W-:Y:S04]  /*160480*/  STL [R1+0x15d8], R3 ;  /* 0x0015d80301007387 */ /* 0x000fe80000100800 */
[----:B------:R0:W-:Y:S04]  /*160490*/  STL.64 [R1+0xc80], R4 ;  /* 0x000c800401007387 */ /* 0x0001e80000100a00 */
        /* <DEDUP_REMOVED lines=9> */
[----:B0-----:R-:W-:Y:S02]  /*160530*/  PRMT R4, R44, 0x3340, R43 ;  /* 0x000033402c047816 */ /* 0x001fe4000000002b */
[----:B------:R-:W-:Y:S02]  /*160540*/  PRMT R3, R42, 0x3340, R41 ;  /* 0x000033402a037816 */ /* 0x000fe40000000029 */
[----:B------:R-:W-:Y:S01]  /*160550*/  SHF.R.U32.HI R41, RZ, 0x8, R47 ;  /* 0x00000008ff297819 */ /* 0x000fe2000001162f */
[----:B------:R0:W-:Y:S01]  /*160560*/  STL [R1+0x2e8], R4 ;  /* 0x0002e80401007387 */ /* 0x0001e20000100800 */
[----:B------:R-:W-:Y:S02]  /*160570*/  SHF.R.U32.HI R42, RZ, 0x8, R2 ;  /* 0x00000008ff2a7819 */ /* 0x000fe40000011602 */
[----:B------:R-:W-:Y:S02]  /*160580*/  LOP3.LUT R41, R41, 0xffff, RZ, 0xc0, !PT ;  /* 0x0000ffff29297812 */ /* 0x000fe400078ec0ff */
[----:B------:R-:W-:-:S02]  /*160590*/  LOP3.LUT R42, R42, 0xffff, RZ, 0xc0, !PT ;  /* 0x0000ffff2a2a7812 */ /* 0x000fc400078ec0ff */
[----:B0-----:R-:W-:Y:S01]  /*1605a0*/  IADD3 R4, P6, R57, R13, RZ ;  /* 0x0000000d39047210 */ /* 0x001fe20007fde0ff */
[----:B------:R0:W-:Y:S01]  /*1605b0*/  STL [R1+0x2e4], R3 ;  /* 0x0002e40301007387 */ /* 0x0001e20000100800 */
[----:B------:R-:W-:-:S03]  /*1605c0*/  PRMT R2, R42, 0x3340, R0 ;  /* 0x000033402a027816 */ /* 0x000fc60000000000 */
[----:B------:R-:W-:Y:S01]  /*1605d0*/  IMAD.X R5, R40, 0x1, R11, P6 ;  /* 0x0000000128057824 */ /* 0x000fe200030e060b */
[----:B------:R-:W-:Y:S02]  /*1605e0*/  LOP3.LUT R45, R6, 0xffff, RZ, 0xc0, !PT ;  /* 0x0000ffff062d7812 */ /* 0x000fe400078ec0ff */
[--C-:B0-----:R-:W-:Y:S02]  /*1605f0*/  PRMT R3, R41, 0x3340, R0.reuse ;  /* 0x0000334029037816 */ /* 0x101fe40000000000 */
[----:B--2---:R-:W-:Y:S01]  /*160600*/  LOP3.LUT R44, R61, 0xffff, RZ, 0xc0, !PT ;  /* 0x0000ffff3d2c7812 */ /* 0x004fe200078ec0ff */
[----:B------:R-:W-:Y:S01]  /*160610*/  STL.64 [R1+0xca0], R4 ;  /* 0x000ca00401007387 */ /* 0x000fe20000100a00 */
[----:B------:R-:W-:-:S03]  /*160620*/  PRMT R41, R45, 0x3340, R0 ;  /* 0x000033402d297816 */ /* 0x000fc60000000000 */
[----:B------:R-:W-:Y:S04]  /*160630*/  STL [R1+0xf4], R3 ;  /* 0x0000f40301007387 */ /* 0x000fe80000100800 */
[----:B------:R0:W-:Y:S04]  /*160640*/  STL [R1+0xf0], R2 ;  /* 0x0000f00201007387 */ /* 0x0001e80000100800 */
[----:B------:R-:W2:Y:S01]  /*160650*/  LDL.LU R6, [R1+0x8544] ;  /* 0x0085440001067983 */ /* 0x000ea20000300800 */
[----:B0-----:R-:W-:-:S05]  /*160660*/  IADD3 R2, P6, R57, R12, RZ ;  /* 0x0000000c39027210 */ /* 0x001fca0007fde0ff */
[----:B------:R-:W-:Y:S01]  /*160670*/  IMAD.X R3, R40, 0x1, R9, P6 ;  /* 0x0000000128037824 */ /* 0x000fe200030e0609 */
[----:B---3--:R-:W-:-:S04]  /*160680*/  LOP3.LUT R43, R50, 0xffff, RZ, 0xc0, !PT ;  /* 0x0000ffff322b7812 */ /* 0x008fc800078ec0ff */
[----:B------:R-:W-:-:S04]  /*160690*/  PRMT R42, R44, 0x3340, R43 ;  /* 0x000033402c2a7816 */ /* 0x000fc8000000002b */
[----:B------:R-:W-:-:S05]  /*1606a0*/  PRMT R48, R42, 0x5410, R41 ;  /* 0x000054102a307816 */ /* 0x000fca0000000029 */
[----:B------:R-:W-:Y:S04]  /*1606b0*/  STL [R1+0x81f8], R48 ;  /* 0x0081f83001007387 */ /* 0x000fe80000100800 */
[----:B------:R-:W3:Y:S04]  /*1606c0*/  LDL.LU R52, [R1+0x28ec] ;  /* 0x0028ec0001347983 */ /* 0x000ee80000300800 */
[----:B------:R-:W3:Y:S04]  /*1606d0*/  LDL.LU R53, [R1+0x28cc] ;  /* 0x0028cc0001357983 */ /* 0x000ee80000300800 */
[----:B------:R-:W3:Y:S04]  /*1606e0*/  LDL.LU R4, [R1+0x28dc] ;  /* 0x0028dc0001047983 */ /* 0x000ee80000300800 */
[----:B------:R0:W-:Y:S01]  /*1606f0*/  STL.64 [R1+0xc30], R2 ;  /* 0x000c300201007387 */ /* 0x0001e20000100a00 */
[----:B------:R-:W-:-:S02]  /*160700*/  SHF.R.U32.HI R41, RZ, 0x8, R44 ;  /* 0x00000008ff297819 */ /* 0x000fc4000001162c */
[----:B0-----:R-:W-:-:S05]  /*160710*/  IADD3 R2, P6, R57, R10, RZ ;  /* 0x0000000a39027210 */ /* 0x001fca0007fde0ff */
[----:B------:R-:W-:Y:S01]  /*160720*/  IMAD.X R3, R40, 0x1, R8, P6 ;  /* 0x0000000128037824 */ /* 0x000fe200030e0608 */
[----:B------:R-:W-:Y:S02]  /*160730*/  SHF.R.U32.HI R40, RZ, 0x8, R43 ;  /* 0x00000008ff287819 */ /* 0x000fe4000001162b */
[----:B------:R-:W-:Y:S02]  /*160740*/  LOP3.LUT R41, R41, 0xffff, RZ, 0xc0, !PT ;  /* 0x0000ffff29297812 */ /* 0x000fe400078ec0ff */
[----:B------:R-:W-:Y:S01]  /*160750*/  LOP3.LUT R40, R40, 0xffff, RZ, 0xc0, !PT ;  /* 0x0000ffff28287812 */ /* 0x000fe200078ec0ff */
[----:B------:R-:W-:Y:S03]  /*160760*/  STL [R1+0x81c0], R57 ;  /* 0x0081c03901007387 */ /* 0x000fe60000100800 */
[----:B------:R-:W-:Y:S01]  /*160770*/  PRMT R50, R41, 0x3340, R40 ;  /* 0x0000334029327816 */ /* 0x000fe20000000028 */
[----:B------:R-:W-:Y:S01]  /*160780*/  STL.64 [R1+0xc38], R2 ;  /* 0x000c380201007387 */ /* 0x000fe20000100a00 */
[----:B------:R-:W-:-:S03]  /*160790*/  LOP3.LUT R42, R58, 0xffff, RZ, 0xc0, !PT ;  /* 0x0000ffff3a2a7812 */ /* 0x000fc600078ec0ff */
[----:B------:R0:W-:Y:S04]  /*1607a0*/  STL [R1+0x8280], R50 ;  /* 0x0082803201007387 */ /* 0x0001e80000100800 */
[----:B------:R-:W3:Y:S01]  /*1607b0*/  LDL.LU R58, [R1+0x8540] ;  /* 0x00854000013a7983 */ /* 0x000ee20000300800 */
[----:B----4-:R-:W-:-:S03]  /*1607c0*/  LOP3.LUT R44, R54, 0xffff, RZ, 0xc0, !PT ;  /* 0x0000ffff362c7812 */ /* 0x010fc600078ec0ff */
[----:B------:R-:W4:Y:S04]  /*1607d0*/  LDL.LU R60, [R1+0x28f4] ;  /* 0x0028f400013c7983 */ /* 0x000f280000300800 */
[----:B------:R-:W4:Y:S04]  /*1607e0*/  LDL.LU R61, [R1+0x28d4] ;  /* 0x0028d400013d7983 */ /* 0x000f280000300800 */
[----:B------:R-:W4:Y:S01]  /*1607f0*/  LDL.LU R54, [R1+0x28e4] ;  /* 0x0028e40001367983 */ /* 0x000f220000300800 */
[----:B------:R-:W-:Y:S02]  /*160800*/  PRMT R40, R42, 0x3340, R0 ;  /* 0x000033402a287816 */ /* 0x000fe40000000000 */
[----:B--2---:R-:W-:-:S04]  /*160810*/  LOP3.LUT R43, R6, 0xffff, RZ, 0xc0, !PT ;  /* 0x0000ffff062b7812 */ /* 0x004fc800078ec0ff */
[--C-:B------:R-:W-:Y:S02]  /*160820*/  PRMT R41, R44, 0x3340, R43.reuse ;  /* 0x000033402c297816 */ /* 0x100fe4000000002b */
[----:B------:R-:W-:Y:S02]  /*160830*/  SHF.R.U32.HI R44, RZ, 0x8, R44 ;  /* 0x00000008ff2c7819 */ /* 0x000fe4000001162c */
[----:B------:R-:W-:Y:S02]  /*160840*/  PRMT R7, R41, 0x5410, R40 ;  /* 0x0000541029077816 */ /* 0x000fe40000000028 */
[----:B------:R-:W-:Y:S02]  /*160850*/  SHF.R.U32.HI R41, RZ, 0x8, R43 ;  /* 0x00000008ff297819 */ /* 0x000fe4000001162b */
[----:B------:R-:W-:Y:S02]  /*160860*/  SHF.R.U32.HI R40, RZ, 0x8, R42 ;  /* 0x00000008ff287819 */ /* 0x000fe4000001162a */
[----:B------:R-:W-:-:S02]  /*160870*/  LOP3.LUT R42, R44, 0xffff, RZ, 0xc0, !PT ;  /* 0x0000ffff2c2a7812 */ /* 0x000fc400078ec0ff */
[----:B------:R-:W-:Y:S02]  /*160880*/  LOP3.LUT R41, R41, 0xffff, RZ, 0xc0, !PT ;  /* 0x0000ffff29297812 */ /* 0x000fe400078ec0ff */
[----:B------:R-:W-:Y:S02]  /*160890*/  LOP3.LUT R40, R40, 0xffff, RZ, 0xc0, !PT ;  /* 0x0000ffff28287812 */ /* 0x000fe400078ec0ff */
[----:B------:R-:W-:Y:S02]  /*1608a0*/  PRMT R6, R42, 0x3340, R41 ;  /* 0x000033402a067816 */ /* 0x000fe40000000029 */
[----:B0-----:R-:W-:Y:S01]  /*1608b0*/  PRMT R50, R40, 0x3340, R0 ;  /* 0x0000334028327816 */ /* 0x001fe20000000000 */
[----:B------:R-:W-:Y:S04]  /*1608c0*/  STL [R1+0x81fc], R7 ;  /* 0x0081fc0701007387 */ /* 0x000fe80000100800 */
[----:B------:R-:W-:Y:S04]  /*1608d0*/  STL [R1+0x8284], R6 ;  /* 0x0082840601007387 */ /* 0x000fe80000100800 */
[----:B------:R-:W-:Y:S01]  /*1608e0*/  STL [R1+0x8288], R50 ;  /* 0x0082883201007387 */ /* 0x000fe20000100800 */
[----:B---3--:R-:W-:-:S03]  /*1608f0*/  LOP3.LUT R43, R52, 0xffff, RZ, 0xc0, !PT ;  /* 0x0000ffff342b7812 */ /* 0x008fc600078ec0ff */
[----:B------:R-:W2:Y:S01]  /*160900*/  LDL.LU R52, [R1+0x28e8] ;  /* 0x0028e80001347983 */ /* 0x000ea20000300800 */
[----:B------:R-:W-:-:S03]  /*160910*/  LOP3.LUT R46, R53, 0xffff, RZ, 0xc0, !PT ;  /* 0x0000ffff352e7812 */ /* 0x000fc600078ec0ff */
[----:B------:R-:W3:Y:S01]  /*160920*/  LDL.LU R53, [R1+0x28c8] ;  /* 0x0028c80001357983 */ /* 0x000ee20000300800 */
[----:B------:R-:W-:Y:S02]  /*160930*/  LOP3.LUT R42, R4, 0xffff, RZ, 0xc0, !PT ;  /* 0x0000ffff042a7812 */ /* 0x000fe400078ec0ff */
[----:B------:R-:W-:Y:S02]  /*160940*/  PRMT R40, R46, 0x3340, R0 ;  /* 0x000033402e287816 */ /* 0x000fe40000000000 */
[----:B------:R-:W-:-:S04]  /*160950*/  PRMT R41, R43, 0x3340, R42 ;  /* 0x000033402b297816 */ /* 0x000fc8000000002a */
[----:B------:R-:W-:-:S05]  /*160960*/  PRMT R2, R41, 0x5410, R40 ;  /* 0x0000541029027816 */ /* 0x000fca0000000028 */
[----:B------:R0:W-:Y:S01]  /*160970*/  STL [R1+0x348], R2 ;  /* 0x0003480201007387 */ /* 0x0001e20000100800 */
[----:B------:R-:W-:-:S03]  /*160980*/  SHF.R.U32.HI R41, RZ, 0x8, R45 ;  /* 0x00000008ff297819 */ /* 0x000fc6000001162d */
[----:B------:R-:W3:Y:S01]  /*160990*/  LDL.LU R4, [R1+0x28d8] ;  /* 0x0028d80001047983 */ /* 0x000ee20000300800 */
[----:B------:R-:W-:Y:S02]  /*1609a0*/  SHF.R.U32.HI R43, RZ, 0x8, R43 ;  /* 0x00000008ff2b7819 */ /* 0x000fe4000001162b */
[----:B------:R-:W-:Y:S02]  /*1609b0*/  SHF.R.U32.HI R42, RZ, 0x8, R42 ;  /* 0x00000008ff2a7819 */ /* 0x000fe4000001162a */
[----:B------:R-:W-:Y:S02]  /*1609c0*/  LOP3.LUT R41, R41, 0xffff, RZ, 0xc0, !PT ;  /* 0x0000ffff29297812 */ /* 0x000fe400078ec0ff */
[----:B------:R-:W-:Y:S02]  /*1609d0*/  LOP3.LUT R43, R43, 0xffff, RZ, 0xc0, !PT ;  /* 0x0000ffff2b2b7812 */ /* 0x000fe400078ec0ff */
[----:B------:R-:W-:Y:S02]  /*1609e0*/  LOP3.LUT R42, R42, 0xffff, RZ, 0xc0, !PT ;  /* 0x0000ffff2a2a7812 */ /* 0x000fe400078ec0ff */
[----:B------:R-:W-:-:S02]  /*1609f0*/  SHF.R.S32.HI R40, RZ, 0x1f, R58 ;  /* 0x0000001fff287819 */ /* 0x000fc4000001143a */
[----:B0-----:R-:W-:-:S05]  /*160a00*/  IADD3 R2, P6, R58, R39, RZ ;  /* 0x000000273a027210 */ /* 0x001fca0007fde0ff */
[----:B------:R-:W-:-:S05]  /*160a10*/  IMAD.X R3, R40, 0x1, R38, P6 ;  /* 0x0000000128037824 */ /* 0x000fca00030e0626 */
[----:B------:R0:W-:Y:S01]  /*160a20*/  STL.64 [R1+0xc08], R2 ;  /* 0x000c080201007387 */ /* 0x0001e20000100a00 */
[----:B----4-:R-:W-:Y:S02]  /*160a30*/  LOP3.LUT R45, R60, 0xffff, RZ, 0xc0, !PT ;  /* 0x0000ffff3c2d7812 */ /* 0x010fe400078ec0ff */
[----:B------:R-:W-:Y:S02]  /*160a40*/  LOP3.LUT R44, R54, 0xffff, RZ, 0xc0, !PT ;  /* 0x0000ffff362c7812 */ /* 0x000fe400078ec0ff */
[----:B0-----:R-:W-:Y:S02]  /*160a50*/  PRMT R3, R41, 0x3340, R0 ;  /* 0x0000334029037816 */ /* 0x001fe40000000000 */
[----:B------:R-:W-:-:S03]  /*160a60*/  PRMT R2, R43, 0x3340, R42 ;  /* 0x000033402b027816 */ /* 0x000fc6000000002a */
[----:B------:R-:W-:Y:S01]  /*160a70*/  STL [R1+0xe8], R3 ;  /* 0x0000e80301007387 */ /* 0x000fe20000100800 */
[----:B------:R-:W-:-:S03]  /*160a80*/  LOP3.LUT R43, R61, 0xffff, RZ, 0xc0, !PT ;  /* 0x0000ffff3d2b7812 */ /* 0x000fc600078ec0ff */
[----:B------:R0:W-:Y:S04]  /*160a90*/  STL [R1+0x2c4], R2 ;  /* 0x0002c40201007387 */ /* 0x0001e80000100800 */
[----:B------:R-:W4:Y:S04]  /*160aa0*/  LDL.LU R60, [R1+0x28f0] ;  /* 0x0028f000013c7983 */ /* 0x000f280000300800 */
[----:B------:R-:W4:Y:S04]  /*160ab0*/  LDL.LU R61, [R1+0x28d0] ;  /* 0x0028d000013d7983 */ /* 0x000f280000300800 */
[----:B------:R-:W4:Y:S01]  /*160ac0*/  LDL.LU R54, [R1+0x28e0] ;  /* 0x0028e00001367983 */ /* 0x000f220000300800 */
[----:B------:R-:W-:-:S02]  /*160ad0*/  PRMT R41, R43, 0x3340, R0 ;  /* 0x000033402b297816 */ /* 0x000fc40000000000 */
[--C-:B------:R-:W-:Y:S02]  /*160ae0*/  PRMT R42, R45, 0x3340, R44.reuse ;  /* 0x000033402d2a7816 */ /* 0x100fe4000000002c */
[----:B0-----:R-:W-:Y:S02]  /*160af0*/  IADD3 R2, P6, R58, R37, RZ ;  /* 0x000000253a027210 */ /* 0x001fe40007fde0ff */
[----:B------:R-:W-:Y:S02]  /*160b00*/  PRMT R5, R42, 0x5410, R41 ;  /* 0x000054102a057816 */ /* 0x000fe40000000029 */
[----:B------:R-:W-:Y:S02]  /*160b10*/  SHF.R.U32.HI R45, RZ, 0x8, R45 ;  /* 0x00000008ff2d7819 */ /* 0x000fe4000001162d */
[----:B------:R-:W-:Y:S01]  /*160b20*/  SHF.R.U32.HI R42, RZ, 0x8, R44 ;  /* 0x00000008ff2a7819 */ /* 0x000fe2000001162c */
[----:B------:R-:W-:Y:S01]  /*160b30*/  IMAD.X R3, R40, 0x1, R34, P6 ;  /* 0x0000000128037824 */ /* 0x000fe200030e0622 */
[----:B------:R-:W-:-:S02]  /*160b40*/  SHF.R.U32.HI R41, RZ, 0x8, R43 ;  /* 0x00000008ff297819 */ /* 0x000fc4000001162b */
[----:B------:R-:W-:Y:S02]  /*160b50*/  LOP3.LUT R43, R45, 0xffff, RZ, 0xc0, !PT ;  /* 0x0000ffff2d2b7812 */ /* 0x000fe400078ec0ff */
[----:B------:R-:W-:Y:S01]  /*160b60*/  LOP3.LUT R42, R42, 0xffff, RZ, 0xc0, !PT ;  /* 0x0000ffff2a2a7812 */ /* 0x000fe200078ec0ff */
[----:B------:R-:W-:Y:S01]  /*160b70*/  STL [R1+0x33c], R5 ;  /* 0x00033c0501007387 */ /* 0x000fe20000100800 */
[----:B------:R-:W-:-:S03]  /*160b80*/  LOP3.LUT R41, R41, 0xffff, RZ, 0xc0, !PT ;  /* 0x0000ffff29297812 */ /* 0x000fc600078ec0ff */
[----:B------:R0:W-:Y:S02]  /*160b90*/  STL.64 [R1+0xc00], R2 ;  /* 0x000c000201007387 */ /* 0x0001e40000100a00 */
[----:B0-----:R-:W-:Y:S02]  /*160ba0*/  PRMT R3, R43, 0x3340, R42 ;  /* 0x000033402b037816 */ /* 0x001fe4000000002a */
[----:B------:R-:W-:-:S03]  /*160bb0*/  PRMT R2, R41, 0x3340, R0 ;  /* 0x0000334029027816 */ /* 0x000fc60000000000 */
[----:B------:R-:W-:Y:S04]  /*160bc0*/  STL [R1+0x2c0], R3 ;  /* 0x0002c00301007387 */ /* 0x000fe80000100800 */
[----:B------:R0:W-:Y:S02]  /*160bd0*/  STL [R1+0xe0], R2 ;  /* 0x0000e00201007387 */ /* 0x0001e40000100800 */
[----:B0-----:R-:W-:-:S05]  /*160be0*/  IADD3 R2, P6, R58, R36, RZ ;  /* 0x000000243a027210 */ /* 0x001fca0007fde0ff */
[----:B------:R-:W-:Y:S01]  /*160bf0*/  IMAD.X R3, R40, 0x1, R33, P6 ;  /* 0x0000000128037824 */ /* 0x000fe200030e0621 */
[----:B--2---:R-:W-:Y:S02]  /*160c00*/  LOP3.LUT R44, R52, 0xffff, RZ, 0xc0, !PT ;  /* 0x0000ffff342c7812 */ /* 0x004fe400078ec0ff */
[----:B---3--:R-:W-:-:S04]  /*160c10*/  LOP3.LUT R47, R53, 0xffff, RZ, 0xc0, !PT ;  /* 0x0000ffff352f7812 */ /* 0x008fc800078ec0ff */
[----:B------:R-:W-:Y:S02]  /*160c20*/  PRMT R41, R47, 0x3340, R0 ;  /* 0x000033402f297816 */ /* 0x000fe40000000000 */
[----:B------:R-:W-:-:S04]  /*160c30*/  LOP3.LUT R43, R4, 0xffff, RZ, 0xc0, !PT ;  /* 0x0000ffff042b7812 */ /* 0x000fc800078ec0ff */
[----:B------:R-:W-:Y:S02]  /*160c40*/  PRMT R42, R44, 0x3340, R43 ;  /* 0x000033402c2a7816 */ /* 0x000fe4000000002b */
[----:B------:R-:W-:Y:S02]  /*160c50*/  SHF.R.U32.HI R44, RZ, 0x8, R44 ;  /* 0x00000008ff2c7819 */ /* 0x000fe4000001162c */
[----:B------:R-:W-:Y:S02]  /*160c60*/  PRMT R48, R42, 0x5410, R41 ;  /* 0x000054102a307816 */ /* 0x000fe40000000029 */
[----:B------:R-:W-:Y:S02]  /*160c70*/  SHF.R.U32.HI R42, RZ, 0x8, R43 ;  /* 0x00000008ff2a7819 */ /* 0x000fe4000001162b */
[----:B------:R-:W-:Y:S02]  /*160c80*/  SHF.R.U32.HI R41, RZ, 0x8, R46 ;  /* 0x00000008ff297819 */ /* 0x000fe4000001162e */
[----:B------:R-:W-:-:S02]  /*160c90*/  LOP3.LUT R43, R44, 0xffff, RZ, 0xc0, !PT ;  /* 0x0000ffff2c2b7812 */ /* 0x000fc400078ec0ff */
[----:B------:R-:W-:Y:S01]  /*160ca0*/  LOP3.LUT R42, R42, 0xffff, RZ, 0xc0, !PT ;  /* 0x0000ffff2a2a7812 */ /* 0x000fe200078ec0ff */
[----:B------:R-:W-:Y:S01]  /*160cb0*/  STL [R1+0x8200], R48 ;  /* 0x0082003001007387 */ /* 0x000fe20000100800 */
[----:B------:R-:W-:-:S03]  /*160cc0*/  LOP3.LUT R41, R41, 0xffff, RZ, 0xc0, !PT ;  /* 0x0000ffff29297812 */ /* 0x000fc600078ec0ff */
[----:B------:R0:W-:Y:S02]  /*160cd0*/  STL.64 [R1+0xbc0], R2 ;  /* 0x000bc00201007387 */ /* 0x0001e40000100a00 */
[----:B0-----:R-:W-:Y:S02]  /*160ce0*/  PRMT R2, R43, 0x3340, R42 ;  /* 0x000033402b027816 */ /* 0x001fe4000000002a */
[----:B------:R-:W-:-:S05]  /*160cf0*/  PRMT R3, R41, 0x3340, R0 ;  /* 0x0000334029037816 */ /* 0x000fca0000000000 */
[----:B------:R-:W-:Y:S04]  /*160d00*/  STL [R1+0xd8], R3 ;  /* 0x0000d80301007387 */ /* 0x000fe80000100800 */
[----:B------:R0:W-:Y:S01]  /*160d10*/  STL [R1+0x2b4], R2 ;  /* 0x0002b40201007387 */ /* 0x0001e20000100800 */
[----:B----4-:R-:W-:Y:S02]  /*160d20*/  LOP3.LUT R45, R60, 0xffff, RZ, 0xc0, !PT ;  /* 0x0000ffff3c2d7812 */ /* 0x010fe400078ec0ff */
[----:B------:R-:W-:Y:S02]  /*160d30*/  LOP3.LUT R43, R61, 0xffff, RZ, 0xc0, !PT ;  /* 0x0000ffff3d2b7812 */ /* 0x000fe400078ec0ff */
[----:B------:R-:W-:Y:S02]  /*160d40*/  LOP3.LUT R44, R54, 0xffff, RZ, 0xc0, !PT ;  /* 0x0000ffff362c7812 */ /* 0x000fe400078ec0ff */
[----:B------:R-:W-:-:S02]  /*160d50*/  PRMT R41, R43, 0x3340, R0 ;  /* 0x000033402b297816 */ /* 0x000fc40000000000 */
[----:B------:R-:W-:-:S04]  /*160d60*/  PRMT R42, R45, 0x3340, R44 ;  /* 0x000033402d2a7816 */ /* 0x000fc8000000002c */
[----:B------:R-:W-:-:S05]  /*160d70*/  PRMT R7, R42, 0x5410, R41 ;  /* 0x000054102a077816 */ /* 0x000fca0000000029 */
[----:B------:R-:W-:Y:S04]  /*160d80*/  STL [R1+0x8204], R7 ;  /* 0x0082040701007387 */ /* 0x000fe80000100800 */
[----:B------:R-:W2:Y:S04]  /*160d90*/  LDL.LU R60, [R1+0x344] ;  /* 0x00034400013c7983 */ /* 0x000ea80000300800 */
[----:B------:R-:W3:Y:S04]  /*160da0*/  LDL.LU R61, [R1+0x23c] ;  /* 0x00023c00013d7983 */ /* 0x000ee80000300800 */
[----:B------:R-:W4:Y:S01]  /*160db0*/  LDL.LU R54, [R1+0x318] ;  /* 0x0003180001367983 */ /* 0x000f220000300800 */
[----:B0-----:R-:W-:-:S02]  /*160dc0*/  IADD3 R2, P6, R58, R35, RZ ;  /* 0x000000233a027210 */ /* 0x001fc40007fde0ff */
[----:B------:R-:W-:Y:S02]  /*160dd0*/  SHF.R.U32.HI R45, RZ, 0x8, R45 ;  /* 0x00000008ff2d7819 */ /* 0x000fe4000001162d */
[----:B------:R-:W-:Y:S01]  /*160de0*/  SHF.R.U32.HI R42, RZ, 0x8, R44 ;  /* 0x00000008ff2a7819 */ /* 0x000fe2000001162c */
[----:B------:R-:W-:Y:S01]  /*160df0*/  IMAD.X R3, R40, 0x1, R32, P6 ;  /* 0x0000000128037824 */ /* 0x000fe200030e0620 */
[----:B------:R-:W-:Y:S02]  /*160e00*/  SHF.R.U32.HI R41, RZ, 0x8, R43 ;  /* 0x00000008ff297819 */ /* 0x000fe4000001162b */
[----:B------:R-:W-:Y:S02]  /*160e10*/  LOP3.LUT R43, R45, 0xffff, RZ, 0xc0, !PT ;  /* 0x0000ffff2d2b7812 */ /* 0x000fe400078ec0ff */
[----:B------:R-:W-:Y:S01]  /*160e20*/  LOP3.LUT R42, R42, 0xffff, RZ, 0xc0, !PT ;  /* 0x0000ffff2a2a7812 */ /* 0x000fe200078ec0ff */
[----:B------:R0:W-:Y:S01]  /*160e30*/  STL.64 [R1+0xbb8], R2 ;  /* 0x000bb80201007387 */ /* 0x0001e20000100a00 */
[----:B------:R-:W-:-:S02]  /*160e40*/  LOP3.LUT R41, R41, 0xffff, RZ, 0xc0, !PT ;  /* 0x0000ffff29297812 */ /* 0x000fc400078ec0ff */
[----:B------:R-:W-:Y:S02]  /*160e50*/  LOP3.LUT R44, R59, 0xffff, RZ, 0xc0, !PT ;  /* 0x0000ffff3b2c7812 */ /* 0x000fe400078ec0ff */
[----:B------:R-:W-:Y:S02]  /*160e60*/  LOP3.LUT R48, R55, 0xffff, RZ, 0xc0, !PT ;  /* 0x0000ffff37307812 */ /* 0x000fe400078ec0ff */
[----:B0-----:R-:W-:Y:S02]  /*160e70*/  PRMT R3, R43, 0x3340, R42 ;  /* 0x000033402b037816 */ /* 0x001fe4000000002a */
[--C-:B------:R-:W-:Y:S02]  /*160e80*/  PRMT R2, R41, 0x3340, R0.reuse ;  /* 0x0000334029027816 */ /* 0x100fe40000000000 */
[----:B------:R-:W-:Y:S01]  /*160e90*/  LOP3.LUT R43, R56, 0xffff, RZ, 0xc0, !PT ;  /* 0x0000ffff382b7812 */ /* 0x000fe200078ec0ff */
[----:B------:R-:W-:Y:S01]  /*160ea0*/  STL [R1+0x2b0], R3 ;  /* 0x0002b00301007387 */ /* 0x000fe20000100800 */
[----:B------:R-:W-:-:S03]  /*160eb0*/  PRMT R41, R48, 0x3340, R0 ;  /* 0x0000334030297816 */ /* 0x000fc60000000000 */
[----:B------:R-:W4:Y:S01]  /*160ec0*/  LDL.LU R59, [R1+0x853c] ;  /* 0x00853c00013b7983 */ /* 0x000f220000300800 */
[----:B------:R-:W-:-:S03]  /*160ed0*/  PRMT R42, R44, 0x3340, R43 ;  /* 0x000033402c2a7816 */ /* 0x000fc6000000002b */
[----:B------:R0:W-:Y:S01]  /*160ee0*/  STL [R1+0xd4], R2 ;  /* 0x0000d40201007387 */ /* 0x0001e20000100800 */
[----:B------:R-:W-:-:S03]  /*160ef0*/  PRMT R4, R42, 0x5410, R41 ;  /* 0x000054102a047816 */ /* 0x000fc60000000029 */
[----:B------:R-:W4:Y:S04]  /*160f00*/  LDL.LU R55, [R1+0x8538] ;  /* 0x0085380001377983 */ /* 0x000f280000300800 */
[----:B------:R-:W4:Y:S01]  /*160f10*/  LDL.LU R56, [R1+0x8534] ;  /* 0x0085340001387983 */ /* 0x000f220000300800 */
[----:B0-----:R-:W-:-:S03]  /*160f20*/  IADD3 R2, P6, R58, R31, RZ ;  /* 0x0000001f3a027210 */ /* 0x001fc60007fde0ff */
[----:B------:R-:W-:Y:S02]  /*160f30*/  STL [R1+0x8378], R51 ;  /* 0x0083783301007387 */ /* 0x000fe40000100800 */
[----:B------:R-:W-:Y:S02]  /*160f40*/  IMAD.X R3, R40, 0x1, R28, P6 ;  /* 0x0000000128037824 */ /* 0x000fe400030e061c */
[----:B------:R-:W-:Y:S04]  /*160f50*/  STL.64 [R1+0x8370], R48 ;  /* 0x0083703001007387 */ /* 0x000fe80000100a00 */
[----:B------:R-:W-:Y:S04]  /*160f60*/  STL [R1+0x2dc], R4 ;  /* 0x0002dc0401007387 */ /* 0x000fe80000100800 */
[----:B------:R0:W-:Y:S01]  /*160f70*/  STL.64 [R1+0xb80], R2 ;  /* 0x000b800201007387 */ /* 0x0001e20000100a00 */
[----:B------:R-:W-:-:S02]  /*160f80*/  SHF.R.U32.HI R44, RZ, 0x8, R44 ;  /* 0x00000008ff2c7819 */ /* 0x000fc4000001162c */
[----:B------:R-:W-:Y:S01]  /*160f90*/  SHF.R.U32.HI R42, RZ, 0x8, R43 ;  /* 0x00000008ff2a7819 */ /* 0x000fe2000001162b */
[----:B0-----:R-:W4:Y:S04]  /*160fa0*/  LDL.LU R2, [R1+0x354] ;  /* 0x0003540001027983 */ /* 0x001f280000300800 */
[----:B------:R-:W4:Y:S04]  /*160fb0*/  LDL.LU R5, [R1+0x240] ;  /* 0x0002400001057983 */ /* 0x000f280000300800 */
[----:B------:R-:W4:Y:S01]  /*160fc0*/  LDL.LU R52, [R1+0x320] ;  /* 0x0003200001347983 */ /* 0x000f220000300800 */
[----:B------:R-:W-:-:S02]  /*160fd0*/  SHF.R.U32.HI R41, RZ, 0x8, R47 ;  /* 0x00000008ff297819 */ /* 0x000fc4000001162f */
[----:B------:R-:W-:Y:S02]  /*160fe0*/  LOP3.LUT R43, R44, 0xffff, RZ, 0xc0, !PT ;  /* 0x0000ffff2c2b7812 */ /* 0x000fe400078ec0ff */
[----:B------:R-:W-:Y:S02]  /*160ff0*/  LOP3.LUT R42, R42, 0xffff, RZ, 0xc0, !PT ;  /* 0x0000ffff2a2a7812 */ /* 0x000fe400078ec0ff */
[----:B------:R-:W-:Y:S02]  /*161000*/  LOP3.LUT R41, R41, 0xffff, RZ, 0xc0, !PT ;  /* 0x0000ffff29297812 */ /* 0x000fe400078ec0ff */
[----:B------:R-:W-:Y:S02]  /*161010*/  PRMT R3, R43, 0x3340, R42 ;  /* 0x000033402b037816 */ /* 0x000fe4000000002a */
[----:B------:R-:W-:-:S05]  /*161020*/  PRMT R4, R41, 0x3340, R0 ;  /* 0x0000334029047816 */ /* 0x000fca0000000000 */
[----:B------:R0:W-:Y:S04]  /*161030*/  STL [R1+0xd0], R4 ;  /* 0x0000d00401007387 */ /* 0x0001e80000100800 */
        /* <DEDUP_REMOVED lines=8> */
[----:B-1----:R-:W-:-:S05]  /*1610c0*/  PRMT R3, R42, 0x5410, R41 ;  /* 0x000054102a037816 */ /* 0x002fca0000000029 */
[----:B------:R0:W-:Y:S04]  /*1610d0*/  STL [R1+0x138], R3 ;  /* 0x0001380301007387 */ /* 0x0001e80000100800 */
[----:B------:R-:W2:Y:S04]  /*1610e0*/  LDL.LU R60, [R1+0xa88] ;  /* 0x000a8800013c7983 */ /* 0x000ea80000300800 */
[----:B------:R-:W3:Y:S04]  /*1610f0*/  LDL.LU R61, [R1+0xa00] ;  /* 0x000a0000013d7983 */ /* 0x000ee80000300800 */
[----:B------:R-:W4:Y:S01]  /*161100*/  LDL.LU R54, [R1+0xa48] ;  /* 0x000a480001367983 */ /* 0x000f220000300800 */
[----:B------:R-:W-:-:S02]  /*161110*/  SHF.R.U32.HI R43, RZ, 0x8, R43 ;  /* 0x00000008ff2b7819 */ /* 0x000fc4000001162b */
[----:B------:R-:W-:Y:S02]  /*161120*/  IADD3 R6, P6, R58, R30, RZ ;  /* 0x0000001e3a067210 */ /* 0x000fe40007fde0ff */
[----:B------:R-:W-:Y:S02]  /*161130*/  SHF.R.U32.HI R42, RZ, 0x8, R45 ;  /* 0x00000008ff2a7819 */ /* 0x000fe4000001162d */
[----:B------:R-:W-:Y:S02]  /*161140*/  SHF.R.U32.HI R41, RZ, 0x8, R44 ;  /* 0x00000008ff297819 */ /* 0x000fe4000001162c */
[----:B------:R-:W-:Y:S01]  /*161150*/  LOP3.LUT R43, R43, 0xffff, RZ, 0xc0, !PT ;  /* 0x0000ffff2b2b7812 */ /* 0x000fe200078ec0ff */
[----:B------:R-:W-:Y:S01]  /*161160*/  IMAD.X R7, R40, 0x1, R27, P6 ;  /* 0x0000000128077824 */ /* 0x000fe200030e061b */
[----:B------:R-:W-:Y:S02]  /*161170*/  LOP3.LUT R42, R42, 0xffff, RZ, 0xc0, !PT ;  /* 0x0000ffff2a2a7812 */ /* 0x000fe400078ec0ff */
[----:B------:R-:W-:-:S02]  /*161180*/  LOP3.LUT R41, R41, 0xffff, RZ, 0xc0, !PT ;  /* 0x0000ffff29297812 */ /* 0x000fc400078ec0ff */
[----:B0-----:R-:W-:Y:S01]  /*161190*/  PRMT R3, R43, 0x3340, R0 ;  /* 0x000033402b037816 */ /* 0x001fe20000000000 */
[----:B------:R0:W-:Y:S02]  /*1611a0*/  STL.64 [R1+0xb58], R6 ;  /* 0x000b580601007387 */ /* 0x0001e40000100a00 */
[----:B0-----:R-:W-:-:S05]  /*1611b0*/  PRMT R6, R42, 0x3340, R41 ;  /* 0x000033402a067816 */ /* 0x001fca0000000029 */
[----:B------:R-:W-:Y:S04]  /*1611c0*/  STL [R1+0xb8], R6 ;  /* 0x0000b80601007387 */ /* 0x000fe80000100800 */
[----:B------:R0:W-:Y:S01]  /*1611d0*/  STL [R1+0x3c], R3 ;  /* 0x00003c0301007387 */ /* 0x0001e20000100800 */
[----:B------:R-:W-:Y:S02]  /*1611e0*/  LOP3.LUT R45, R2, 0xffff, RZ, 0xc0, !PT ;  /* 0x0000ffff022d7812 */ /* 0x000fe400078ec0ff */
[----:B------:R-:W-:Y:S02]  /*1611f0*/  LOP3.LUT R43, R5, 0xffff, RZ, 0xc0, !PT ;  /* 0x0000ffff052b7812 */ /* 0x000fe400078ec0ff */
[----:B------:R-:W-:Y:S02]  /*161200*/  LOP3.LUT R44, R52, 0xffff, RZ, 0xc0, !PT ;  /* 0x0000ffff342c7812 */ /* 0x000fe400078ec0ff */
[----:B------:R-:W-:-:S02]  /*161210*/  PRMT R41, R43, 0x3340, R0 ;  /* 0x000033402b297816 */ /* 0x000fc40000000000 */
[--C-:B------:R-:W-:Y:S02]  /*161220*/  PRMT R42, R45, 0x3340, R44.reuse ;  /* 0x000033402d2a7816 */ /* 0x100fe4000000002c */
[----:B------:R-:W-:Y:S02]  /*161230*/  IADD3 R2, P6, R58, R29, RZ ;  /* 0x0000001d3a027210 */ /* 0x000fe40007fde0ff */
[----:B------:R-:W-:Y:S02]  /*161240*/  PRMT R5, R42, 0x5410, R41 ;  /* 0x000054102a057816 */ /* 0x000fe40000000029 */
[----:B------:R-:W-:Y:S02]  /*161250*/  SHF.R.U32.HI R42, RZ, 0x8, R45 ;  /* 0x00000008ff2a7819 */ /* 0x000fe4000001162d */
[----:B------:R-:W-:Y:S01]  /*161260*/  SHF.R.U32.HI R41, RZ, 0x8, R44 ;  /* 0x00000008ff297819 */ /* 0x000fe2000001162c */
[----:B0-----:R-:W-:Y:S01]  /*161270*/  IMAD.X R3, R40, 0x1, R26, P6 ;  /* 0x0000000128037824 */ /* 0x001fe200030e061a */
[----:B------:R-:W-:-:S02]  /*161280*/  SHF.R.U32.HI R43, RZ, 0x8, R43 ;  /* 0x00000008ff2b7819 */ /* 0x000fc4000001162b */
[----:B------:R-:W-:Y:S02]  /*161290*/  LOP3.LUT R42, R42, 0xffff, RZ, 0xc0, !PT ;  /* 0x0000ffff2a2a7812 */ /* 0x000fe400078ec0ff */
[----:B------:R-:W-:Y:S01]  /*1612a0*/  LOP3.LUT R41, R41, 0xffff, RZ, 0xc0, !PT ;  /* 0x0000ffff29297812 */ /* 0x000fe200078ec0ff */
[----:B------:R-:W-:Y:S01]  /*1612b0*/  STL [R1+0xc4], R5 ;  /* 0x0000c40501007387 */ /* 0x000fe20000100800 */
[----:B------:R-:W-:-:S03]  /*1612c0*/  LOP3.LUT R43, R43, 0xffff, RZ, 0xc0, !PT ;  /* 0x0000ffff2b2b7812 */ /* 0x000fc600078ec0ff */
[----:B------:R0:W-:Y:S01]  /*1612d0*/  STL.64 [R1+0xb30], R2 ;  /* 0x000b300201007387 */ /* 0x0001e20000100a00 */
[----:B------:R-:W-:Y:S02]  /*1612e0*/  LOP3.LUT R47, R56, 0xffff, RZ, 0xc0, !PT ;  /* 0x0000ffff382f7812 */ /* 0x000fe400078ec0ff */
[----:B0-----:R-:W-:Y:S02]  /*1612f0*/  PRMT R3, R42, 0x3340, R41 ;  /* 0x000033402a037816 */ /* 0x001fe40000000029 */
[----:B------:R-:W-:-:S03]  /*161300*/  PRMT R2, R43, 0x3340, R0 ;  /* 0x000033402b027816 */ /* 0x000fc60000000000 */
[----:B------:R0:W-:Y:S04]  /*161310*/  STL [R1+0xb0], R3 ;  /* 0x0000b00301007387 */ /* 0x0001e80000100800 */
[----:B------:R1:W-:Y:S04]  /*161320*/  STL [R1+0x30], R2 ;  /* 0x0000300201007387 */ /* 0x0003e80000100800 */
[----:B------:R-:W3:Y:S04]  /*161330*/  LDL.LU R56, [R1+0x8530] ;  /* 0x0085300001387983 */ /* 0x000ee80000300800 */
[----:B0-----:R-:W3:Y:S04]  /*161340*/  LDL.LU R3, [R1+0xa8c] ;  /* 0x000a8c0001037983 */ /* 0x001ee80000300800 */
[----:B-1----:R-:W3:Y:S04]  /*161350*/  LDL.LU R2, [R1+0xa04] ;  /* 0x000a040001027983 */ /* 0x002ee80000300800 */
[----:B------:R-:W3:Y:S01]  /*161360*/  LDL.LU R52, [R1+0xa4c] ;  /* 0x000a4c0001347983 */ /* 0x000ee20000300800 */
[----:B------:R-:W-:-:S02]  /*161370*/  LOP3.LUT R46, R53, 0xffff, RZ, 0xc0, !PT ;  /* 0x0000ffff352e7812 */ /* 0x000fc400078ec0ff */
[----:B------:R-:W-:Y:S02]  /*161380*/  LOP3.LUT R44, R4, 0xffff, RZ, 0xc0, !PT ;  /* 0x0000ffff042c7812 */ /* 0x000fe400078ec0ff */
[----:B------:R-:W-:Y:S02]  /*161390*/  PRMT R41, R47, 0x3340, R0 ;  /* 0x000033402f297816 */ /* 0x000fe40000000000 */
[----:B------:R-:W-:-:S04]  /*1613a0*/  PRMT R42, R46, 0x3340, R44 ;  /* 0x000033402e2a7816 */ /* 0x000fc8000000002c */
[----:B------:R-:W-:Y:S02]  /*1613b0*/  PRMT R4, R42, 0x5410, R41 ;  /* 0x000054102a047816 */ /* 0x000fe40000000029 */
[----:B------:R-:W-:-:S05]  /*1613c0*/  IADD3 R48, P6, R58, R25, RZ ;  /* 0x000000193a307210 */ /* 0x000fca0007fde0ff */
[----:B------:R-:W-:Y:S01]  /*1613d0*/  IMAD.X R49, R40, 0x1, R23, P6 ;  /* 0x0000000128317824 */ /* 0x000fe200030e0617 */
[----:B--2---:R-:W-:Y:S02]  /*1613e0*/  LOP3.LUT R45, R60, 0xffff, RZ, 0xc0, !PT ;  /* 0x0000ffff3c2d7812 */ /* 0x004fe400078ec0ff */
[----:B----4-:R-:W-:Y:S02]  /*1613f0*/  LOP3.LUT R43, R54, 0xffff, RZ, 0xc0, !PT ;  /* 0x0000ffff362b7812 */ /* 0x010fe400078ec0ff */
[----:B------:R-:W2:Y:S01]  /*161400*/  LDL.LU R54, [R1+0x368] ;  /* 0x0003680001367983 */ /* 0x000ea20000300800 */
[----:B---3--:R-:W-:Y:S02]  /*161410*/  LOP3.LUT R6, R61, 0xffff, RZ, 0xc0, !PT ;  /* 0x0000ffff3d067812 */ /* 0x008fe400078ec0ff */
[----:B------:R-:W-:Y:S02]  /*161420*/  PRMT R42, R45, 0x3340, R43 ;  /* 0x000033402d2a7816 */ /* 0x000fe4000000002b */
[----:B------:R-:W-:-:S04]  /*161430*/  PRMT R41, R6, 0x3340, R0 ;  /* 0x0000334006297816 */ /* 0x000fc80000000000 */
[----:B------:R-:W-:Y:S02]  /*161440*/  PRMT R53, R42, 0x5410, R41 ;  /* 0x000054102a357816 */ /* 0x000fe40000000029 */
[----:B------:R-:W-:Y:S02]  /*161450*/  SHF.R.U32.HI R42, RZ, 0x8, R45 ;  /* 0x00000008ff2a7819 */ /* 0x000fe4000001162d */
[----:B------:R-:W-:Y:S02]  /*161460*/  SHF.R.U32.HI R41, RZ, 0x8, R43 ;  /* 0x00000008ff297819 */ /* 0x000fe4000001162b */
[----:B------:R-:W-:Y:S02]  /*161470*/  LOP3.LUT R42, R42, 0xffff, RZ, 0xc0, !PT ;  /* 0x0000ffff2a2a7812 */ /* 0x000fe400078ec0ff */
[----:B------:R-:W-:Y:S01]  /*161480*/  LOP3.LUT R41, R41, 0xffff, RZ, 0xc0, !PT ;  /* 0x0000ffff29297812 */ /* 0x000fe200078ec0ff */
[----:B------:R-:W-:Y:S03]  /*161490*/  STL [R1+0x849c], R4 ;  /* 0x00849c0401007387 */ /* 0x000fe60000100800 */
[----:B------:R-:W-:Y:S01]  /*1614a0*/  PRMT R50, R42, 0x3340, R41 ;  /* 0x000033402a327816 */ /* 0x000fe20000000029 */
[----:B------:R-:W-:Y:S01]  /*1614b0*/  STL [R1+0x8498], R53 ;  /* 0x0084983501007387 */ /* 0x000fe20000100800 */
[----:B------:R-:W-:-:S03]  /*1614c0*/  SHF.R.U32.HI R41, RZ, 0x8, R47 ;  /* 0x00000008ff297819 */ /* 0x000fc6000001162f */
[----:B------:R0:W-:Y:S01]  /*1614d0*/  STL.64 [R1+0xb10], R48 ;  /* 0x000b103001007387 */ /* 0x0001e20000100a00 */
[----:B------:R-:W-:Y:S02]  /*1614e0*/  LOP3.LUT R41, R41, 0xffff, RZ, 0xc0, !PT ;  /* 0x0000ffff29297812 */ /* 0x000fe400078ec0ff */
[----:B------:R-:W-:Y:S02]  /*1614f0*/  SHF.R.U32.HI R42, RZ, 0x8, R6 ;  /* 0x00000008ff2a7819 */ /* 0x000fe40000011606 */
[----:B------:R-:W-:Y:S02]  /*161500*/  PRMT R6, R41, 0x3340, R0 ;  /* 0x0000334029067816 */ /* 0x000fe40000000000 */
[----:B0-----:R-:W-:-:S05]  /*161510*/  IADD3 R48, P6, R58, R24, RZ ;  /* 0x000000183a307210 */ /* 0x001fca0007fde0ff */
[----:B------:R-:W-:-:S05]  /*161520*/  IMAD.X R49, R40, 0x1, R22, P6 ;  /* 0x0000000128317824 */ /* 0x000fca00030e0616 */
[----:B------:R-:W-:Y:S04]  /*161530*/  STL.64 [R1+0xb08], R48 ;  /* 0x000b083001007387 */ /* 0x000fe80000100a00 */
[----:B------:R-:W3:Y:S04]  /*161540*/  LDL.LU R60, [R1+0xa6c] ;  /* 0x000a6c00013c7983 */ /* 0x000ee80000300800 */
[----:B------:R-:W-:Y:S04]  /*161550*/  STL [R1+0x40], R6 ;  /* 0x0000400601007387 */ /* 0x000fe80000100800 */
[----:B------:R-:W4:Y:S01]  /*161560*/  LDL.LU R61, [R1+0x9f8] ;  /* 0x0009f800013d7983 */ /* 0x000f220000300800 */
[----:B------:R-:W-:-:S02]  /*161570*/  SHF.R.U32.HI R46, RZ, 0x8, R46 ;  /* 0x00000008ff2e7819 */ /* 0x000fc4000001162e */
[----:B------:R-:W-:Y:S02]  /*161580*/  LOP3.LUT R42, R42, 0xffff, RZ, 0xc0, !PT ;  /* 0x0000ffff2a2a7812 */ /* 0x000fe400078ec0ff */
[----:B------:R-:W-:Y:S02]  /*161590*/  SHF.R.U32.HI R43, RZ, 0x8, R44 ;  /* 0x00000008ff2b7819 */ /* 0x000fe4000001162c */
[----:B------:R-:W-:Y:S02]  /*1615a0*/  LOP3.LUT R44, R46, 0xffff, RZ, 0xc0, !PT ;  /* 0x0000ffff2e2c7812 */ /* 0x000fe400078ec0ff */
[----:B------:R-:W-:Y:S02]  /*1615b0*/  PRMT R4, R42, 0x3340, R0 ;  /* 0x000033402a047816 */ /* 0x000fe40000000000 */
[----:B------:R-:W-:-:S03]  /*1615c0*/  LOP3.LUT R43, R43, 0xffff, RZ, 0xc0, !PT ;  /* 0x0000ffff2b2b7812 */ /* 0x000fc600078ec0ff */
[----:B------:R0:W-:Y:S01]  /*1615d0*/  STL [R1+0x50], R4 ;  /* 0x0000500401007387 */ /* 0x0001e20000100800 */
[----:B------:R-:W-:Y:S02]  /*1615e0*/  PRMT R5, R44, 0x3340, R43 ;  /* 0x000033402c057816 */ /* 0x000fe4000000002b */
[----:B0-----:R-:W-:Y:S02]  /*1615f0*/  LOP3.LUT R4, R55, 0xffff, RZ, 0xc0, !PT ;  /* 0x0000ffff37047812 */ /* 0x001fe400078ec0ff */
[----:B------:R-:W4:Y:S01]  /*161600*/  LDL.LU R55, [R1+0x852c] ;  /* 0x00852c0001377983 */ /* 0x000f220000300800 */
[----:B------:R-:W-:Y:S02]  /*161610*/  LOP3.LUT R46, R3, 0xffff, RZ, 0xc0, !PT ;  /* 0x0000ffff032e7812 */ /* 0x000fe400078ec0ff */
[----:B------:R-:W-:Y:S02]  /*161620*/  LOP3.LUT R47, R2, 0xffff, RZ, 0xc0, !PT ;  /* 0x0000ffff022f7812 */ /* 0x000fe400078ec0ff */
[----:B------:R-:W-:-:S02]  /*161630*/  LOP3.LUT R45, R52, 0xffff, RZ, 0xc0, !PT ;  /* 0x0000ffff342d7812 */ /* 0x000fc400078ec0ff */
[--C-:B------:R-:W-:Y:S02]  /*161640*/  PRMT R41, R47, 0x3340, R0.reuse ;  /* 0x000033402f297816 */ /* 0x100fe40000000000 */
[----:B------:R-:W-:Y:S02]  /*161650*/  PRMT R42, R46, 0x3340, R45 ;  /* 0x000033402e2a7816 */ /* 0x000fe4000000002d */
[----:B------:R-:W-:Y:S02]  /*161660*/  LOP3.LUT R43, R56, 0xffff, RZ, 0xc0, !PT ;  /* 0x0000ffff382b7812 */ /* 0x000fe400078ec0ff */
[----:B------:R-:W-:Y:S02]  /*161670*/  PRMT R56, R42, 0x5410, R41 ;  /* 0x000054102a387816 */ /* 0x000fe40000000029 */
[----:B------:R-:W-:Y:S02]  /*161680*/  PRMT R41, R4, 0x3340, R0 ;  /* 0x0000334004297816 */ /* 0x000fe40000000000 */
[----:B------:R-:W-:Y:S01]  /*161690*/  IADD3 R2, P6, R58, R21, RZ ;  /* 0x000000153a027210 */ /* 0x000fe20007fde0ff */
[----:B------:R-:W-:Y:S04]  /*1616a0*/  STL [R1+0x84a0], R56 ;  /* 0x0084a03801007387 */ /* 0x000fe80000100800 */
[----:B------:R-:W-:Y:S01]  /*1616b0*/  IMAD.X R3, R40, 0x1, R18, P6 ;  /* 0x0000000128037824 */ /* 0x000fe200030e0612 */
[----:B--2---:R-:W-:-:S04]  /*1616c0*/  LOP3.LUT R44, R54, 0xffff, RZ, 0xc0, !PT ;  /* 0x0000ffff362c7812 */ /* 0x004fc800078ec0ff */
[----:B------:R-:W-:-:S04]  /*1616d0*/  PRMT R42, R44, 0x3340, R43 ;  /* 0x000033402c2a7816 */ /* 0x000fc8000000002b */
[----:B------:R-:W-:-:S05]  /*1616e0*/  PRMT R6, R42, 0x5410, R41 ;  /* 0x000054102a067816 */ /* 0x000fca0000000029 */
[----:B------:R-:W-:Y:S04]  /*1616f0*/  STL [R1+0x148], R6 ;  /* 0x0001480601007387 */ /* 0x000fe80000100800 */
[----:B------:R-:W2:Y:S04]  /*161700*/  LDL.LU R57, [R1+0x2918] ;  /* 0x0029180001397983 */ /* 0x000ea80000300800 */
[----:B------:R0:W-:Y:S01]  /*161710*/  STL.64 [R1+0xad8], R2 ;  /* 0x000ad80201007387 */ /* 0x0001e20000100a00 */
[----:B------:R-:W-:Y:S02]  /*161720*/  SHF.R.U32.HI R42, RZ, 0x8, R44 ;  /* 0x00000008ff2a7819 */ /* 0x000fe4000001162c */
[----:B------:R-:W-:Y:S01]  /*161730*/  SHF.R.U32.HI R41, RZ, 0x8, R43 ;  /* 0x00000008ff297819 */ /* 0x000fe2000001162b */
[----:B0-----:R-:W2:Y:S04]  /*161740*/  LDL.LU R3, [R1+0x28f8] ;  /* 0x0028f80001037983 */ /* 0x001ea80000300800 */
[----:B------:R-:W2:Y:S01]  /*161750*/  LDL.LU R52, [R1+0x2908] ;  /* 0x0029080001347983 */ /* 0x000ea20000300800 */
[----:B------:R-:W-:-:S02]  /*161760*/  LOP3.LUT R42, R42, 0xffff, RZ, 0xc0, !PT ;  /* 0x0000ffff2a2a7812 */ /* 0x000fc400078ec0ff */
[----:B------:R-:W-:Y:S02]  /*161770*/  LOP3.LUT R41, R41, 0xffff, RZ, 0xc0, !PT ;  /* 0x0000ffff29297812 */ /* 0x000fe400078ec0ff */
[----:B------:R-:W-:Y:S02]  /*161780*/  SHF.R.U32.HI R44, RZ, 0x8, R46 ;  /* 0x00000008ff2c7819 */ /* 0x000fe4000001162e */
[----:B------:R-:W-:Y:S02]  /*161790*/  SHF.R.U32.HI R43, RZ, 0x8, R45 ;  /* 0x00000008ff2b7819 */ /* 0x000fe4000001162d */
[----:B------:R-:W-:Y:S02]  /*1617a0*/  PRMT R54, R42, 0x3340, R41 ;  /* 0x000033402a367816 */ /* 0x000fe40000000029 */
[----:B------:R-:W-:Y:S02]  /*1617b0*/  LOP3.LUT R44, R44, 0xffff, RZ, 0xc0, !PT ;  /* 0x0000ffff2c2c7812 */ /* 0x000fe400078ec0ff */
[----:B------:R-:W-:Y:S01]  /*1617c0*/  LOP3.LUT R43, R43, 0xffff, RZ, 0xc0, !PT ;  /* 0x0000ffff2b2b7812 */ /* 0x000fe200078ec0ff */
[----:B------:R-:W-:Y:S01]  /*1617d0*/  STL [R1+0x84a8], R54 ;  /* 0x0084a83601007387 */ /* 0x000fe20000100800 */
[----:B---3--:R-:W-:-:S02]  /*1617e0*/  LOP3.LUT R45, R60, 0xffff, RZ, 0xc0, !PT ;  /* 0x0000ffff3c2d7812 */ /* 0x008fc400078ec0ff */
[----:B------:R-:W-:Y:S01]  /*1617f0*/  PRMT R49, R44, 0x3340, R43 ;  /* 0x000033402c317816 */ /* 0x000fe2000000002b */
[----:B------:R-:W3:Y:S04]  /*161800*/  LDL.LU R2, [R1+0x2928] ;  /* 0x0029280001027983 */ /* 0x000ee80000300800 */
[----:B------:R-:W3:Y:S01]  /*161810*/  LDL.LU R60, [R1+0x2904] ;  /* 0x00290400013c7983 */ /* 0x000ee20000300800 */
[----:B----4-:R-:W-:-:S03]  /*161820*/  LOP3.LUT R43, R61, 0xffff, RZ, 0xc0, !PT ;  /* 0x0000ffff3d2b7812 */ /* 0x010fc600078ec0ff */
[----:B------:R-:W4:Y:S01]  /*161830*/  LDL.LU R61, [R1+0x2914] ;  /* 0x00291400013d7983 */ /* 0x000f220000300800 */
[----:B------:R-:W-:Y:S02]  /*161840*/  PRMT R41, R43, 0x3340, R0 ;  /* 0x000033402b297816 */ /* 0x000fe40000000000 */
[----:B------:R-:W-:Y:S02]  /*161850*/  IADD3 R6, P6, R58, R20, RZ ;  /* 0x000000143a067210 */ /* 0x000fe40007fde0ff */
[----:B------:R-:W-:-:S03]  /*161860*/  SHF.R.U32.HI R43, RZ, 0x8, R43 ;  /* 0x00000008ff2b7819 */ /* 0x000fc6000001162b */
[----:B------:R-:W-:Y:S01]  /*161870*/  IMAD.X R7, R40, 0x1, R16, P6 ;  /* 0x0000000128077824 */ /* 0x000fe200030e0610 */
[----:B------:R-:W-:Y:S02]  /*161880*/  LOP3.LUT R43, R43, 0xffff, RZ, 0xc0, !PT ;  /* 0x0000ffff2b2b7812 */ /* 0x000fe400078ec0ff */
[----:B------:R-:W-:-:S04]  /*161890*/  LOP3.LUT R44, R55, 0xffff, RZ, 0xc0, !PT ;  /* 0x0000ffff372c7812 */ /* 0x000fc800078ec0ff */
[----:B------:R-:W-:-:S04]  /*1618a0*/  PRMT R42, R45, 0x3340, R44 ;  /* 0x000033402d2a7816 */ /* 0x000fc8000000002c */
[----:B------:R-:W-:Y:S02]  /*1618b0*/  PRMT R55, R42, 0x5410, R41 ;  /* 0x000054102a377816 */ /* 0x000fe40000000029 */
[----:B------:R-:W-:Y:S02]  /*1618c0*/  SHF.R.U32.HI R42, RZ, 0x8, R45 ;  /* 0x00000008ff2a7819 */ /* 0x000fe4000001162d */
[----:B------:R-:W-:Y:S01]  /*1618d0*/  SHF.R.U32.HI R41, RZ, 0x8, R44 ;  /* 0x00000008ff297819 */ /* 0x000fe2000001162c */
[----:B------:R-:W-:Y:S01]  /*1618e0*/  STL [R1+0x84a4], R55 ;  /* 0x0084a43701007387 */ /* 0x000fe20000100800 */
[----:B------:R-:W-:Y:S02]  /*1618f0*/  LOP3.LUT R42, R42, 0xffff, RZ, 0xc0, !PT ;  /* 0x0000ffff2a2a7812 */ /* 0x000fe400078ec0ff */
[----:B------:R-:W-:Y:S01]  /*161900*/  LOP3.LUT R41, R41, 0xffff, RZ, 0xc0, !PT ;  /* 0x0000ffff29297812 */ /* 0x000fe200078ec0ff */
[----:B------:R0:W-:Y:S03]  /*161910*/  STL.64 [R1+0xaa8], R6 ;  /* 0x000aa80601007387 */ /* 0x0001e60000100a00 */
[----:B------:R-:W-:-:S02]  /*161920*/  PRMT R48, R42, 0x3340, R41 ;  /* 0x000033402a307816 */ /* 0x000fc40000000029 */
[----:B0-----:R-:W-:-:S05]  /*161930*/  PRMT R6, R43, 0x3340, R0 ;  /* 0x000033402b067816 */ /* 0x001fca0000000000 */
[----:B------:R0:W-:Y:S04]  /*161940*/  STL [R1+0x4c], R6 ;  /* 0x00004c0601007387 */ /* 0x0001e80000100800 */
[----:B------:R-:W4:Y:S01]  /*161950*/  LDL.LU R7, [R1+0x291c] ;  /* 0x00291c0001077983 */ /* 0x000f220000300800 */
[----:B------:R-:W-:-:S05]  /*161960*/  IADD3 R54, P6, R58, R19, RZ ;  /* 0x000000133a367210 */ /* 0x000fca0007fde0ff */
[----:B------:R-:W-:Y:S01]  /*161970*/  IMAD.X R55, R40, 0x1, R15, P6 ;  /* 0x0000000128377824 */ /* 0x000fe200030e060f */
[----:B--2---:R-:W-:Y:S02]  /*161980*/  LOP3.LUT R44, R57, 0xffff, RZ, 0xc0, !PT ;  /* 0x0000ffff392c7812 */ /* 0x004fe400078ec0ff */
[----:B------:R-:W2:Y:S01]  /*161990*/  LDL.LU R57, [R1+0x28fc] ;  /* 0x0028fc0001397983 */ /* 0x000ea20000300800 */
[----:B------:R-:W-:Y:S02]  /*1619a0*/  LOP3.LUT R3, R3, 0xffff, RZ, 0xc0, !PT ;  /* 0x0000ffff03037812 */ /* 0x000fe400078ec0ff */
[----:B------:R-:W-:Y:S02]  /*1619b0*/  LOP3.LUT R43, R52, 0xffff, RZ, 0xc0, !PT ;  /* 0x0000ffff342b7812 */ /* 0x000fe400078ec0ff */
[----:B------:R-:W-:Y:S02]  /*1619c0*/  PRMT R41, R3, 0x3340, R0 ;  /* 0x0000334003297816 */ /* 0x000fe40000000000 */
[----:B------:R-:W-:-:S04]  /*1619d0*/  PRMT R42, R44, 0x3340, R43 ;  /* 0x000033402c2a7816 */ /* 0x000fc8000000002b */
[----:B0-----:R-:W-:Y:S02]  /*1619e0*/  PRMT R6, R42, 0x5410, R41 ;  /* 0x000054102a067816 */ /* 0x001fe40000000029 */
[----:B------:R-:W-:Y:S02]  /*1619f0*/  SHF.R.U32.HI R41, RZ, 0x8, R47 ;  /* 0x00000008ff297819 */ /* 0x000fe4000001162f */
[----:B------:R-:W-:Y:S01]  /*161a00*/  SHF.R.U32.HI R44, RZ, 0x8, R44 ;  /* 0x00000008ff2c7819 */ /* 0x000fe2000001162c */
[----:B------:R0:W-:Y:S01]  /*161a10*/  STL [R1+0x130], R6 ;  /* 0x0001300601007387 */ /* 0x0001e20000100800 */
[----:B------:R-:W-:-:S03]  /*161a20*/  SHF.R.U32.HI R42, RZ, 0x8, R43 ;  /* 0x00000008ff2a7819 */ /* 0x000fc6000001162b */
[----:B------:R-:W2:Y:S01]  /*161a30*/  LDL.LU R52, [R1+0x290c] ;  /* 0x00290c0001347983 */ /* 0x000ea20000300800 */
[----:B------:R-:W-:Y:S02]  /*161a40*/  LOP3.LUT R41, R41, 0xffff, RZ, 0xc0, !PT ;  /* 0x0000ffff29297812 */ /* 0x000fe400078ec0ff */
[----:B------:R-:W-:Y:S02]  /*161a50*/  LOP3.LUT R43, R44, 0xffff, RZ, 0xc0, !PT ;  /* 0x0000ffff2c2b7812 */ /* 0x000fe400078ec0ff */
[----:B------:R-:W-:Y:S02]  /*161a60*/  LOP3.LUT R42, R42, 0xffff, RZ, 0xc0, !PT ;  /* 0x0000ffff2a2a7812 */ /* 0x000fe400078ec0ff */
[----:B------:R-:W-:Y:S02]  /*161a70*/  PRMT R41, R41, 0x3340, R0 ;  /* 0x0000334029297816 */ /* 0x000fe40000000000 */
[----:B0-----:R-:W-:Y:S02]  /*161a80*/  PRMT R6, R43, 0x3340, R42 ;  /* 0x000033402b067816 */ /* 0x001fe4000000002a */
[----:B---3--:R-:W-:-:S02]  /*161a90*/  LOP3.LUT R45, R2, 0xffff, RZ, 0xc0, !PT ;  /* 0x0000ffff022d7812 */ /* 0x008fc400078ec0ff */
[----:B------:R-:W-:Y:S02]  /*161aa0*/  LOP3.LUT R43, R60, 0xffff, RZ, 0xc0, !PT ;  /* 0x0000ffff3c2b7812 */ /* 0x000fe400078ec0ff */
[----:B----4-:R-:W-:Y:S01]  /*161ab0*/  LOP3.LUT R44, R61, 0xffff, RZ, 0xc0, !PT ;  /* 0x0000ffff3d2c7812 */ /* 0x010fe200078ec0ff */
[----:B------:R-:W-:Y:S03]  /*161ac0*/  STL.64 [R1+0xad0], R54 ;  /* 0x000ad03601007387 */ /* 0x000fe60000100a00 */
[----:B------:R-:W-:Y:S01]  /*161ad0*/  PRMT R42, R45, 0x3340, R44 ;  /* 0x000033402d2a7816 */ /* 0x000fe2000000002c */
[----:B------:R0:W-:Y:S04]  /*161ae0*/  STL [R1+0x48], R41 ;  /* 0x0000482901007387 */ /* 0x0001e80000100800 */
[----:B------:R-:W3:Y:S01]  /*161af0*/  LDL.LU R60, [R1+0x2924] ;  /* 0x00292400013c7983 */ /* 0x000ee20000300800 */
[----:B0-----:R-:W-:-:S04]  /*161b00*/  PRMT R41, R43, 0x3340, R0 ;  /* 0x000033402b297816 */ /* 0x001fc80000000000 */
[----:B------:R-:W-:-:S05]  /*161b10*/  PRMT R2, R42, 0x5410, R41 ;  /* 0x000054102a027816 */ /* 0x000fca0000000029 */
[----:B------:R0:W-:Y:S04]  /*161b20*/  STL [R1+0x118], R2 ;  /* 0x0001180201007387 */ /* 0x0001e80000100800 */
[----:B0-----:R-:W4:Y:S04]  /*161b30*/  LDL.LU R2, [R1+0x2900] ;  /* 0x0029000001027983 */ /* 0x001f280000300800 */
[----:B------:R-:W4:Y:S01]  /*161b40*/  LDL.LU R61, [R1+0x2910] ;  /* 0x00291000013d7983 */ /* 0x000f220000300800 */
[----:B------:R-:W-:Y:S02]  /*161b50*/  IADD3 R46, P6, R58, R17, RZ ;  /* 0x000000113a2e7210 */ /* 0x000fe40007fde0ff */
[----:B------:R-:W-:-:S02]  /*161b60*/  SHF.R.U32.HI R42, RZ, 0x8, R45 ;  /* 0x00000008ff2a7819 */ /* 0x000fc4000001162d */
[----:B------:R-:W-:Y:S02]  /*161b70*/  SHF.R.U32.HI R41, RZ, 0x8, R44 ;  /* 0x00000008ff297819 */ /* 0x000fe4000001162c */
[----:B------:R-:W-:Y:S01]  /*161b80*/  SHF.R.U32.HI R43, RZ, 0x8, R43 ;  /* 0x00000008ff2b7819 */ /* 0x000fe2000001162b */
[----:B------:R-:W-:Y:S01]  /*161b90*/  IMAD.X R47, R40, 0x1, R14, P6 ;  /* 0x00000001282f7824 */ /* 0x000fe200030e060e */
[----:B------:R-:W-:Y:S02]  /*161ba0*/  LOP3.LUT R42, R42, 0xffff, RZ, 0xc0, !PT ;  /* 0x0000ffff2a2a7812 */ /* 0x000fe400078ec0ff */
[----:B------:R-:W-:Y:S02]  /*161bb0*/  LOP3.LUT R41, R41, 0xffff, RZ, 0xc0, !PT ;  /* 0x0000ffff29297812 */ /* 0x000fe400078ec0ff */
[----:B------:R-:W-:Y:S02]  /*161bc0*/  LOP3.LUT R43, R43, 0xffff, RZ, 0xc0, !PT ;  /* 0x0000ffff2b2b7812 */ /* 0x000fe400078ec0ff */
[----:B------:R-:W-:Y:S01]  /*161bd0*/  PRMT R42, R42, 0x3340, R41 ;  /* 0x000033402a2a7816 */ /* 0x000fe20000000029 */
[----:B------:R2:W-:Y:S01]  /*161be0*/  STL.64 [R1+0xa98], R46 ;  /* 0x000a982e01007387 */ /* 0x0005e20000100a00 */
[----:B------:R-:W-:-:S02]  /*161bf0*/  PRMT R41, R43, 0x3340, R0 ;  /* 0x000033402b297816 */ /* 0x000fc40000000000 */
[----:B------:R-:W-:Y:S01]  /*161c00*/  LOP3.LUT R44, R7, 0xffff, RZ, 0xc0, !PT ;  /* 0x0000ffff072c7812 */ /* 0x000fe200078ec0ff */
[----:B------:R-:W-:Y:S04]  /*161c10*/  STL [R1+0x90], R42 ;  /* 0x0000902a01007387 */ /* 0x000fe80000100800 */
[----:B------:R0:W-:Y:S01]  /*161c20*/  STL [R1+0x44], R41 ;  /* 0x0000442901007387 */ /* 0x0001e20000100800 */
[----:B--2---:R-:W-:-:S04]  /*161c30*/  LOP3.LUT R46, R57, 0xffff, RZ, 0xc0, !PT ;  /* 0x0000ffff392e7812 */ /* 0x004fc800078ec0ff */
[----:B0-----:R-:W-:Y:S02]  /*161c40*/  PRMT R41, R46, 0x3340, R0 ;  /* 0x000033402e297816 */ /* 0x001fe40000000000 */
[----:B------:R-:W-:-:S04]  /*161c50*/  LOP3.LUT R43, R52, 0xffff, RZ, 0xc0, !PT ;  /* 0x0000ffff342b7812 */ /* 0x000fc800078ec0ff */
[----:B------:R-:W-:Y:S02]  /*161c60*/  PRMT R42, R44, 0x3340, R43 ;  /* 0x000033402c2a7816 */ /* 0x000fe4000000002b */
[----:B------:R-:W-:Y:S02]  /*161c70*/  IADD3 R52, P6, R58, R13, RZ ;  /* 0x0000000d3a347210 */ /* 0x000fe40007fde0ff */
[----:B------:R-:W-:Y:S02]  /*161c80*/  PRMT R7, R42, 0x5410, R41 ;  /* 0x000054102a077816 */ /* 0x000fe40000000029 */
[----:B------:R-:W-:Y:S01]  /*161c90*/  SHF.R.U32.HI R41, RZ, 0x8, R3 ;  /* 0x00000008ff297819 */ /* 0x000fe20000011603 */
[----:B------:R-:W-:Y:S01]  /*161ca0*/  IMAD.X R53, R40, 0x1, R11, P6 ;  /* 0x0000000128357824 */ /* 0x000fe200030e060b */
[----:B------:R-:W-:Y:S02]  /*161cb0*/  SHF.R.U32.HI R44, RZ, 0x8, R44 ;  /* 0x00000008ff2c7819 */ /* 0x000fe4000001162c */
[----:B------:R-:W-:-:S02]  /*161cc0*/  LOP3.LUT R41, R41, 0xffff, RZ, 0xc0, !PT ;  /* 0x0000ffff29297812 */ /* 0x000fc400078ec0ff */
[----:B------:R-:W-:Y:S02]  /*161cd0*/  SHF.R.U32.HI R42, RZ, 0x8, R43 ;  /* 0x00000008ff2a7819 */ /* 0x000fe4000001162b */
[----:B------:R-:W-:Y:S01]  /*161ce0*/  IADD3 R54, P6, R58, R12, RZ ;  /* 0x0000000c3a367210 */ /* 0x000fe20007fde0ff */
[----:B------:R-:W-:Y:S01]  /*161cf0*/  STL [R1+0x11c], R7 ;  /* 0x00011c0701007387 */ /* 0x000fe20000100800 */
[----:B------:R-:W-:Y:S02]  /*161d00*/  PRMT R3, R41, 0x3340, R0 ;  /* 0x0000334029037816 */ /* 0x000fe40000000000 */
[----:B------:R-:W-:Y:S01]  /*161d10*/  LOP3.LUT R43, R44, 0xffff, RZ, 0xc0, !PT ;  /* 0x0000ffff2c2b7812 */ /* 0x000fe200078ec0ff */
[----:B------:R0:W-:Y:S01]  /*161d20*/  STL.64 [R1+0xa90], R52 ;  /* 0x000a903401007387 */ /* 0x0001e20000100a00 */
[----:B------:R-:W-:Y:S01]  /*161d30*/  LOP3.LUT R42, R42, 0xffff, RZ, 0xc0, !PT ;  /* 0x0000ffff2a2a7812 */ /* 0x000fe200078ec0ff */
[----:B------:R-:W-:Y:S01]  /*161d40*/  IMAD.X R55, R40, 0x1, R9, P6 ;  /* 0x0000000128377824 */ /* 0x000fe200030e0609 */
[----:B---3--:R-:W-:Y:S01]  /*161d50*/  LOP3.LUT R44, R60, 0xffff, RZ, 0xc0, !PT ;  /* 0x0000ffff3c2c7812 */ /* 0x008fe200078ec0ff */
[----:B0-----:R-:W2:Y:S04]  /*161d60*/  LDL.LU R53, [R1+0xa78] ;  /* 0x000a780001357983 */ /* 0x001ea80000300800 */
[----:B------:R-:W3:Y:S04]  /*161d70*/  LDL.LU R7, [R1+0xa28] ;  /* 0x000a280001077983 */ /* 0x000ee80000300800 */
[----:B------:R0:W-:Y:S04]  /*161d80*/  STL [R1+0x38], R3 ;  /* 0x0000380301007387 */ /* 0x0001e80000100800 */
[----:B------:R-:W3:Y:S01]  /*161d90*/  LDL.LU R52, [R1+0xa2c] ;  /* 0x000a2c0001347983 */ /* 0x000ee20000300800 */
[----:B----4-:R-:W-:-:S03]  /*161da0*/  LOP3.LUT R45, R2, 0xffff, RZ, 0xc0, !PT ;  /* 0x0000ffff022d7812 */ /* 0x010fc600078ec0ff */
[----:B------:R-:W4:Y:S01]  /*161db0*/  LDL.LU R60, [R1+0x100] ;  /* 0x00010000013c7983 */ /* 0x000f220000300800 */
[----:B0-----:R-:W-:Y:S02]  /*161dc0*/  PRMT R3, R43, 0x3340, R42 ;  /* 0x000033402b037816 */ /* 0x001fe4000000002a */
[----:B------:R-:W-:Y:S02]  /*161dd0*/  LOP3.LUT R43, R61, 0xffff, RZ, 0xc0, !PT ;  /* 0x0000ffff3d2b7812 */ /* 0x000fe400078ec0ff */
[----:B------:R-:W4:Y:S01]  /*161de0*/  LDL.LU R61, [R1+0x158] ;  /* 0x00015800013d7983 */ /* 0x000f220000300800 */
[----:B------:R-:W-:-:S03]  /*161df0*/  PRMT R41, R45, 0x3340, R0 ;  /* 0x000033402d297816 */ /* 0x000fc60000000000 */
[----:B------:R0:W-:Y:S01]  /*161e00*/  STL.64 [R1+0xa70], R54 ;  /* 0x000a703601007387 */ /* 0x0001e20000100a00 */
[----:B------:R-:W-:-:S04]  /*161e10*/  PRMT R42, R44, 0x3340, R43 ;  /* 0x000033402c2a7816 */ /* 0x000fc8000000002b */
[----:B------:R-:W-:Y:S02]  /*161e20*/  PRMT R51, R42, 0x5410, R41 ;  /* 0x000054102a337816 */ /* 0x000fe40000000029 */
[----:B0-----:R-:W-:Y:S02]  /*161e30*/  IADD3 R54, P6, R58, R10, RZ ;  /* 0x0000000a3a367210 */ /* 0x001fe40007fde0ff */
[----:B------:R-:W-:-:S03]  /*161e40*/  SHF.R.U32.HI R41, RZ, 0x8, R44 ;  /* 0x00000008ff297819 */ /* 0x000fc6000001162c */
[----:B------:R-:W-:Y:S01]  /*161e50*/  IMAD.X R55, R40, 0x1, R8, P6 ;  /* 0x0000000128377824 */ /* 0x000fe200030e0608 */
[----:B------:R-:W-:Y:S02]  /*161e60*/  SHF.R.U32.HI R40, RZ, 0x8, R43 ;  /* 0x00000008ff287819 */ /* 0x000fe4000001162b */
[----:B------:R-:W-:Y:S02]  /*161e70*/  LOP3.LUT R41, R41, 0xffff, RZ, 0xc0, !PT ;  /* 0x0000ffff29297812 */ /* 0x000fe400078ec0ff */
[----:B------:R-:W-:-:S04]  /*161e80*/  LOP3.LUT R40, R40, 0xffff, RZ, 0xc0, !PT ;  /* 0x0000ffff28287812 */ /* 0x000fc800078ec0ff */
[----:B------:R-:W-:Y:S02]  /*161e90*/  PRMT R2, R41, 0x3340, R40 ;  /* 0x0000334029027816 */ /* 0x000fe40000000028 */
[----:B------:R-:W-:Y:S02]  /*161ea0*/  SHF.R.U32.HI R40, RZ, 0x8, R45 ;  /* 0x00000008ff287819 */ /* 0x000fe4000001162d */
[----:B------:R-:W-:Y:S01]  /*161eb0*/  SHF.R.U32.HI R41, RZ, 0x8, R46 ;  /* 0x00000008ff297819 */ /* 0x000fe2000001162e */
[----:B------:R-:W-:Y:S01]  /*161ec0*/  STL [R1+0x8188], R58 ;  /* 0x0081883a01007387 */ /* 0x000fe20000100800 */
[----:B------:R-:W-:Y:S02]  /*161ed0*/  LOP3.LUT R40, R40, 0xffff, RZ, 0xc0, !PT ;  /* 0x0000ffff28287812 */ /* 0x000fe400078ec0ff */
[----:B------:R-:W-:Y:S01]  /*161ee0*/  LOP3.LUT R41, R41, 0xffff, RZ, 0xc0, !PT ;  /* 0x0000ffff29297812 */ /* 0x000fe200078ec0ff */
[----:B------:R0:W-:Y:S04]  /*161ef0*/  STL.64 [R1+0xa88], R54 ;  /* 0x000a883601007387 */ /* 0x0001e80000100a00 */
[----:B------:R1:W-:Y:S01]  /*161f00*/  STL.64 [R1+0x84f0], R2 ;  /* 0x0084f00201007387 */ /* 0x0003e20000100a00 */
[----:B------:R-:W-:-:S03]  /*161f10*/  LOP3.LUT R43, R59, 0xffff, RZ, 0xc0, !PT ;  /* 0x0000ffff3b2b7812 */ /* 0x000fc600078ec0ff */
[----:B0-----:R-:W4:Y:S01]  /*161f20*/  LDL.LU R54, [R1+0x31c] ;  /* 0x00031c0001367983 */ /* 0x001f220000300800 */
[--C-:B-1----:R-:W-:Y:S02]  /*161f30*/  PRMT R3, R40, 0x3340, R0.reuse ;  /* 0x0000334028037816 */ /* 0x102fe40000000000 */
[----:B------:R-:W-:-:S03]  /*161f40*/  PRMT R2, R41, 0x3340, R0 ;  /* 0x0000334029027816 */ /* 0x000fc60000000000 */
[----:B------:R-:W-:Y:S04]  /*161f50*/  STL [R1+0x34], R3 ;  /* 0x0000340301007387 */ /* 0x000fe80000100800 */
[----:B------:R-:W4:Y:S04]  /*161f60*/  LDL.LU R56, [R1+0x104] ;  /* 0x0001040001387983 */ /* 0x000f280000300800 */
[----:B------:R3:W-:Y:S04]  /*161f70*/  STL [R1+0x2c], R2 ;  /* 0x00002c0201007387 */ /* 0x0007e80000100800 */
[----:B------:R-:W4:Y:S04]  /*161f80*/  LDL.LU R57, [R1+0x160] ;  /* 0x0001600001397983 */ /* 0x000f280000300800 */
[----:B------:R-:W4:Y:S01]  /*161f90*/  LDL.LU R59, [R1+0x8528] ;  /* 0x00852800013b7983 */ /* 0x000f220000300800 */
[----:B--2---:R-:W-:-:S02]  /*161fa0*/  LOP3.LUT R45, R53, 0xffff, RZ, 0xc0, !PT ;  /* 0x0000ffff352d7812 */ /* 0x004fc400078ec0ff */
[----:B---3--:R-:W-:-:S04]  /*161fb0*/  LOP3.LUT R2, R7, 0xffff, RZ, 0xc0, !PT ;  /* 0x0000ffff07027812 */ /* 0x008fc800078ec0ff */
[----:B------:R-:W-:Y:S02]  /*161fc0*/  PRMT R40, R2, 0x3340, R0 ;  /* 0x0000334002287816 */ /* 0x000fe40000000000 */
[----:B------:R-:W-:-:S04]  /*161fd0*/  LOP3.LUT R44, R52, 0xffff, RZ, 0xc0, !PT ;  /* 0x0000ffff342c7812 */ /* 0x000fc800078ec0ff */
[----:B------:R-:W-:Y:S02]  /*161fe0*/  PRMT R41, R45, 0x3340, R44 ;  /* 0x000033402d297816 */ /* 0x000fe4000000002c */
[----:B----4-:R-:W-:Y:S02]  /*161ff0*/  LOP3.LUT R46, R60, 0xffff, RZ, 0xc0, !PT ;  /* 0x0000ffff3c2e7812 */ /* 0x010fe400078ec0ff */
[----:B------:R-:W-:Y:S02]  /*162000*/  PRMT R3, R41, 0x5410, R40 ;  /* 0x0000541029037816 */ /* 0x000fe40000000028 */
[----:B------:R-:W-:Y:S02]  /*162010*/  LOP3.LUT R42, R61, 0xffff, RZ, 0xc0, !PT ;  /* 0x0000ffff3d2a7812 */ /* 0x000fe400078ec0ff */
[----:B------:R-:W-:Y:S02]  /*162020*/  PRMT R40, R46, 0x3340, R0 ;  /* 0x000033402e287816 */ /* 0x000fe40000000000 */
[----:B------:R-:W-:Y:S01]  /*162030*/  PRMT R41, R43, 0x3340, R42 ;  /* 0x000033402b297816 */ /* 0x000fe2000000002a */
[----:B------:R0:W-:Y:S04]  /*162040*/  STL [R1+0x144], R3 ;  /* 0x0001440301007387 */ /* 0x0001e80000100800 */
[----:B------:R-:W2:Y:S01]  /*162050*/  LDL.LU R53, [R1+0x30c] ;  /* 0x00030c0001357983 */ /* 0x000ea20000300800 */
[----:B0-----:R-:W-:-:S05]  /*162060*/  PRMT R3, R41, 0x5410, R40 ;  /* 0x0000541029037816 */ /* 0x001fca0000000028 */
[----:B------:R-:W-:Y:S01]  /*162070*/  STL [R1+0x114], R3 ;  /* 0x0001140301007387 */ /* 0x000fe20000100800 */
[----:B------:R-:W-:Y:S02]  /*162080*/  SHF.R.S32.HI R40, RZ, 0x1f, R59 ;  /* 0x0000001fff287819 */ /* 0x000fe4000001143b */
[----:B------:R-:W-:-:S05]  /*162090*/  IADD3 R60, P6, R59, R39, RZ ;  /* 0x000000273b3c7210 */ /* 0x000fca0007fde0ff */
[----:B------:R-:W-:-:S05]  /*1620a0*/  IMAD.X R61, R40, 0x1, R38, P6 ;  /* 0x00000001283d7824 */ /* 0x000fca00030e0626 */
[----:B------:R0:W-:Y:S04]  /*1620b0*/  STL.64 [R1+0xa40], R60 ;  /* 0x000a403c01007387 */ /* 0x0001e80000100a00 */
[----:B0-----:R-:W3:Y:S04]  /*1620c0*/  LDL.LU.64 R60, [R1+0x8520] ;  /* 0x00852000013c7983 */ /* 0x001ee80000300a00 */
        /* <DEDUP_REMOVED lines=9> */
[----:B------:R-:W-:Y:S02]  /*162160*/  PRMT R3, R44, 0x3340, R43 ;  /* 0x000033402c037816 */ /* 0x000fe4000000002b */
[----:B------:R-:W-:Y:S02]  /*162170*/  LOP3.LUT R44, R54, 0xffff, RZ, 0xc0, !PT ;  /* 0x0000ffff362c7812 */ /* 0x000fe400078ec0ff */
[----:B------:R-:W-:Y:S02]  /*162180*/  LOP3.LUT R45, R56, 0xffff, RZ, 0xc0, !PT ;  /* 0x0000ffff382d7812 */ /* 0x000fe400078ec0ff */
[----:B------:R-:W-:Y:S02]  /*162190*/  LOP3.LUT R43, R57, 0xffff, RZ, 0xc0, !PT ;  /* 0x0000ffff392b7812 */ /* 0x000fe400078ec0ff */
[----:B------:R-:W-:Y:S02]  /*1621a0*/  PRMT R7, R42, 0x3340, R41 ;  /* 0x000033402a077816 */ /* 0x000fe40000000029 */
[----:B------:R-:W-:-:S02]  /*1621b0*/  PRMT R41, R45, 0x3340, R0 ;  /* 0x000033402d297816 */ /* 0x000fc40000000000 */
[----:B------:R-:W-:Y:S01]  /*1621c0*/  PRMT R42, R44, 0x3340, R43 ;  /* 0x000033402c2a7816 */ /* 0x000fe2000000002b */
[----:B------:R-:W-:Y:S01]  /*1621d0*/  STL [R1+0x84bc], R7 ;  /* 0x0084bc0701007387 */ /* 0x000fe20000100800 */
[----:B------:R-:W-:-:S03]  /*1621e0*/  SHF.R.U32.HI R44, RZ, 0x8, R44 ;  /* 0x00000008ff2c7819 */ /* 0x000fc6000001162c */
[----:B------:R0:W-:Y:S01]  /*1621f0*/  STL [R1+0x80], R3 ;  /* 0x0000800301007387 */ /* 0x0001e20000100800 */
[----:B------:R-:W-:Y:S02]  /*162200*/  IADD3 R54, P6, R59, R37, RZ ;  /* 0x000000253b367210 */ /* 0x000fe40007fde0ff */
[----:B0-----:R-:W-:Y:S02]  /*162210*/  PRMT R3, R42, 0x5410, R41 ;  /* 0x000054102a037816 */ /* 0x001fe40000000029 */
[----:B------:R-:W-:Y:S02]  /*162220*/  SHF.R.U32.HI R41, RZ, 0x8, R46 ;  /* 0x00000008ff297819 */ /* 0x000fe4000001162e */
[----:B------:R-:W-:Y:S02]  /*162230*/  SHF.R.U32.HI R42, RZ, 0x8, R43 ;  /* 0x00000008ff2a7819 */ /* 0x000fe4000001162b */
[----:B------:R-:W-:Y:S02]  /*162240*/  LOP3.LUT R41, R41, 0xffff, RZ, 0xc0, !PT ;  /* 0x0000ffff29297812 */ /* 0x000fe400078ec0ff */
[----:B------:R-:W-:-:S02]  /*162250*/  LOP3.LUT R43, R44, 0xffff, RZ, 0xc0, !PT ;  /* 0x0000ffff2c2b7812 */ /* 0x000fc400078ec0ff */
[----:B------:R-:W-:Y:S01]  /*162260*/  LOP3.LUT R42, R42, 0xffff, RZ, 0xc0, !PT ;  /* 0x0000ffff2a2a7812 */ /* 0x000fe200078ec0ff */
[----:B------:R-:W-:Y:S01]  /*162270*/  IMAD.X R55, R40, 0x1, R34, P6 ;  /* 0x0000000128377824 */ /* 0x000fe200030e0622 */
[----:B------:R0:W-:Y:S01]  /*162280*/  STL [R1+0x100], R3 ;  /* 0x0001000301007387 */ /* 0x0001e20000100800 */
[----:B------:R-:W-:-:S03]  /*162290*/  PRMT R7, R41, 0x3340, R0 ;  /* 0x0000334029077816 */ /* 0x000fc60000000000 */
[----:B------:R-:W4:Y:S01]  /*1622a0*/  LDL.LU R57, [R1+0x310] ;  /* 0x0003100001397983 */ /* 0x000f220000300800 */
[----:B0-----:R-:W-:-:S03]  /*1622b0*/  PRMT R3, R43, 0x3340, R42 ;  /* 0x000033402b037816 */ /* 0x001fc6000000002a */
[----:B------:R-:W-:Y:S04]  /*1622c0*/  STL.64 [R1+0xa58], R54 ;  /* 0x000a583601007387 */ /* 0x000fe80000100a00 */
[----:B------:R-:W-:Y:S04]  /*1622d0*/  STL [R1+0x14], R7 ;  /* 0x0000140701007387 */ /* 0x000fe80000100800 */
[----:B------:R0:W-:Y:S01]  /*1622e0*/  STL [R1+0x74], R3 ;  /* 0x0000740301007387 */ /* 0x0001e20000100800 */
[----:B---3--:R-:W-:-:S03]  /*1622f0*/  LOP3.LUT R46, R60, 0xffff, RZ, 0xc0, !PT ;  /* 0x0000ffff3c2e7812 */ /* 0x008fc600078ec0ff */
[----:B------:R-:W3:Y:S01]  /*162300*/  LDL.LU R60, [R1+0x8518] ;  /* 0x00851800013c7983 */ /* 0x000ee20000300800 */
[----:B--2---:R-:W-:Y:S02]  /*162310*/  LOP3.LUT R44, R53, 0xffff, RZ, 0xc0, !PT ;  /* 0x0000ffff352c7812 */ /* 0x004fe400078ec0ff */
[----:B----4-:R-:W-:Y:S02]  /*162320*/  LOP3.LUT R43, R52, 0xffff, RZ, 0xc0, !PT ;  /* 0x0000ffff342b7812 */ /* 0x010fe400078ec0ff */
[----:B------:R-:W-:Y:S02]  /*162330*/  PRMT R41, R46, 0x3340, R0 ;  /* 0x000033402e297816 */ /* 0x000fe40000000000 */
[----:B------:R-:W-:Y:S02]  /*162340*/  PRMT R42, R44, 0x3340, R43 ;  /* 0x000033402c2a7816 */ /* 0x000fe4000000002b */
[----:B------:R-:W-:Y:S02]  /*162350*/  IADD3 R52, P6, R59, R36, RZ ;  /* 0x000000243b347210 */ /* 0x000fe40007fde0ff */
[----:B0-----:R-:W-:-:S03]  /*162360*/  PRMT R3, R42, 0x5410, R41 ;  /* 0x000054102a037816 */ /* 0x001fc60000000029 */
[----:B------:R-:W-:Y:S02]  /*162370*/  IMAD.X R53, R40, 0x1, R33, P6 ;  /* 0x0000000128357824 */ /* 0x000fe400030e0621 */
[----:B------:R-:W-:Y:S04]  /*162380*/  STL [R1+0x104], R3 ;  /* 0x0001040301007387 */ /* 0x000fe80000100800 */
[----:B------:R-:W2:Y:S04]  /*162390*/  LDL.LU R47, [R1+0xa10] ;  /* 0x000a1000012f7983 */ /* 0x000ea80000300800 */
[----:B------:R-:W4:Y:S04]  /*1623a0*/  LDL.LU R55, [R1+0x91c] ;  /* 0x00091c0001377983 */ /* 0x000f280000300800 */
[----:B------:R-:W4:Y:S04]  /*1623b0*/  LDL.LU R54, [R1+0x9f4] ;  /* 0x0009f40001367983 */ /* 0x000f280000300800 */
[----:B------:R0:W-:Y:S04]  /*1623c0*/  STL.64 [R1+0xa38], R52 ;  /* 0x000a383401007387 */ /* 0x0001e80000100a00 */
[----:B------:R-:W4:Y:S04]  /*1623d0*/  LDL.LU R56, [R1+0xa14] ;  /* 0x000a140001387983 */ /* 0x000f280000300800 */
[----:B0-----:R-:W4:Y:S04]  /*1623e0*/  LDL.LU R53, [R1+0x9e0] ;  /* 0x0009e00001357983 */ /* 0x001f280000300800 */
[----:B------:R-:W4:Y:S01]  /*1623f0*/  LDL.LU R52, [R1+0x9fc] ;  /* 0x0009fc0001347983 */ /* 0x000f220000300800 */
[----:B------:R-:W-:-:S02]  /*162400*/  SHF.R.U32.HI R41, RZ, 0x8, R45 ;  /* 0x00000008ff297819 */ /* 0x000fc4000001162d */
        /* <DEDUP_REMOVED lines=9> */
[----:B0-----:R-:W-:-:S03]  /*1624a0*/  LOP3.LUT R3, R61, 0xffff, RZ, 0xc0, !PT ;  /* 0x0000ffff3d037812 */ /* 0x001fc600078ec0ff */
[----:B------:R0:W-:Y:S01]  /*1624b0*/  STL [R1+0x58], R7 ;  /* 0x0000580701007387 */ /* 0x0001e20000100800 */
[----:B------:R-:W-:Y:S02]  /*1624c0*/  PRMT R41, R3, 0x3340, R0 ;  /* 0x0000334003297816 */ /* 0x000fe40000000000 */
[----:B---3--:R-:W-:Y:S02]  /*1624d0*/  LOP3.LUT R43, R60, 0xffff, RZ, 0xc0, !PT ;  /* 0x0000ffff3c2b7812 */ /* 0x008fe400078ec0ff */
[----:B------:R-:W-:Y:S02]  /*1624e0*/  IADD3 R60, P6, R59, R35, RZ ;  /* 0x000000233b3c7210 */ /* 0x000fe40007fde0ff */
[----:B------:R-:W-:-:S03]  /*1624f0*/  PRMT R42, R44, 0x3340, R43 ;  /* 0x000033402c2a7816 */ /* 0x000fc6000000002b */
[----:B------:R-:W-:Y:S01]  /*162500*/  IMAD.X R61, R40, 0x1, R32, P6 ;  /* 0x00000001283d7824 */ /* 0x000fe200030e0620 */
[----:B0-----:R-:W-:-:S05]  /*162510*/  PRMT R7, R42, 0x5410, R41 ;  /* 0x000054102a077816 */ /* 0x001fca0000000029 */
[----:B------:R-:W-:Y:S04]  /*162520*/  STL [R1+0x140], R7 ;  /* 0x0001400701007387 */ /* 0x000fe80000100800 */
[----:B------:R0:W-:Y:S04]  /*162530*/  STL.64 [R1+0xa30], R60 ;  /* 0x000a303c01007387 */ /* 0x0001e80000100a00 */
[----:B0-----:R-:W3:Y:S01]  /*162540*/  LDL.LU.64 R60, [R1+0x8510] ;  /* 0x00851000013c7983 */ /* 0x001ee20000300a00 */
[----:B------:R-:W-:Y:S02]  /*162550*/  SHF.R.U32.HI R44, RZ, 0x8, R44 ;  /* 0x00000008ff2c7819 */ /* 0x000fe4000001162c */
[----:B------:R-:W-:-:S02]  /*162560*/  SHF.R.U32.HI R42, RZ, 0x8, R43 ;  /* 0x00000008ff2a7819 */ /* 0x000fc4000001162b */
[----:B------:R-:W-:Y:S02]  /*162570*/  SHF.R.U32.HI R41, RZ, 0x8, R46 ;  /* 0x00000008ff297819 */ /* 0x000fe4000001162e */
[----:B------:R-:W-:Y:S02]  /*162580*/  LOP3.LUT R43, R44, 0xffff, RZ, 0xc0, !PT ;  /* 0x0000ffff2c2b7812 */ /* 0x000fe400078ec0ff */
[----:B------:R-:W-:Y:S02]  /*162590*/  LOP3.LUT R42, R42, 0xffff, RZ, 0xc0, !PT ;  /* 0x0000ffff2a2a7812 */ /* 0x000fe400078ec0ff */
[----:B------:R-:W-:Y:S02]  /*1625a0*/  LOP3.LUT R41, R41, 0xffff, RZ, 0xc0, !PT ;  /* 0x0000ffff29297812 */ /* 0x000fe400078ec0ff */
[----:B------:R-:W-:Y:S02]  /*1625b0*/  PRMT R57, R43, 0x3340, R42 ;  /* 0x000033402b397816 */ /* 0x000fe4000000002a */
[----:B------:R-:W-:-:S03]  /*1625c0*/  PRMT R7, R41, 0x3340, R0 ;  /* 0x0000334029077816 */ /* 0x000fc60000000000 */
[----:B------:R-:W-:Y:S01]  /*1625d0*/  STL [R1+0x84c0], R57 ;  /* 0x0084c03901007387 */ /* 0x000fe20000100800 */
[----:B--2---:R-:W-:Y:S02]  /*1625e0*/  LOP3.LUT R46, R47, 0xffff, RZ, 0xc0, !PT ;  /* 0x0000ffff2f2e7812 */ /* 0x004fe400078ec0ff */
[----:B----4-:R-:W-:Y:S01]  /*1625f0*/  LOP3.LUT R44, R54, 0xffff, RZ, 0xc0, !PT ;  /* 0x0000ffff362c7812 */ /* 0x010fe200078ec0ff */
[----:B------:R0:W-:Y:S01]  /*162600*/  STL [R1+0x4], R7 ;  /* 0x0000040701007387 */ /* 0x0001e20000100800 */
[----:B------:R-:W-:Y:S02]  /*162610*/  LOP3.LUT R45, R56, 0xffff, RZ, 0xc0, !PT ;  /* 0x0000ffff382d7812 */ /* 0x000fe400078ec0ff */
[----:B------:R-:W-:Y:S01]  /*162620*/  PRMT R42, R46, 0x3340, R44 ;  /* 0x000033402e2a7816 */ /* 0x000fe2000000002c */
[----:B------:R-:W2:Y:S01]  /*162630*/  LDL.LU R58, [R1+0xa0c] ;  /* 0x000a0c00013a7983 */ /* 0x000ea20000300800 */
[----:B------:R-:W-:Y:S02]  /*162640*/  LOP3.LUT R47, R53, 0xffff, RZ, 0xc0, !PT ;  /* 0x0000ffff352f7812 */ /* 0x000fe400078ec0ff */
[----:B------:R-:W-:Y:S01]  /*162650*/  LOP3.LUT R43, R52, 0xffff, RZ, 0xc0, !PT ;  /* 0x0000ffff342b7812 */ /* 0x000fe200078ec0ff */
[----:B------:R-:W4:Y:S01]  /*162660*/  LDL.LU R56, [R1+0x9f0] ;  /* 0x0009f00001387983 */ /* 0x000f220000300800 */
[----:B0-----:R-:W-:-:S04]  /*162670*/  LOP3.LUT R7, R55, 0xffff, RZ, 0xc0, !PT ;  /* 0x0000ffff37077812 */ /* 0x001fc800078ec0ff */
[----:B------:R-:W-:-:S04]  /*162680*/  PRMT R41, R7, 0x3340, R0 ;  /* 0x0000334007297816 */ /* 0x000fc80000000000 */
[----:B------:R-:W-:Y:S02]  /*162690*/  PRMT R52, R42, 0x5410, R41 ;  /* 0x000054102a347816 */ /* 0x000fe40000000029 */
[----:B------:R-:W-:Y:S02]  /*1626a0*/  PRMT R41, R47, 0x3340, R0 ;  /* 0x000033402f297816 */ /* 0x000fe40000000000 */
[----:B------:R-:W-:-:S04]  /*1626b0*/  PRMT R42, R45, 0x3340, R43 ;  /* 0x000033402d2a7816 */ /* 0x000fc8000000002b */
[----:B------:R-:W-:Y:S01]  /*1626c0*/  PRMT R41, R42, 0x5410, R41 ;  /* 0x000054102a297816 */ /* 0x000fe20000000029 */
[----:B------:R0:W-:Y:S01]  /*1626d0*/  STL [R1+0xcc], R52 ;  /* 0x0000cc3401007387 */ /* 0x0001e20000100800 */
[----:B------:R-:W-:-:S03]  /*1626e0*/  SHF.R.U32.HI R42, RZ, 0x8, R46 ;  /* 0x00000008ff2a7819 */ /* 0x000fc6000001162e */
[----:B------:R1:W-:Y:S01]  /*1626f0*/  STL [R1+0xdc], R41 ;  /* 0x0000dc2901007387 */ /* 0x0003e20000100800 */
[----:B------:R-:W-:Y:S02]  /*162700*/  SHF.R.U32.HI R45, RZ, 0x8, R45 ;  /* 0x00000008ff2d7819 */ /* 0x000fe4000001162d */
[----:B------:R-:W-:Y:S02]  /*162710*/  SHF.R.U32.HI R43, RZ, 0x8, R43 ;  /* 0x00000008ff2b7819 */ /* 0x000fe4000001162b */
[----:B0-----:R-:W-:Y:S02]  /*162720*/  IADD3 R52, P6, R59, R31, RZ ;  /* 0x0000001f3b347210 */ /* 0x001fe40007fde0ff */
[----:B-1----:R-:W-:Y:S02]  /*162730*/  SHF.R.U32.HI R41, RZ, 0x8, R44 ;  /* 0x00000008ff297819 */ /* 0x002fe4000001162c */
[----:B------:R-:W-:Y:S02]  /*162740*/  LOP3.LUT R42, R42, 0xffff, RZ, 0xc0, !PT ;  /* 0x0000ffff2a2a7812 */ /* 0x000fe400078ec0ff */
[----:B------:R-:W-:Y:S01]  /*162750*/  LOP3.LUT R41, R41, 0xffff, RZ, 0xc0, !PT ;  /* 0x0000ffff29297812 */ /* 0x000fe200078ec0ff */
[----:B------:R-:W-:Y:S01]  /*162760*/  IMAD.X R53, R40, 0x1, R28, P6 ;  /* 0x0000000128357824 */ /* 0x000fe200030e061c */
[----:B------:R-:W-:-:S02]  /*162770*/  LOP3.LUT R44, R45, 0xffff, RZ, 0xc0, !PT ;  /* 0x0000ffff2d2c7812 */ /* 0x000fc400078ec0ff */
[----:B------:R-:W-:Y:S02]  /*162780*/  LOP3.LUT R43, R43, 0xffff, RZ, 0xc0, !PT ;  /* 0x0000ffff2b2b7812 */ /* 0x000fe400078ec0ff */
[----:B------:R-:W-:Y:S01]  /*162790*/  PRMT R42, R42, 0x3340, R41 ;  /* 0x000033402a2a7816 */ /* 0x000fe20000000029 */
[----:B------:R-:W-:Y:S01]  /*1627a0*/  STL.64 [R1+0xa28], R52 ;  /* 0x000a283401007387 */ /* 0x000fe20000100a00 */
[----:B------:R-:W-:-:S03]  /*1627b0*/  PRMT R41, R44, 0x3340, R43 ;  /* 0x000033402c297816 */ /* 0x000fc6000000002b */
[----:B------:R-:W4:Y:S04]  /*1627c0*/  LDL.LU R54, [R1+0xbc8] ;  /* 0x000bc80001367983 */ /* 0x000f280000300800 */
[----:B------:R0:W-:Y:S04]  /*1627d0*/  STL [R1+0x64], R42 ;  /* 0x0000642a01007387 */ /* 0x0001e80000100800 */
[----:B------:R-:W4:Y:S04]  /*1627e0*/  LDL.LU R55, [R1+0xa7c] ;  /* 0x000a7c0001377983 */ /* 0x000f280000300800 */
[----:B------:R1:W-:Y:S01]  /*1627f0*/  STL [R1+0x54], R41 ;  /* 0x0000542901007387 */ /* 0x0003e20000100800 */
[----:B0-----:R-:W-:-:S03]  /*162800*/  IADD3 R42, P6, R59, R30, RZ ;  /* 0x0000001e3b2a7210 */ /* 0x001fc60007fde0ff */
[----:B------:R-:W4:Y:S01]  /*162810*/  LDL.LU R53, [R1+0xb50] ;  /* 0x000b500001357983 */ /* 0x000f220000300800 */
[----:B-1----:R-:W-:Y:S01]  /*162820*/  SHF.R.U32.HI R41, RZ, 0x8, R7 ;  /* 0x00000008ff297819 */ /* 0x002fe20000011607 */
[----:B------:R-:W-:Y:S02]  /*162830*/  IMAD.X R43, R40, 0x1, R27, P6 ;  /* 0x00000001282b7824 */ /* 0x000fe400030e061b */
[----:B------:R-:W4:Y:S01]  /*162840*/  LDL.LU R52, [R1+0xa68] ;  /* 0x000a680001347983 */ /* 0x000f220000300800 */
[----:B------:R-:W-:-:S04]  /*162850*/  LOP3.LUT R41, R41, 0xffff, RZ, 0xc0, !PT ;  /* 0x0000ffff29297812 */ /* 0x000fc800078ec0ff */
[----:B------:R-:W-:Y:S01]  /*162860*/  PRMT R7, R41, 0x3340, R0 ;  /* 0x0000334029077816 */ /* 0x000fe20000000000 */
[----:B------:R0:W-:Y:S04]  /*162870*/  STL.64 [R1+0xa50], R42 ;  /* 0x000a502a01007387 */ /* 0x0001e80000100a00 */
[----:B------:R1:W-:Y:S01]  /*162880*/  STL [R1], R7 ;  /* 0x0000000701007387 */ /* 0x0003e20000100800 */
[----:B---3--:R-:W-:-:S03]  /*162890*/  LOP3.LUT R44, R61, 0xffff, RZ, 0xc0, !PT ;  /* 0x0000ffff3d2c7812 */ /* 0x008fc600078ec0ff */
[----:B------:R-:W3:Y:S01]  /*1628a0*/  LDL.LU R61, [R1+0x850c] ;  /* 0x00850c00013d7983 */ /* 0x000ee20000300800 */
[----:B------:R-:W-:Y:S02]  /*1628b0*/  PRMT R41, R44, 0x3340, R0 ;  /* 0x000033402c297816 */ /* 0x000fe40000000000 */
[----:B--2---:R-:W-:Y:S02]  /*1628c0*/  LOP3.LUT R46, R58, 0xffff, RZ, 0xc0, !PT ;  /* 0x0000ffff3a2e7812 */ /* 0x004fe400078ec0ff */
[----:B----4-:R-:W-:-:S04]  /*1628d0*/  LOP3.LUT R45, R56, 0xffff, RZ, 0xc0, !PT ;  /* 0x0000ffff382d7812 */ /* 0x010fc800078ec0ff */
[----:B0-----:R-:W-:Y:S02]  /*1628e0*/  PRMT R42, R46, 0x3340, R45 ;  /* 0x000033402e2a7816 */ /* 0x001fe4000000002d */
[----:B------:R-:W-:Y:S02]  /*1628f0*/  IADD3 R56, P6, R59, R29, RZ ;  /* 0x0000001d3b387210 */ /* 0x000fe40007fde0ff */
[----:B-1----:R-:W-:Y:S02]  /*162900*/  PRMT R7, R42, 0x5410, R41 ;  /* 0x000054102a077816 */ /* 0x002fe40000000029 */
[----:B------:R-:W-:Y:S02]  /*162910*/  SHF.R.U32.HI R42, RZ, 0x8, R46 ;  /* 0x00000008ff2a7819 */ /* 0x000fe4000001162e */
[----:B------:R-:W-:Y:S02]  /*162920*/  SHF.R.U32.HI R41, RZ, 0x8, R45 ;  /* 0x00000008ff297819 */ /* 0x000fe4000001162d */
[----:B------:R-:W-:Y:S01]  /*162930*/  SHF.R.U32.HI R46, RZ, 0x8, R44 ;  /* 0x00000008ff2e7819 */ /* 0x000fe2000001162c */
[----:B------:R-:W-:Y:S01]  /*162940*/  IMAD.X R57, R40, 0x1, R26, P6 ;  /* 0x0000000128397824 */ /* 0x000fe200030e061a */
[----:B------:R-:W-:-:S02]  /*162950*/  LOP3.LUT R42, R42, 0xffff, RZ, 0xc0, !PT ;  /* 0x0000ffff2a2a7812 */ /* 0x000fc400078ec0ff */
[----:B------:R-:W-:Y:S01]  /*162960*/  LOP3.LUT R41, R41, 0xffff, RZ, 0xc0, !PT ;  /* 0x0000ffff29297812 */ /* 0x000fe200078ec0ff */
[----:B------:R0:W-:Y:S01]  /*162970*/  STL [R1+0xe4], R7 ;  /* 0x0000e40701007387 */ /* 0x0001e20000100800 */
[----:B------:R-:W-:-:S03]  /*162980*/  LOP3.LUT R46, R46, 0xffff, RZ, 0xc0, !PT ;  /* 0x0000ffff2e2e7812 */ /* 0x000fc600078ec0ff */
[----:B------:R1:W-:Y:S01]  /*162990*/  STL.64 [R1+0xa48], R56 ;  /* 0x000a483801007387 */ /* 0x0003e20000100a00 */
[----:B------:R-:W-:-:S03]  /*1629a0*/  PRMT R46, R46, 0x3340, R0 ;  /* 0x000033402e2e7816 */ /* 0x000fc60000000000 */
[----:B------:R-:W2:Y:S01]  /*1629b0*/  LDL.LU R58, [R1+0xc8c] ;  /* 0x000c8c00013a7983 */ /* 0x000ea20000300800 */
[----:B0-----:R-:W-:-:S03]  /*1629c0*/  PRMT R7, R42, 0x3340, R41 ;  /* 0x000033402a077816 */ /* 0x001fc60000000029 */
[----:B-1----:R-:W4:Y:S04]  /*1629d0*/  LDL.LU R56, [R1+0xb54] ;  /* 0x000b540001387983 */ /* 0x002f280000300800 */
[----:B------:R0:W-:Y:S04]  /*1629e0*/  STL [R1+0x60], R7 ;  /* 0x0000600701007387 */ /* 0x0001e80000100800 */
[----:B------:R1:W-:Y:S01]  /*1629f0*/  STL [R1+0x84e0], R46 ;  /* 0x0084e02e01007387 */ /* 0x0003e20000100800 */
[----:B0-----:R-:W-:Y:S02]  /*162a00*/  LOP3.LUT R7, R55, 0xffff, RZ, 0xc0, !PT ;  /* 0x0000ffff37077812 */ /* 0x001fe400078ec0ff */
[----:B------:R-:W-:-:S02]  /*162a10*/  LOP3.LUT R55, R60, 0xffff, RZ, 0xc0, !PT ;  /* 0x0000ffff3c377812 */ /* 0x000fc400078ec0ff */
[----:B------:R-:W4:Y:S01]  /*162a20*/  LDL.LU R60, [R1+0x8508] ;  /* 0x00850800013c7983 */ /* 0x000f220000300800 */
[----:B---3--:R-:W-:-:S03]  /*162a30*/  LOP3.LUT R44, R61, 0xffff, RZ, 0xc0, !PT ;  /* 0x0000ffff3d2c7812 */ /* 0x008fc600078ec0ff */
[----:B------:R-:W3:Y:S01]  /*162a40*/  LDL.LU R61, [R1+0x8504] ;  /* 0x00850400013d7983 */ /* 0x000ee20000300800 */
[----:B------:R-:W-:Y:S02]  /*162a50*/  SHF.R.U32.HI R43, RZ, 0x8, R47 ;  /* 0x00000008ff2b7819 */ /* 0x000fe4000001162f */
[----:B------:R-:W-:Y:S02]  /*162a60*/  LOP3.LUT R54, R54, 0xffff, RZ, 0xc0, !PT ;  /* 0x0000ffff36367812 */ /* 0x000fe400078ec0ff */
[----:B------:R-:W-:Y:S02]  /*162a70*/  LOP3.LUT R47, R53, 0xffff, RZ, 0xc0, !PT ;  /* 0x0000ffff352f7812 */ /* 0x000fe400078ec0ff */
[----:B------:R-:W-:Y:S02]  /*162a80*/  PRMT R41, R7, 0x3340, R0 ;  /* 0x0000334007297816 */ /* 0x000fe40000000000 */
[----:B------:R-:W-:Y:S02]  /*162a90*/  PRMT R42, R54, 0x3340, R47 ;  /* 0x00003340362a7816 */ /* 0x000fe4000000002f */
[----:B------:R-:W-:-:S02]  /*162aa0*/  LOP3.LUT R45, R52, 0xffff, RZ, 0xc0, !PT ;  /* 0x0000ffff342d7812 */ /* 0x000fc400078ec0ff */
[----:B-1----:R-:W-:Y:S02]  /*162ab0*/  PRMT R46, R42, 0x5410, R41 ;  /* 0x000054102a2e7816 */ /* 0x002fe40000000029 */
[----:B------:R-:W-:Y:S02]  /*162ac0*/  PRMT R41, R55, 0x3340, R0 ;  /* 0x0000334037297816 */ /* 0x000fe40000000000 */
[----:B------:R-:W-:-:S04]  /*162ad0*/  PRMT R42, R45, 0x3340, R44 ;  /* 0x000033402d2a7816 */ /* 0x000fc8000000002c */
[----:B------:R-:W-:Y:S01]  /*162ae0*/  PRMT R52, R42, 0x5410, R41 ;  /* 0x000054102a347816 */ /* 0x000fe20000000029 */
[----:B------:R-:W-:Y:S01]  /*162af0*/  STL [R1+0x108], R46 ;  /* 0x0001082e01007387 */ /* 0x000fe20000100800 */
[----:B------:R-:W-:Y:S02]  /*162b00*/  SHF.R.U32.HI R42, RZ, 0x8, R45 ;  /* 0x00000008ff2a7819 */ /* 0x000fe4000001162d */
[----:B------:R-:W-:Y:S01]  /*162b10*/  SHF.R.U32.HI R41, RZ, 0x8, R44 ;  /* 0x00000008ff297819 */ /* 0x000fe2000001162c */
[----:B------:R0:W-:Y:S01]  /*162b20*/  STL [R1+0x8460], R52 ;  /* 0x0084603401007387 */ /* 0x0001e20000100800 */
[----:B------:R-:W-:Y:S02]  /*162b30*/  SHF.R.U32.HI R45, RZ, 0x8, R54 ;  /* 0x00000008ff2d7819 */ /* 0x000fe40000011636 */
[----:B------:R-:W-:Y:S02]  /*162b40*/  SHF.R.U32.HI R44, RZ, 0x8, R47 ;  /* 0x00000008ff2c7819 */ /* 0x000fe4000001162f */
[----:B------:R-:W-:-:S02]  /*162b50*/  LOP3.LUT R42, R42, 0xffff, RZ, 0xc0, !PT ;  /* 0x0000ffff2a2a7812 */ /* 0x000fc400078ec0ff */
[----:B------:R-:W-:Y:S02]  /*162b60*/  LOP3.LUT R41, R41, 0xffff, RZ, 0xc0, !PT ;  /* 0x0000ffff29297812 */ /* 0x000fe400078ec0ff */
[----:B0-----:R-:W-:Y:S02]  /*162b70*/  IADD3 R52, P6, R59, R25, RZ ;  /* 0x000000193b347210 */ /* 0x001fe40007fde0ff */
[----:B------:R-:W-:Y:S02]  /*162b80*/  LOP3.LUT R45, R45, 0xffff, RZ, 0xc0, !PT ;  /* 0x0000ffff2d2d7812 */ /* 0x000fe400078ec0ff */
[----:B------:R-:W-:Y:S01]  /*162b90*/  LOP3.LUT R44, R44, 0xffff, RZ, 0xc0, !PT ;  /* 0x0000ffff2c2c7812 */ /* 0x000fe200078ec0ff */
[----:B------:R-:W-:Y:S01]  /*162ba0*/  IMAD.X R53, R40, 0x1, R23, P6 ;  /* 0x0000000128357824 */ /* 0x000fe200030e0617 */
[----:B------:R-:W-:Y:S02]  /*162bb0*/  PRMT R54, R42, 0x3340, R41 ;  /* 0x000033402a367816 */ /* 0x000fe40000000029 */
[----:B------:R-:W-:-:S02]  /*162bc0*/  PRMT R41, R45, 0x3340, R44 ;  /* 0x000033402d297816 */ /* 0x000fc4000000002c */
[----:B------:R0:W-:Y:S04]  /*162bd0*/  STL.64 [R1+0xa68], R52 ;  /* 0x000a683401007387 */ /* 0x0001e80000100a00 */
[----:B0-----:R-:W3:Y:S04]  /*162be0*/  LDL.LU R53, [R1+0xc88] ;  /* 0x000c880001357983 */ /* 0x001ee80000300800 */
[----:B------:R-:W-:Y:S04]  /*162bf0*/  STL [R1+0x84c4], R54 ;  /* 0x0084c43601007387 */ /* 0x000fe80000100800 */
[----:B------:R0:W-:Y:S01]  /*162c00*/  STL [R1+0x68], R41 ;  /* 0x0000682901007387 */ /* 0x0001e20000100800 */
[----:B--2---:R-:W-:-:S02]  /*162c10*/  LOP3.LUT R45, R58, 0xffff, RZ, 0xc0, !PT ;  /* 0x0000ffff3a2d7812 */ /* 0x004fc400078ec0ff */
[----:B----4-:R-:W-:Y:S02]  /*162c20*/  LOP3.LUT R44, R56, 0xffff, RZ, 0xc0, !PT ;  /* 0x0000ffff382c7812 */ /* 0x010fe400078ec0ff */
[----:B------:R-:W-:Y:S02]  /*162c30*/  IADD3 R56, P6, R59, R24, RZ ;  /* 0x000000183b387210 */ /* 0x000fe40007fde0ff */
[----:B------:R-:W-:-:S03]  /*162c40*/  PRMT R42, R45, 0x3340, R44 ;  /* 0x000033402d2a7816 */ /* 0x000fc6000000002c */
[----:B------:R-:W-:Y:S01]  /*162c50*/  IMAD.X R57, R40, 0x1, R22, P6 ;  /* 0x0000000128397824 */ /* 0x000fe200030e0616 */
[----:B---3--:R-:W-:Y:S02]  /*162c60*/  LOP3.LUT R46, R61, 0xffff, RZ, 0xc0, !PT ;  /* 0x0000ffff3d2e7812 */ /* 0x008fe400078ec0ff */
[----:B------:R-:W2:Y:S02]  /*162c70*/  LDL.LU R61, [R1+0x8500] ;  /* 0x00850000013d7983 */ /* 0x000ea40000300800 */
[----:B0-----:R-:W-:-:S04]  /*162c80*/  PRMT R41, R46, 0x3340, R0 ;  /* 0x000033402e297816 */ /* 0x001fc80000000000 */
[----:B------:R-:W-:Y:S02]  /*162c90*/  PRMT R41, R42, 0x5410, R41 ;  /* 0x000054102a297816 */ /* 0x000fe40000000029 */
[----:B------:R-:W-:-:S03]  /*162ca0*/  SHF.R.U32.HI R42, RZ, 0x8, R7 ;  /* 0x00000008ff2a7819 */ /* 0x000fc60000011607 */
[----:B------:R-:W-:Y:S04]  /*162cb0*/  STL [R1+0x10c], R41 ;  /* 0x00010c2901007387 */ /* 0x000fe80000100800 */
[----:B------:R0:W-:Y:S04]  /*162cc0*/  STL.64 [R1+0xa60], R56 ;  /* 0x000a603801007387 */ /* 0x0001e80000100a00 */
[----:B0-----:R-:W3:Y:S04]  /*162cd0*/  LDL.LU R57, [R1+0x2ae4] ;  /* 0x002ae40001397983 */ /* 0x001ee80000300800 */
[----:B------:R-:W4:Y:S01]  /*162ce0*/  LDL.LU R7, [R1+0x2adc] ;  /* 0x002adc0001077983 */ /* 0x000f220000300800 */
[----:B------:R-:W-:-:S02]  /*162cf0*/  LOP3.LUT R43, R43, 0xffff, RZ, 0xc0, !PT ;  /* 0x0000ffff2b2b7812 */ /* 0x000fc400078ec0ff */
[----:B------:R-:W-:Y:S02]  /*162d00*/  SHF.R.U32.HI R45, RZ, 0x8, R45 ;  /* 0x00000008ff2d7819 */ /* 0x000fe4000001162d */
[----:B------:R-:W-:Y:S02]  /*162d10*/  SHF.R.U32.HI R41, RZ, 0x8, R44 ;  /* 0x00000008ff297819 */ /* 0x000fe4000001162c */
[----:B------:R-:W-:Y:S02]  /*162d20*/  LOP3.LUT R42, R42, 0xffff, RZ, 0xc0, !PT ;  /* 0x0000ffff2a2a7812 */ /* 0x000fe400078ec0ff */
[----:B------:R-:W-:Y:S02]  /*162d30*/  PRMT R43, R43, 0x3340, R0 ;  /* 0x000033402b2b7816 */ /* 0x000fe40000000000 */
[----:B------:R-:W-:Y:S02]  /*162d40*/  LOP3.LUT R44, R45, 0xffff, RZ, 0xc0, !PT ;  /* 0x0000ffff2d2c7812 */ /* 0x000fe400078ec0ff */
[----:B------:R-:W-:-:S02]  /*162d50*/  LOP3.LUT R41, R41, 0xffff, RZ, 0xc0, !PT ;  /* 0x0000ffff29297812 */ /* 0x000fc400078ec0ff */
[----:B------:R-:W-:Y:S02]  /*162d60*/  PRMT R42, R42, 0x3340, R0 ;  /* 0x000033402a2a7816 */ /* 0x000fe40000000000 */
[----:B------:R-:W-:Y:S02]  /*162d70*/  PRMT R41, R44, 0x3340, R41 ;  /* 0x000033402c297816 */ /* 0x000fe40000000029 */
[----:B------:R-:W-:Y:S01]  /*162d80*/  LOP3.LUT R45, R60, 0xffff, RZ, 0xc0, !PT ;  /* 0x0000ffff3c2d7812 */ /* 0x000fe200078ec0ff */
[----:B------:R0:W-:Y:S04]  /*162d90*/  STL.64 [R1+0x84d8], R42 ;  /* 0x0084d82a01007387 */ /* 0x0001e80000100a00 */
[----:B------:R1:W-:Y:S04]  /*162da0*/  STL [R1+0x70], R41 ;  /* 0x0000702901007387 */ /* 0x0003e80000100800 */
[----:B------:R-:W4:Y:S01]  /*162db0*/  LDL.LU R58, [R1+0x2ae0] ;  /* 0x002ae000013a7983 */ /* 0x000f220000300800 */
[----:B0-----:R-:W-:-:S03]  /*162dc0*/  LOP3.LUT R42, R53, 0xffff, RZ, 0xc0, !PT ;  /* 0x0000ffff352a7812 */ /* 0x001fc600078ec0ff */
[----:B------:R-:W4:Y:S01]  /*162dd0*/  LDL.LU R56, [R1+0x2ad8] ;  /* 0x002ad80001387983 */ /* 0x000f220000300800 */
[----:B-1----:R-:W-:Y:S02]  /*162de0*/  PRMT R41, R45, 0x3340, R0 ;  /* 0x000033402d297816 */ /* 0x002fe40000000000 */
[----:B------:R-:W-:Y:S02]  /*162df0*/  IADD3 R60, P6, R59, R21, RZ ;  /* 0x000000153b3c7210 */ /* 0x000fe40007fde0ff */
[----:B------:R-:W-:-:S04]  /*162e00*/  SHF.R.U32.HI R45, RZ, 0x8, R45 ;  /* 0x00000008ff2d7819 */ /* 0x000fc8000001162d */
[----:B------:R-:W-:Y:S02]  /*162e10*/  LOP3.LUT R45, R45, 0xffff, RZ, 0xc0, !PT ;  /* 0x0000ffff2d2d7812 */ /* 0x000fe400078ec0ff */
[----:B--2---:R-:W-:-:S04]  /*162e20*/  LOP3.LUT R47, R61, 0xffff, RZ, 0xc0, !PT ;  /* 0x0000ffff3d2f7812 */ /* 0x004fc800078ec0ff */
[----:B------:R-:W-:-:S04]  /*162e30*/  PRMT R44, R42, 0x3340, R47 ;  /* 0x000033402a2c7816 */ /* 0x000fc8000000002f */
[----:B------:R-:W-:-:S05]  /*162e40*/  PRMT R41, R44, 0x5410, R41 ;  /* 0x000054102c297816 */ /* 0x000fca0000000029 */
[----:B------:R0:W-:Y:S04]  /*162e50*/  STL [R1+0x110], R41 ;  /* 0x0001102901007387 */ /* 0x0001e80000100800 */
[----:B------:R-:W2:Y:S01]  /*162e60*/  LDL.LU R53, [R1+0x2ad4] ;  /* 0x002ad40001357983 */ /* 0x000ea20000300800 */
[----:B------:R-:W-:Y:S01]  /*162e70*/  SHF.R.U32.HI R44, RZ, 0x8, R42 ;  /* 0x00000008ff2c7819 */ /* 0x000fe2000001162a */
[----:B------:R-:W-:Y:S01]  /*162e80*/  IMAD.X R61, R40, 0x1, R18, P6 ;  /* 0x00000001283d7824 */ /* 0x000fe200030e0612 */
[----:B0-----:R-:W-:Y:S02]  /*162e90*/  SHF.R.U32.HI R41, RZ, 0x8, R47 ;  /* 0x00000008ff297819 */ /* 0x001fe4000001162f */
[----:B------:R-:W-:Y:S02]  /*162ea0*/  LOP3.LUT R44, R44, 0xffff, RZ, 0xc0, !PT ;  /* 0x0000ffff2c2c7812 */ /* 0x000fe400078ec0ff */
[----:B------:R-:W-:Y:S01]  /*162eb0*/  LOP3.LUT R41, R41, 0xffff, RZ, 0xc0, !PT ;  /* 0x0000ffff29297812 */ /* 0x000fe200078ec0ff */
[----:B------:R0:W-:Y:S03]  /*162ec0*/  STL.64 [R1+0xa80], R60 ;  /* 0x000a803c01007387 */ /* 0x0001e60000100a00 */
[----:B------:R-:W-:Y:S01]  /*162ed0*/  PRMT R41, R44, 0x3340, R41 ;  /* 0x000033402c297816 */ /* 0x000fe20000000029 */
[----:B0-----:R-:W2:Y:S04]  /*162ee0*/  LDL.LU R60, [R1+0x84fc] ;  /* 0x0084fc00013c7983 */ /* 0x001ea80000300800 */
[----:B------:R-:W2:Y:S04]  /*162ef0*/  LDL.LU R43, [R1+0x2af0] ;  /* 0x002af000012b7983 */ /* 0x000ea80000300800 */
[----:B------:R-:W2:Y:S04]  /*162f00*/  LDL.LU R52, [R1+0x2aec] ;  /* 0x002aec0001347983 */ /* 0x000ea80000300800 */
[----:B------:R0:W-:Y:S04]  /*162f10*/  STL [R1+0x5c], R41 ;  /* 0x00005c2901007387 */ /* 0x0001e80000100800 */
[----:B------:R-:W2:Y:S01]  /*162f20*/  LDL.LU R61, [R1+0x2ae8] ;  /* 0x002ae800013d7983 */ /* 0x000ea20000300800 */
[----:B------:R-:W-:-:S02]  /*162f30*/  IADD3 R44, P6, R59, R20, RZ ;  /* 0x000000143b2c7210 */ /* 0x000fc40007fde0ff */
[----:B0-----:R-:W-:-:S03]  /*162f40*/  PRMT R41, R45, 0x3340, R0 ;  /* 0x000033402d297816 */ /* 0x001fc60000000000 */
[----:B------:R-:W-:Y:S01]  /*162f50*/  IMAD.X R45, R40, 0x1, R16, P6 ;  /* 0x00000001282d7824 */ /* 0x000fe200030e0610 */
[----:B------:R-:W-:Y:S01]  /*162f60*/  STL.64 [R1+0x84e8], R20 ;  /* 0x0084e81401007387 */ /* 0x000fe20000100a00 */
[----:B---3--:R-:W-:-:S03]  /*162f70*/  SHF.R.U32.HI R47, RZ, 0x8, R57 ;  /* 0x00000008ff2f7819 */ /* 0x008fc60000011639 */
[----:B------:R0:W-:Y:S02]  /*162f80*/  STL.64 [R1+0xa78], R44 ;  /* 0x000a782c01007387 */ /* 0x0001e40000100a00 */
[----:B0-----:R-:W-:Y:S02]  /*162f90*/  SHF.R.U32.HI R45, RZ, 0x8, R46 ;  /* 0x00000008ff2d7819 */ /* 0x001fe4000001162e */
[----:B------:R-:W3:Y:S01]  /*162fa0*/  LDL.LU R46, [R1+0x2acc] ;  /* 0x002acc00012e7983 */ /* 0x000ee20000300800 */
[----:B----4-:R-:W-:-:S03]  /*162fb0*/  SHF.R.U32.HI R44, RZ, 0x8, R7 ;  /* 0x00000008ff2c7819 */ /* 0x010fc60000011607 */
[----:B------:R-:W4:Y:S04]  /*162fc0*/  LDL.LU R57, [R1+0x2ac8] ;  /* 0x002ac80001397983 */ /* 0x000f280000300800 */
[----:B------:R-:W4:Y:S01]  /*162fd0*/  LDL.LU R7, [R1+0x2ad0] ;  /* 0x002ad00001077983 */ /* 0x000f220000300800 */
[----:B------:R-:W-:Y:S02]  /*162fe0*/  IADD3 R20, P6, R59, R19, RZ ;  /* 0x000000133b147210 */ /* 0x000fe40007fde0ff */
[----:B------:R-:W-:Y:S02]  /*162ff0*/  LOP3.LUT R47, R47, 0xffff, RZ, 0xc0, !PT ;  /* 0x0000ffff2f2f7812 */ /* 0x000fe400078ec0ff */
[----:B------:R-:W-:Y:S01]  /*163000*/  LOP3.LUT R44, R44, 0xffff, RZ, 0xc0, !PT ;  /* 0x0000ffff2c2c7812 */ /* 0x000fe200078ec0ff */
[----:B------:R-:W-:-:S03]  /*163010*/  IMAD.X R21, R40, 0x1, R15, P6 ;  /* 0x0000000128157824 */ /* 0x000fc600030e060f */
[----:B------:R-:W-:Y:S02]  /*163020*/  PRMT R54, R47, 0x3340, R44 ;  /* 0x000033402f367816 */ /* 0x000fe4000000002c */
[----:B------:R-:W-:Y:S01]  /*163030*/  SHF.R.U32.HI R47, RZ, 0x8, R58 ;  /* 0x00000008ff2f7819 */ /* 0x000fe2000001163a */
[----:B------:R0:W-:Y:S01]  /*163040*/  STL.64 [R1+0xac8], R20 ;  /* 0x000ac81401007387 */ /* 0x0001e20000100a00 */
[----:B------:R-:W-:Y:S02]  /*163050*/  SHF.R.U32.HI R44, RZ, 0x8, R56 ;  /* 0x00000008ff2c7819 */ /* 0x000fe40000011638 */
[----:B------:R-:W-:Y:S01]  /*163060*/  LOP3.LUT R47, R47, 0xffff, RZ, 0xc0, !PT ;  /* 0x0000ffff2f2f7812 */ /* 0x000fe200078ec0ff */
[----:B------:R-:W4:Y:S01]  /*163070*/  LDL.LU R58, [R1+0x2af4] ;  /* 0x002af400013a7983 */ /* 0x000f220000300800 */
[----:B------:R-:W-:Y:S02]  /*163080*/  LOP3.LUT R44, R44, 0xffff, RZ, 0xc0, !PT ;  /* 0x0000ffff2c2c7812 */ /* 0x000fe400078ec0ff */
[----:B------:R-:W-:Y:S01]  /*163090*/  LOP3.LUT R45, R45, 0xffff, RZ, 0xc0, !PT ;  /* 0x0000ffff2d2d7812 */ /* 0x000fe200078ec0ff */
[----:B------:R-:W4:Y:S01]  /*1630a0*/  LDL.LU R56, [R1+0xc90] ;  /* 0x000c900001387983 */ /* 0x000f220000300800 */
[----:B0-----:R-:W-:-:S02]  /*1630b0*/  PRMT R21, R47, 0x3340, R44 ;  /* 0x000033402f157816 */ /* 0x001fc4000000002c */
[----:B------:R-:W-:-:S03]  /*1630c0*/  PRMT R45, R45, 0x3340, R0 ;  /* 0x000033402d2d7816 */ /* 0x000fc60000000000 */
[----:B------:R0:W-:Y:S01]  /*1630d0*/  STL [R1+0x6c], R21 ;  /* 0x00006c1501007387 */ /* 0x0001e20000100800 */
[----:B--2---:R-:W-:-:S03]  /*1630e0*/  SHF.R.U32.HI R20, RZ, 0x8, R53 ;  /* 0x00000008ff147819 */ /* 0x004fc60000011635 */
[----:B------:R-:W2:Y:S01]  /*1630f0*/  LDL.LU R53, [R1+0xb38] ;  /* 0x000b380001357983 */ /* 0x000ea20000300800 */
[----:B------:R-:W-:-:S04]  /*163100*/  LOP3.LUT R20, R20, 0xffff, RZ, 0xc0, !PT ;  /* 0x0000ffff14147812 */ /* 0x000fc800078ec0ff */
[----:B------:R-:W-:Y:S02]  /*163110*/  PRMT R44, R20, 0x3340, R0 ;  /* 0x00003340142c7816 */ /* 0x000fe40000000000 */
[----:B------:R-:W-:-:S05]  /*163120*/  IADD3 R20, P6, R59, R17, RZ ;  /* 0x000000113b147210 */ /* 0x000fca0007fde0ff */
[----:B0-----:R-:W-:Y:S01]  /*163130*/  IMAD.X R21, R40, 0x1, R14, P6 ;  /* 0x0000000128157824 */ /* 0x001fe200030e060e */
[----:B------:R-:W-:Y:S04]  /*163140*/  STL.64 [R1+0x84d0], R44 ;  /* 0x0084d02c01007387 */ /* 0x000fe80000100a00 */
[----:B------:R0:W-:Y:S01]  /*163150*/  STL.64 [R1+0xac0], R20 ;  /* 0x000ac01401007387 */ /* 0x0001e20000100a00 */
[----:B------:R-:W-:Y:S02]  /*163160*/  SHF.R.U32.HI R47, RZ, 0x8, R43 ;  /* 0x00000008ff2f7819 */ /* 0x000fe4000001162b */
[----:B0-----:R-:W-:Y:S02]  /*163170*/  SHF.R.U32.HI R20, RZ, 0x8, R52 ;  /* 0x00000008ff147819 */ /* 0x001fe40000011634 */
[----:B------:R-:W-:-:S02]  /*163180*/  SHF.R.U32.HI R21, RZ, 0x8, R61 ;  /* 0x00000008ff157819 */ /* 0x000fc4000001163d */
[----:B------:R-:W-:Y:S02]  /*163190*/  LOP3.LUT R20, R20, 0xffff, RZ, 0xc0, !PT ;  /* 0x0000ffff14147812 */ /* 0x000fe400078ec0ff */
[----:B------:R-:W-:Y:S02]  /*1631a0*/  LOP3.LUT R21, R21, 0xffff, RZ, 0xc0, !PT ;  /* 0x0000ffff15157812 */ /* 0x000fe400078ec0ff */
[----:B------:R-:W-:Y:S02]  /*1631b0*/  LOP3.LUT R47, R47, 0xffff, RZ, 0xc0, !PT ;  /* 0x0000ffff2f2f7812 */ /* 0x000fe400078ec0ff */
[----:B------:R-:W-:Y:S02]  /*1631c0*/  PRMT R61, R20, 0x3340, R21 ;  /* 0x00003340143d7816 */ /* 0x000fe40000000015 */
[----:B------:R-:W-:Y:S02]  /*1631d0*/  IADD3 R20, P6, R59, R13, RZ ;  /* 0x0000000d3b147210 */ /* 0x000fe40007fde0ff */
[----:B------:R-:W-:-:S03]  /*1631e0*/  PRMT R42, R47, 0x3340, R0 ;  /* 0x000033402f2a7816 */ /* 0x000fc60000000000 */
[----:B------:R-:W-:Y:S02]  /*1631f0*/  IMAD.X R21, R40, 0x1, R11, P6 ;  /* 0x0000000128157824 */ /* 0x000fe400030e060b */
[----:B------:R-:W-:Y:S04]  /*163200*/  STL [R1+0x10], R42 ;  /* 0x0000102a01007387 */ /* 0x000fe80000100800 */
[----:B------:R4:W-:Y:S01]  /*163210*/  STL.64 [R1+0xb00], R20 ;  /* 0x000b001401007387 */ /* 0x0009e20000100a00 */
[----:B---3--:R-:W-:Y:S02]  /*163220*/  SHF.R.U32.HI R47, RZ, 0x8, R46 ;  /* 0x00000008ff2f7819 */ /* 0x008fe4000001162e */
[----:B----4-:R-:W-:-:S04]  /*163230*/  SHF.R.U32.HI R20, RZ, 0x8, R7 ;  /* 0x00000008ff147819 */ /* 0x010fc80000011607 */
[----:B------:R-:W-:Y:S02]  /*163240*/  LOP3.LUT R20, R20, 0xffff, RZ, 0xc0, !PT ;  /* 0x0000ffff14147812 */ /* 0x000fe400078ec0ff */
[----:B------:R-:W-:Y:S02]  /*163250*/  SHF.R.U32.HI R21, RZ, 0x8, R57 ;  /* 0x00000008ff157819 */ /* 0x000fe40000011639 */
[----:B------:R-:W-:Y:S02]  /*163260*/  PRMT R57, R20, 0x3340, R0 ;  /* 0x0000334014397816 */ /* 0x000fe40000000000 */
[----:B------:R-:W-:Y:S02]  /*163270*/  IADD3 R20, P6, R59, R12, RZ ;  /* 0x0000000c3b147210 */ /* 0x000fe40007fde0ff */
[----:B------:R-:W-:Y:S01]  /*163280*/  LOP3.LUT R7, R47, 0xffff, RZ, 0xc0, !PT ;  /* 0x0000ffff2f077812 */ /* 0x000fe200078ec0ff */
[----:B------:R0:W-:Y:S01]  /*163290*/  STL.64 [R1+0x84c8], R12 ;  /* 0x0084c80c01007387 */ /* 0x0001e20000100a00 */
[----:B------:R-:W-:Y:S01]  /*1632a0*/  LOP3.LUT R47, R21, 0xffff, RZ, 0xc0, !PT ;  /* 0x0000ffff152f7812 */ /* 0x000fe200078ec0ff */
[----:B------:R-:W-:Y:S01]  /*1632b0*/  IMAD.X R21, R40, 0x1, R9, P6 ;  /* 0x0000000128157824 */ /* 0x000fe200030e0609 */
[----:B0-----:R-:W-:-:S04]  /*1632c0*/  IADD3 R12, P6, R59, R10, RZ ;  /* 0x0000000a3b0c7210 */ /* 0x001fc80007fde0ff */
[----:B------:R-:W-:Y:S01]  /*1632d0*/  STL.64 [R1+0xae8], R20 ;  /* 0x000ae81401007387 */ /* 0x000fe20000100a00 */
[----:B------:R-:W-:-:S05]  /*1632e0*/  IMAD.X R13, R40, 0x1, R8, P6 ;  /* 0x00000001280d7824 */ /* 0x000fca00030e0608 */
[----:B------:R0:W-:Y:S02]  /*1632f0*/  STL.64 [R1+0xb18], R12 ;  /* 0x000b180c01007387 */ /* 0x0001e40000100a00 */
[----:B0-----:R-:W-:Y:S02]  /*163300*/  LOP3.LUT R13, R60, 0xffff, RZ, 0xc0, !PT ;  /* 0x0000ffff3c0d7812 */ /* 0x001fe400078ec0ff */
[----:B------:R-:W3:Y:S01]  /*163310*/  LDL.LU R60, [R1+0x84f8] ;  /* 0x0084f800013c7983 */ /* 0x000ee20000300800 */
[----:B------:R-:W-:Y:S02]  /*163320*/  LOP3.LUT R20, R56, 0xffff, RZ, 0xc0, !PT ;  /* 0x0000ffff38147812 */ /* 0x000fe400078ec0ff */
[----:B------:R-:W-:Y:S02]  /*163330*/  PRMT R7, R7, 0x3340, R47 ;  /* 0x0000334007077816 */ /* 0x000fe4000000002f */
[----:B------:R-:W-:Y:S02]  /*163340*/  PRMT R47, R20, 0x3340, R13 ;  /* 0x00003340142f7816 */ /* 0x000fe4000000000d */
[----:B------:R-:W-:-:S04]  /*163350*/  SHF.R.U32.HI R3, RZ, 0x8, R3 ;  /* 0x00000008ff037819 */ /* 0x000fc80000011603 */
[----:B------:R-:W-:Y:S02]  /*163360*/  LOP3.LUT R3, R3, 0xffff, RZ, 0xc0, !PT ;  /* 0x0000ffff03037812 */ /* 0x000fe400078ec0ff */
[----:B------:R-:W-:Y:S02]  /*163370*/  SHF.R.U32.HI R59, RZ, 0x8, R58 ;  /* 0x00000008ff3b7819 */ /* 0x000fe4000001163a */
[----:B--2---:R-:W-:-:S04]  /*163380*/  LOP3.LUT R12, R53, 0xffff, RZ, 0xc0, !PT ;  /* 0x0000ffff350c7812 */ /* 0x004fc800078ec0ff */
[----:B------:R-:W-:Y:S02]  /*163390*/  PRMT R40, R12, 0x3340, R0 ;  /* 0x000033400c287816 */ /* 0x000fe40000000000 */
        /* <DEDUP_REMOVED lines=8> */
[----:B------:R-:W-:Y:S01]  /*163420*/  PRMT R47, R12, 0x3340, R0 ;  /* 0x000033400c2f7816 */ /* 0x000fe20000000000 */
[----:B------:R-:W-:Y:S04]  /*163430*/  STL [R1+0x134], R21 ;  /* 0x0001341501007387 */ /* 0x000fe80000100800 */
[----:B------:R-:W2:Y:S04]  /*163440*/  LDL.LU R42, [R1+0x3c] ;  /* 0x00003c00012a7983 */ /* 0x000ea80000300800 */
[----:B------:R-:W2:Y:S04]  /*163450*/  LDL.LU R43, [R1+0xb8] ;  /* 0x0000b800012b7983 */ /* 0x000ea80000300800 */
[----:B------:R-:W4:Y:S04]  /*163460*/  LDL.LU R46, [R1+0x30] ;  /* 0x00003000012e7983 */ /* 0x000f280000300800 */
[----:B------:R-:W4:Y:S04]  /*163470*/  LDL.LU R53, [R1+0xb0] ;  /* 0x0000b00001357983 */ /* 0x000f280000300800 */
[----:B------:R-:W-:Y:S01]  /*163480*/  STL.64 [R1+0x84b0], R38 ;  /* 0x0084b02601007387 */ /* 0x000fe20000100a00 */
[----:B---3--:R-:W-:-:S02]  /*163490*/  SHF.R.S32.HI R40, RZ, 0x1f, R60 ;  /* 0x0000001fff287819 */ /* 0x008fc4000001143c */
[----:B------:R-:W-:-:S05]  /*1634a0*/  IADD3 R12, P6, R60, R39, RZ ;  /* 0x000000273c0c7210 */ /* 0x000fca0007fde0ff */
[----:B------:R-:W-:-:S05]  /*1634b0*/  IMAD.X R13, R40, 0x1, R38, P6 ;  /* 0x00000001280d7824 */ /* 0x000fca00030e0626 */
[----:B------:R0:W-:Y:S04]  /*1634c0*/  STL.64 [R1+0xae0], R12 ;  /* 0x000ae00c01007387 */ /* 0x0001e80000100a00 */
[----:B------:R-:W3:Y:S04]  /*1634d0*/  LDL.LU R44, [R1+0x40] ;  /* 0x00004000012c7983 */ /* 0x000ee80000300800 */
[----:B------:R-:W3:Y:S01]  /*1634e0*/  LDL.LU R45, [R1+0x50] ;  /* 0x00005000012d7983 */ /* 0x000ee20000300800 */
[----:B0-----:R-:W-:-:S04]  /*1634f0*/  SHF.R.U32.HI R12, RZ, 0x8, R55 ;  /* 0x00000008ff0c7819 */ /* 0x001fc80000011637 */
[----:B------:R-:W-:Y:S02]  /*163500*/  LOP3.LUT R12, R12, 0xffff, RZ, 0xc0, !PT ;  /* 0x0000ffff0c0c7812 */ /* 0x000fe400078ec0ff */
[--C-:B------:R-:W-:Y:S02]  /*163510*/  PRMT R55, R3, 0x3340, R0.reuse ;  /* 0x0000334003377816 */ /* 0x100fe40000000000 */
[----:B------:R-:W-:Y:S02]  /*163520*/  PRMT R20, R12, 0x3340, R0 ;  /* 0x000033400c147816 */ /* 0x000fe40000000000 */
[----:B------:R-:W-:Y:S02]  /*163530*/  IADD3 R12, P6, R60, R37, RZ ;  /* 0x000000253c0c7210 */ /* 0x000fe40007fde0ff */
[----:B------:R-:W-:Y:S02]  /*163540*/  SHF.R.U32.HI R3, RZ, 0x8, R2 ;  /* 0x00000008ff037819 */ /* 0x000fe40000011602 */
[----:B------:R-:W-:Y:S01]  /*163550*/  SHF.R.U32.HI R2, RZ, 0x8, R4 ;  /* 0x00000008ff027819 */ /* 0x000fe20000011604 */
[----:B------:R-:W-:Y:S01]  /*163560*/  STL [R1+0x20], R20 ;  /* 0x0000201401007387 */ /* 0x000fe20000100800 */
[----:B------:R-:W-:-:S02]  /*163570*/  IMAD.X R13, R40, 0x1, R34, P6 ;  /* 0x00000001280d7824 */ /* 0x000fc400030e0622 */
[----:B------:R-:W-:Y:S01]  /*163580*/  LOP3.LUT R2, R2, 0xffff, RZ, 0xc0, !PT ;  /* 0x0000ffff02027812 */ /* 0x000fe200078ec0ff */
[----:B------:R-:W3:Y:S01]  /*163590*/  LDL.LU R38, [R1+0x4c] ;  /* 0x00004c0001267983 */ /* 0x000ee20000300800 */
[----:B------:R-:W-:Y:S02]  /*1635a0*/  LOP3.LUT R3, R3, 0xffff, RZ, 0xc0, !PT ;  /* 0x0000ffff03037812 */ /* 0x000fe400078ec0ff */
[--C-:B------:R-:W-:Y:S01]  /*1635b0*/  PRMT R4, R2, 0x3340, R0.reuse ;  /* 0x0000334002047816 */ /* 0x100fe20000000000 */
[----:B------:R-:W3:Y:S04]  /*1635c0*/  LDL.LU R39, [R1+0x48] ;  /* 0x0000480001277983 */ /* 0x000ee80000300800 */
[----:B------:R0:W-:Y:S04]  /*1635d0*/  STL.64 [R1+0xb50], R12 ;  /* 0x000b500c01007387 */ /* 0x0001e80000100a00 */
[----:B------:R-:W3:Y:S04]  /*1635e0*/  LDL.LU R2, [R1+0x44] ;  /* 0x0000440001027983 */ /* 0x000ee80000300800 */
[----:B------:R-:W3:Y:S01]  /*1635f0*/  LDL.LU R58, [R1+0x90] ;  /* 0x00009000013a7983 */ /* 0x000ee20000300800 */
[----:B------:R-:W-:-:S03]  /*163600*/  PRMT R56, R3, 0x3340, R0 ;  /* 0x0000334003387816 */ /* 0x000fc60000000000 */
[----:B------:R-:W3:Y:S01]  /*163610*/  LDL.LU R3, [R1+0x38] ;  /* 0x0000380001037983 */ /* 0x000ee20000300800 */
[----:B0-----:R-:W-:-:S05]  /*163620*/  IADD3 R12, P6, R60, R36, RZ ;  /* 0x000000243c0c7210 */ /* 0x001fca0007fde0ff */
[----:B------:R-:W-:Y:S01]  /*163630*/  IMAD.X R13, R40, 0x1, R33, P6 ;  /* 0x00000001280d7824 */ /* 0x000fe200030e0621 */
[----:B------:R-:W-:Y:S04]  /*163640*/  STL [R1+0x844c], R0 ;  /* 0x00844c0001007387 */ /* 0x000fe80000100800 */
[----:B------:R-:W3:Y:S01]  /*163650*/  LDL.LU R20, [R1+0x34] ;  /* 0x0000340001147983 */ /* 0x000ee20000300800 */
[----:B------:R-:W-:-:S03]  /*163660*/  LOP3.LUT R59, R59, 0xffff, RZ, 0xc0, !PT ;  /* 0x0000ffff3b3b7812 */ /* 0x000fc600078ec0ff */
[----:B------:R0:W-:Y:S01]  /*163670*/  STL.64 [R1+0xb38], R12 ;  /* 0x000b380c01007387 */ /* 0x0001e20000100a00 */
[----:B------:R-:W-:-:S03]  /*163680*/  PRMT R59, R59, 0x3340, R0 ;  /* 0x000033403b3b7816 */ /* 0x000fc60000000000 */
[----:B------:R-:W3:Y:S01]  /*163690*/  LDL.LU R21, [R1+0x2c] ;  /* 0x00002c0001157983 */ /* 0x000ee20000300800 */
[----:B0-----:R-:W-:-:S05]  /*1636a0*/  IADD3 R12, P6, R60, R35, RZ ;  /* 0x000000233c0c7210 */ /* 0x001fca0007fde0ff */
[----:B------:R-:W-:Y:S01]  /*1636b0*/  IMAD.X R13, R40, 0x1, R32, P6 ;  /* 0x00000001280d7824 */ /* 0x000fe200030e0620 */
[----:B--2---:R-:W-:Y:S02]  /*1636c0*/  PRMT R0, R43, 0x5410, R42 ;  /* 0x000054102b007816 */ /* 0x004fe4000000002a */
[----:B----4-:R-:W-:Y:S02]  /*1636d0*/  PRMT R53, R53, 0x5410, R46 ;  /* 0x0000541035357816 */ /* 0x010fe4000000002e */
[----:B------:R-:W2:Y:S04]  /*1636e0*/  LDL.LU R46, [R1+0x14] ;  /* 0x00001400012e7983 */ /* 0x000ea80000300800 */
[----:B------:R-:W4:Y:S04]  /*1636f0*/  LDL.LU R42, [R1+0x8] ;  /* 0x00000800012a7983 */ /* 0x000f280000300800 */
[----:B------:R-:W4:Y:S04]  /*163700*/  LDL.LU R43, [R1+0x74] ;  /* 0x00007400012b7983 */ /* 0x000f280000300800 */
[----:B------:R0:W-:Y:S01]  /*163710*/  STL.64 [R1+0xbb0], R12 ;  /* 0x000bb00c01007387 */ /* 0x0001e20000100a00 */
[----:B---3--:R-:W-:-:S03]  /*163720*/  PRMT R5, R5, 0x5410, R44 ;  /* 0x0000541005057816 */ /* 0x008fc6000000002c */
[----:B------:R-:W3:Y:S01]  /*163730*/  LDL.LU R44, [R1+0x58] ;  /* 0x00005800012c7983 */ /* 0x000ee20000300800 */
[----:B------:R-:W-:-:S03]  /*163740*/  PRMT R50, R50, 0x5410, R45 ;  /* 0x0000541032327816 */ /* 0x000fc6000000002d */
[----:B------:R-:W3:Y:S04]  /*163750*/  LDL.LU R45, [R1+0x54] ;  /* 0x00005400012d7983 */ /* 0x000ee80000300800 */
[----:B0-----:R-:W3:Y:S04]  /*163760*/  LDL.LU R12, [R1+0x64] ;  /* 0x00006400010c7983 */ /* 0x001ee80000300800 */
[----:B------:R-:W3:Y:S04]  /*163770*/  LDL.LU R13, [R1+0x60] ;  /* 0x00006000010d7983 */ /* 0x000ee80000300800 */
[----:B------:R0:W-:Y:S02]  /*163780*/  STL.64 [R1+0x8490], R50 ;  /* 0x0084903201007387 */ /* 0x0001e40000100a00 */
[----:B0-----:R-:W-:-:S02]  /*163790*/  IADD3 R50, P6, R60, R31, RZ ;  /* 0x0000001f3c327210 */ /* 0x001fc40007fde0ff */
[----:B------:R-:W-:-:S03]  /*1637a0*/  PRMT R48, R48, 0x5410, R38 ;  /* 0x0000541030307816 */ /* 0x000fc60000000026 */
[----:B------:R-:W-:Y:S01]  /*1637b0*/  IMAD.X R51, R40, 0x1, R28, P6 ;  /* 0x0000000128337824 */ /* 0x000fe200030e061c */
[----:B------:R-:W-:Y:S02]  /*1637c0*/  IADD3 R38, P6, R60, R30, RZ ;  /* 0x0000001e3c267210 */ /* 0x000fe40007fde0ff */
[----:B------:R-:W-:-:S03]  /*1637d0*/  PRMT R49, R49, 0x5410, R39 ;  /* 0x0000541031317816 */ /* 0x000fc60000000027 */
[----:B------:R-:W-:Y:S01]  /*1637e0*/  IMAD.X R39, R40, 0x1, R27, P6 ;  /* 0x0000000128277824 */ /* 0x000fe200030e061b */
[----:B------:R-:W-:Y:S02]  /*1637f0*/  PRMT R58, R58, 0x5410, R2 ;  /* 0x000054103a3a7816 */ /* 0x000fe40000000002 */
[----:B------:R-:W-:Y:S01]  /*163800*/  IADD3 R2, P6, R60, R29, RZ ;  /* 0x0000001d3c027210 */ /* 0x000fe20007fde0ff */
[----:B------:R0:W-:Y:S01]  /*163810*/  STL.64 [R1+0xb88], R50 ;  /* 0x000b883201007387 */ /* 0x0001e20000100a00 */
[----:B------:R-:W-:-:S03]  /*163820*/  PRMT R6, R6, 0x5410, R3 ;  /* 0x0000541006067816 */ /* 0x000fc60000000003 */
[----:B------:R-:W-:Y:S01]  /*163830*/  IMAD.X R3, R40, 0x1, R26, P6 ;  /* 0x0000000128037824 */ /* 0x000fe200030e061a */
[----:B0-----:R-:W3:Y:S04]  /*163840*/  LDL.LU R50, [R1+0x5c] ;  /* 0x00005c0001327983 */ /* 0x001ee80000300800 */
[----:B------:R0:W-:Y:S04]  /*163850*/  STL.64 [R1+0x8488], R30 ;  /* 0x0084881e01007387 */ /* 0x0001e80000100a00 */
[----:B0-----:R-:W3:Y:S04]  /*163860*/  LDL.LU R30, [R1] ;  /* 0x00000000011e7983 */ /* 0x001ee80000300800 */
[----:B------:R-:W3:Y:S04]  /*163870*/  LDL.LU R31, [R1+0x68] ;  /* 0x00006800011f7983 */ /* 0x000ee80000300800 */
[----:B------:R-:W3:Y:S04]  /*163880*/  LDL.LU R51, [R1+0x70] ;  /* 0x0000700001337983 */ /* 0x000ee80000300800 */
[----:B------:R0:W-:Y:S04]  /*163890*/  STL.64 [R1+0xbf0], R38 ;  /* 0x000bf02601007387 */ /* 0x0001e80000100a00 */
[----:B0-----:R-:W3:Y:S04]  /*1638a0*/  LDL.LU R38, [R1+0x6c] ;  /* 0x00006c0001267983 */ /* 0x001ee80000300800 */
[----:B------:R0:W-:Y:S04]  /*1638b0*/  STL.64 [R1+0xbc8], R2 ;  /* 0x000bc80201007387 */ /* 0x0001e80000100a00 */
[----:B0-----:R-:W2:Y:S04]  /*1638c0*/  LDL.LU.64 R2, [R1+0x84f0] ;  /* 0x0084f00001027983 */ /* 0x001ea80000300a00 */
[----:B------:R-:W3:Y:S04]  /*1638d0*/  LDL.LU R39, [R1+0x10] ;  /* 0x0000100001277983 */ /* 0x000ee80000300800 */
[----:B------:R0:W-:Y:S01]  /*1638e0*/  STL [R1+0x8484], R25 ;  /* 0x0084841901007387 */ /* 0x0001e20000100800 */
[----:B--2---:R-:W-:-:S02]  /*1638f0*/  PRMT R2, R2, 0x5410, R20 ;  /* 0x0000541002027816 */ /* 0x004fc40000000014 */
[----:B------:R-:W-:Y:S02]  /*163900*/  IADD3 R20, P6, R60, R25, RZ ;  /* 0x000000193c147210 */ /* 0x000fe40007fde0ff */
[----:B0-----:R-:W2:Y:S01]  /*163910*/  LDL.LU R25, [R1+0x80] ;  /* 0x0000800001197983 */ /* 0x001ea20000300800 */
[----:B------:R-:W-:Y:S02]  /*163920*/  PRMT R3, R3, 0x5410, R21 ;  /* 0x0000541003037816 */ /* 0x000fe40000000015 */
[----:B------:R-:W-:-:S05]  /*163930*/  IMAD.X R21, R40, 0x1, R23, P6 ;  /* 0x0000000128157824 */ /* 0x000fca00030e0617 */
[----:B------:R0:W-:Y:S04]  /*163940*/  STL.64 [R1+0xc18], R20 ;  /* 0x000c181401007387 */ /* 0x0001e80000100a00 */
[----:B0-----:R-:W3:Y:S01]  /*163950*/  LDL.LU.64 R20, [R1+0x84e8] ;  /* 0x0084e80001147983 */ /* 0x001ee20000300a00 */
[----:B--2---:R-:W-:-:S03]  /*163960*/  PRMT R25, R25, 0x5410, R46 ;  /* 0x0000541019197816 */ /* 0x004fc6000000002e */
[----:B------:R-:W2:Y:S04]  /*163970*/  LDL.LU R46, [R1+0x84e0] ;  /* 0x0084e000012e7983 */ /* 0x000ea80000300800 */
[----:B------:R4:W-:Y:S04]  /*163980*/  STL [R1+0x14], R25 ;  /* 0x0000141901007387 */ /* 0x0009e80000100800 */
[----:B------:R0:W-:Y:S01]  /*163990*/  STL [R1+0x8480], R24 ;  /* 0x0084801801007387 */ /* 0x0001e20000100800 */
[----:B----4-:R-:W-:Y:S02]  /*1639a0*/  PRMT R25, R43, 0x5410, R42 ;  /* 0x000054102b197816 */ /* 0x010fe4000000002a */
[----:B------:R-:W-:-:S02]  /*1639b0*/  IADD3 R42, P6, R60, R24, RZ ;  /* 0x000000183c2a7210 */ /* 0x000fc40007fde0ff */
[----:B0-----:R-:W3:Y:S03]  /*1639c0*/  LDL.LU R24, [R1+0x4] ;  /* 0x0000040001187983 */ /* 0x001ee60000300800 */
[----:B------:R-:W-:-:S05]  /*1639d0*/  IMAD.X R43, R40, 0x1, R22, P6 ;  /* 0x00000001282b7824 */ /* 0x000fca00030e0616 */
[----:B------:R0:W-:Y:S04]  /*1639e0*/  STL.64 [R1+0xc10], R42 ;  /* 0x000c102a01007387 */ /* 0x0001e80000100a00 */
[----:B0-----:R-:W4:Y:S01]  /*1639f0*/  LDL.LU.64 R42, [R1+0x84d8] ;  /* 0x0084d800012a7983 */ /* 0x001f220000300a00 */
[----:B---3--:R-:W-:Y:S02]  /*163a00*/  PRMT R24, R44, 0x5410, R24 ;  /* 0x000054102c187816 */ /* 0x008fe40000000018 */
[----:B------:R-:W-:Y:S02]  /*163a10*/  IADD3 R44, P6, R60, R21, RZ ;  /* 0x000000153c2c7210 */ /* 0x000fe40007fde0ff */
[----:B----4-:R-:W-:-:S03]  /*163a20*/  PRMT R43, R45, 0x5410, R43 ;  /* 0x000054102d2b7816 */ /* 0x010fc6000000002b */
[----:B------:R-:W-:Y:S02]  /*163a30*/  IMAD.X R45, R40, 0x1, R18, P6 ;  /* 0x00000001282d7824 */ /* 0x000fe400030e0612 */
[----:B------:R-:W-:Y:S04]  /*163a40*/  STL [R1+0x58], R43 ;  /* 0x0000582b01007387 */ /* 0x000fe80000100800 */
[----:B------:R0:W-:Y:S04]  /*163a50*/  STL.64 [R1+0xc28], R44 ;  /* 0x000c282c01007387 */ /* 0x0001e80000100a00 */
[----:B0-----:R-:W3:Y:S01]  /*163a60*/  LDL.LU.64 R44, [R1+0x84d0] ;  /* 0x0084d000012c7983 */ /* 0x001ee20000300a00 */
[----:B------:R-:W-:-:S02]  /*163a70*/  PRMT R43, R12, 0x5410, R30 ;  /* 0x000054100c2b7816 */ /* 0x000fc4000000001e */
[----:B------:R-:W-:Y:S02]  /*163a80*/  IADD3 R12, P6, R60, R20, RZ ;  /* 0x000000143c0c7210 */ /* 0x000fe40007fde0ff */
[----:B--2---:R-:W-:-:S03]  /*163a90*/  PRMT R46, R13, 0x5410, R46 ;  /* 0x000054100d2e7816 */ /* 0x004fc6000000002e */
[----:B------:R-:W-:Y:S01]  /*163aa0*/  IMAD.X R13, R40, 0x1, R16, P6 ;  /* 0x00000001280d7824 */ /* 0x000fe200030e0610 */
[----:B------:R-:W-:Y:S04]  /*163ab0*/  STL.64 [R1+0x8478], R20 ;  /* 0x0084781401007387 */ /* 0x000fe80000100a00 */
[----:B------:R0:W-:Y:S04]  /*163ac0*/  STL.64 [R1+0xc20], R12 ;  /* 0x000c200c01007387 */ /* 0x0001e80000100a00 */
[----:B0-----:R-:W2:Y:S01]  /*163ad0*/  LDL.LU.64 R12, [R1+0x84c8] ;  /* 0x0084c800010c7983 */ /* 0x001ea20000300a00 */
[----:B------:R-:W-:-:S05]  /*163ae0*/  IADD3 R20, P6, R60, R19, RZ ;  /* 0x000000133c147210 */ /* 0x000fca0007fde0ff */
[----:B------:R-:W-:Y:S01]  /*163af0*/  IMAD.X R21, R40, 0x1, R15, P6 ;  /* 0x0000000128157824 */ /* 0x000fe200030e060f */
[----:B------:R-:W-:-:S04]  /*163b00*/  IADD3 R30, P6, R60, R17, RZ ;  /* 0x000000113c1e7210 */ /* 0x000fc80007fde0ff */
[----:B------:R0:W-:Y:S01]  /*163b10*/  STL.64 [R1+0xc90], R20 ;  /* 0x000c901401007387 */ /* 0x0001e20000100a00 */
[----:B------:R-:W-:Y:S01]  /*163b20*/  PRMT R42, R31, 0x5410, R42 ;  /* 0x000054101f2a7816 */ /* 0x000fe2000000002a */
[----:B------:R-:W-:Y:S02]  /*163b30*/  IMAD.X R31, R40, 0x1, R14, P6 ;  /* 0x00000001281f7824 */ /* 0x000fe400030e060e */
[----:B0-----:R-:W4:Y:S01]  /*163b40*/  LDL.LU R21, [R1+0xaa4] ;  /* 0x000aa40001157983 */ /* 0x001f220000300800 */
[----:B---3--:R-:W-:-:S05]  /*163b50*/  PRMT R20, R38, 0x5410, R44 ;  /* 0x0000541026147816 */ /* 0x008fca000000002c */
[----:B------:R0:W-:Y:S01]  /*163b60*/  STL [R1+0x5c], R20 ;  /* 0x00005c1401007387 */ /* 0x0001e20000100800 */
[----:B------:R-:W-:-:S03]  /*163b70*/  PRMT R44, R54, 0x5410, R39 ;  /* 0x00005410362c7816 */ /* 0x000fc60000000027 */
[----:B0-----:R-:W3:Y:S04]  /*163b80*/  LDL.LU R20, [R1+0xc4] ;  /* 0x0000c40001147983 */ /* 0x001ee80000300800 */
[----:B------:R0:W-:Y:S04]  /*163b90*/  STL.64 [R1+0x8470], R14 ;  /* 0x0084700e01007387 */ /* 0x0001e80000100a00 */
[----:B0-----:R-:W4:Y:S04]  /*163ba0*/  LDL.LU R15, [R1+0x20] ;  /* 0x00002000010f7983 */ /* 0x001f280000300800 */
[----:B------:R0:W-:Y:S04]  /*163bb0*/  STL.64 [R1+0xc88], R30 ;  /* 0x000c881e01007387 */ /* 0x0001e80000100a00 */
[----:B------:R-:W4:Y:S01]  /*163bc0*/  LDL.LU R54, [R1+0x84c4] ;  /* 0x0084c40001367983 */ /* 0x000f220000300800 */
[----:B--2---:R-:W-:-:S02]  /*163bd0*/  IADD3 R38, P6, R60, R13, RZ ;  /* 0x0000000d3c267210 */ /* 0x004fc40007fde0ff */
[----:B------:R-:W-:Y:S02]  /*163be0*/  PRMT R14, R7, 0x5410, R57 ;  /* 0x00005410070e7816 */ /* 0x000fe40000000039 */
[----:B------:R-:W2:Y:S01]  /*163bf0*/  LDL.LU R57, [R1+0x84c0] ;  /* 0x0084c00001397983 */ /* 0x000ea20000300800 */
[----:B------:R-:W-:Y:S01]  /*163c00*/  PRMT R41, R50, 0x5410, R41 ;  /* 0x0000541032297816 */ /* 0x000fe20000000029 */
[----:B------:R-:W-:Y:S02]  /*163c10*/  IMAD.X R39, R40, 0x1, R11, P6 ;  /* 0x0000000128277824 */ /* 0x000fe400030e060b */
[----:B------:R-:W3:Y:S01]  /*163c20*/  LDL.LU R7, [R1+0x84bc] ;  /* 0x0084bc0001077983 */ /* 0x000ee20000300800 */
[----:B------:R-:W-:-:S03]  /*163c30*/  PRMT R45, R51, 0x5410, R45 ;  /* 0x00005410332d7816 */ /* 0x000fc6000000002d */
[----:B0-----:R-:W3:Y:S01]  /*163c40*/  LDL.LU R30, [R1+0xbf8] ;  /* 0x000bf800011e7983 */ /* 0x001ee20000300800 */
[----:B------:R-:W-:-:S03]  /*163c50*/  PRMT R59, R61, 0x5410, R59 ;  /* 0x000054103d3b7816 */ /* 0x000fc6000000003b */
[----:B------:R-:W3:Y:S04]  /*163c60*/  LDL.LU R50, [R1+0xaa0] ;  /* 0x000aa00001327983 */ /* 0x000ee80000300800 */
[----:B------:R0:W-:Y:S04]  /*163c70*/  STL [R1+0xc], R14 ;  /* 0x00000c0e01007387 */ /* 0x0001e80000100800 */
[----:B------:R-:W3:Y:S04]  /*163c80*/  LDL.LU R51, [R1+0x138] ;  /* 0x0001380001337983 */ /* 0x000ee80000300800 */
[----:B------:R-:W3:Y:S04]  /*163c90*/  LDL.LU R61, [R1+0x84b8] ;  /* 0x0084b800013d7983 */ /* 0x000ee80000300800 */
[----:B------:R1:W-:Y:S01]  /*163ca0*/  STL.64 [R1+0xcb0], R38 ;  /* 0x000cb02601007387 */ /* 0x0003e20000100a00 */
[----:B0-----:R-:W-:-:S03]  /*163cb0*/  PRMT R14, R52, 0x5410, R47 ;  /* 0x00005410340e7816 */ /* 0x001fc6000000002f */
[----:B------:R0:W-:Y:S01]  /*163cc0*/  STL.64 [R1+0x8458], R12 ;  /* 0x0084580c01007387 */ /* 0x0001e20000100a00 */
[----:B-1----:R-:W-:-:S03]  /*163cd0*/  IADD3 R38, P6, R60, R12, RZ ;  /* 0x0000000c3c267210 */ /* 0x002fc60007fde0ff */
[----:B------:R-:W-:Y:S02]  /*163ce0*/  STL [R1+0x6c], R14 ;  /* 0x00006c0e01007387 */ /* 0x000fe40000100800 */
[----:B------:R-:W-:-:S05]  /*163cf0*/  IMAD.X R39, R40, 0x1, R9, P6 ;  /* 0x0000000128277824 */ /* 0x000fca00030e0609 */
[----:B------:R1:W-:Y:S01]  /*163d00*/  STL.64 [R1+0xca8], R38 ;  /* 0x000ca82601007387 */ /* 0x0003e20000100a00 */
[----:B0-----:R-:W-:-:S03]  /*163d10*/  IADD3 R12, P6, R60, R10, RZ ;  /* 0x0000000a3c0c7210 */ /* 0x001fc60007fde0ff */
[----:B-1----:R-:W3:Y:S04]  /*163d20*/  LDL.LU.64 R38, [R1+0x84b0] ;  /* 0x0084b00001267983 */ /* 0x002ee80000300a00 */
[----:B------:R-:W3:Y:S04]  /*163d30*/  LDL.LU R31, [R1+0xfd8] ;  /* 0x000fd800011f7983 */ /* 0x000ee80000300800 */
[----:B------:R-:W3:Y:S04]  /*163d40*/  LDL.LU R52, [R1+0xfd4] ;  /* 0x000fd40001347983 */ /* 0x000ee80000300800 */
[----:B------:R0:W-:Y:S01]  /*163d50*/  STL.64 [R1+0x8468], R10 ;  /* 0x0084680a01007387 */ /* 0x0001e20000100a00 */
[----:B----4-:R-:W-:-:S03]  /*163d60*/  PRMT R60, R54, 0x5410, R15 ;  /* 0x00005410363c7816 */ /* 0x010fc6000000000f */
[----:B------:R-:W4:Y:S01]  /*163d70*/  LDL.LU R54, [R1+0x84a8] ;  /* 0x0084a80001367983 */ /* 0x000f220000300800 */
[----:B------:R-:W-:Y:S01]  /*163d80*/  IMAD.X R13, R40, 0x1, R8, P6 ;  /* 0x00000001280d7824 */ /* 0x000fe200030e0608 */
[----:B--2---:R-:W-:Y:S02]  /*163d90*/  PRMT R57, R57, 0x5410, R55 ;  /* 0x0000541039397816 */ /* 0x004fe40000000037 */
[----:B---3--:R-:W-:Y:S02]  /*163da0*/  PRMT R7, R7, 0x5410, R56 ;  /* 0x0000541007077816 */ /* 0x008fe40000000038 */
[----:B------:R-:W-:Y:S01]  /*163db0*/  STL.64 [R1+0xc98], R12 ;  /* 0x000c980c01007387 */ /* 0x000fe20000100a00 */
[----:B------:R-:W-:-:S03]  /*163dc0*/  LOP3.LUT R47, R21, 0xffff, RZ, 0xc0, !PT ;  /* 0x0000ffff152f7812 */ /* 0x000fc600078ec0ff */
[----:B------:R-:W2:Y:S04]  /*163dd0*/  LDL.LU R55, [R1+0x84a4] ;  /* 0x0084a40001377983 */ /* 0x000ea80000300800 */
[----:B------:R-:W3:Y:S01]  /*163de0*/  LDL.LU R56, [R1+0x84a0] ;  /* 0x0084a00001387983 */ /* 0x000ee20000300800 */
[----:B------:R-:W-:-:S03]  /*163df0*/  SHF.R.S32.HI R40, RZ, 0x1f, R61 ;  /* 0x0000001fff287819 */ /* 0x000fc6000001143d */
[----:B------:R-:W-:Y:S04]  /*163e00*/  STL [R1+0x8440], R7 ;  /* 0x0084400701007387 */ /* 0x000fe80000100800 */
[----:B------:R-:W2:Y:S01]  /*163e10*/  LDL.LU R21, [R1+0xfd0] ;  /* 0x000fd00001157983 */ /* 0x000ea20000300800 */
[----:B0-----:R-:W-:-:S05]  /*163e20*/  IADD3 R10, P6, R61, R39, RZ ;  /* 0x000000273d0a7210 */ /* 0x001fca0007fde0ff */
[----:B------:R-:W-:-:S05]  /*163e30*/  IMAD.X R11, R40, 0x1, R38, P6 ;  /* 0x00000001280b7824 */ /* 0x000fca00030e0626 */
[----:B------:R0:W-:Y:S01]  /*163e40*/  STL.64 [R1+0xfb8], R10 ;  /* 0x000fb80a01007387 */ /* 0x0001e20000100a00 */
[----:B----4-:R-:W-:-:S03]  /*163e50*/  PRMT R54, R54, 0x5410, R4 ;  /* 0x0000541036367816 */ /* 0x010fc60000000004 */
[----:B------:R-:W4:Y:S04]  /*163e60*/  LDL.LU R4, [R1+0x849c] ;  /* 0x00849c0001047983 */ /* 0x000f280000300800 */
[----:B0-----:R-:W2:Y:S04]  /*163e70*/  LDL.LU R11, [R1+0x2950] ;  /* 0x00295000010b7983 */ /* 0x001ea80000300800 */
[----:B------:R0:W-:Y:S02]  /*163e80*/  STL [R1+0x8450], R54 ;  /* 0x0084503601007387 */ /* 0x0001e40000100800 */
[----:B0-----:R-:W-:-:S02]  /*163e90*/  PRMT R54, R53, 0x5210, R47 ;  /* 0x0000521035367816 */ /* 0x001fc4000000002f */
[----:B------:R-:W2:Y:S01]  /*163ea0*/  LDL.LU R53, [R1+0x8498] ;  /* 0x0084980001357983 */ /* 0x000ea20000300800 */
[C---:B------:R-:W-:Y:S02]  /*163eb0*/  IADD3 R12, P6, R61.reuse, R37, RZ ;  /* 0x000000253d0c7210 */ /* 0x040fe40007fde0ff */
[----:B------:R-:W-:Y:S02]  /*163ec0*/  PRMT R7, R20, 0x4210, R47 ;  /* 0x0000421014077816 */ /* 0x000fe4000000002f */
[----:B------:R-:W-:Y:S01]  /*163ed0*/  LOP3.LUT R10, R50, 0xffff, RZ, 0xc0, !PT ;  /* 0x0000ffff320a7812 */ /* 0x000fe200078ec0ff */
[----:B------:R-:W-:Y:S01]  /*163ee0*/  IMAD.X R13, R40, 0x1, R34, P6 ;  /* 0x00000001280d7824 */ /* 0x000fe200030e0622 */
[----:B------:R-:W-:Y:S02]  /*163ef0*/  LOP3.LUT R47, R30, 0xffff, RZ, 0xc0, !PT ;  /* 0x0000ffff1e2f7812 */ /* 0x000fe400078ec0ff */
[----:B------:R-:W-:Y:S01]  /*163f00*/  IADD3 R50, P6, R61, R36, RZ ;  /* 0x000000243d327210 */ /* 0x000fe20007fde0ff */
[----:B------:R0:W-:Y:S04]  /*163f10*/  STL [R1+0xc0], R7 ;  /* 0x0000c00701007387 */ /* 0x0001e80000100800 */
[----:B------:R1:W-:Y:S01]  /*163f20*/  STL.64 [R1+0xfb0], R12 ;  /* 0x000fb00c01007387 */ /* 0x0003e20000100a00 */
[----:B0-----:R-:W-:Y:S01]  /*163f30*/  PRMT R7, R51, 0x4210, R47 ;  /* 0x0000421033077816 */ /* 0x001fe2000000002f */
[----:B------:R-:W-:-:S02]  /*163f40*/  IMAD.X R51, R40, 0x1, R33, P6 ;  /* 0x0000000128337824 */ /* 0x000fc400030e0621 */
[----:B-1----:R-:W2:Y:S04]  /*163f50*/  LDL.LU R12, [R1+0x118] ;  /* 0x00011800010c7983 */ /* 0x002ea80000300800 */
[----:B------:R-:W2:Y:S04]  /*163f60*/  LDL.LU R13, [R1+0x2954] ;  /* 0x00295400010d7983 */ /* 0x000ea80000300800 */
[----:B------:R-:W2:Y:S04]  /*163f70*/  LDL.LU R14, [R1+0x2948] ;  /* 0x00294800010e7983 */ /* 0x000ea80000300800 */
[----:B------:R-:W2:Y:S01]  /*163f80*/  LDL.LU R15, [R1+0x130] ;  /* 0x00013000010f7983 */ /* 0x000ea20000300800 */
[----:B------:R-:W-:-:S03]  /*163f90*/  PRMT R0, R0, 0x5210, R47 ;  /* 0x0000521000007816 */ /* 0x000fc6000000002f */
[----:B------:R0:W-:Y:S01]  /*163fa0*/  STL.64 [R1+0xfa8], R50 ;  /* 0x000fa83201007387 */ /* 0x0001e20000100a00 */
[----:B------:R-:W-:Y:S02]  /*163fb0*/  PRMT R5, R5, 0x5210, R10 ;  /* 0x0000521005057816 */ /* 0x000fe4000000000a */
[----:B------:R-:W-:Y:S02]  /*163fc0*/  LOP3.LUT R47, R31, 0xffff, RZ, 0xc0, !PT ;  /* 0x0000ffff1f2f7812 */ /* 0x000fe400078ec0ff */
[----:B------:R-:W-:Y:S01]  /*163fd0*/  IADD3 R30, P6, R61, R35, RZ ;  /* 0x000000233d1e7210 */ /* 0x000fe20007fde0ff */
[----:B0-----:R-:W2:Y:S04]  /*163fe0*/  LDL.LU.64 R50, [R1+0x8490] ;  /* 0x0084900001327983 */ /* 0x001ea80000300a00 */
[----:B------:R-:W-:Y:S01]  /*163ff0*/  IMAD.X R31, R40, 0x1, R32, P6 ;  /* 0x00000001281f7824 */ /* 0x000fe200030e0620 */
[----:B----4-:R-:W-:-:S02]  /*164000*/  PRMT R4, R4, 0x4210, R10 ;  /* 0x0000421004047816 */ /* 0x010fc4000000000a */
[----:B------:R-:W-:Y:S02]  /*164010*/  LOP3.LUT R10, R52, 0xffff, RZ, 0xc0, !PT ;  /* 0x0000ffff340a7812 */ /* 0x000fe400078ec0ff */
[----:B------:R-:W4:Y:S02]  /*164020*/  LDL.LU R52, [R1+0x11c] ;  /* 0x00011c0001347983 */ /* 0x000f240000300800 */
[----:B---3--:R-:W-:Y:S02]  /*164030*/  PRMT R56, R56, 0x4210, R10 ;  /* 0x0000421038387816 */ /* 0x008fe4000000000a */
[----:B--2---:R-:W-:-:S05]  /*164040*/  PRMT R53, R53, 0x4210, R47 ;  /* 0x0000421035357816 */ /* 0x004fca000000002f */
[----:B------:R-:W-:Y:S04]  /*164050*/  STL [R1+0x840c], R53 ;  /* 0x00840c3501007387 */ /* 0x000fe80000100800 */
[----:B------:R-:W-:Y:S04]  /*164060*/  STL [R1+0x8410], R56 ;  /* 0x0084103801007387 */ /* 0x000fe80000100800 */
[----:B------:R0:W-:Y:S04]  /*164070*/  STL.64 [R1+0xfd8], R30 ;  /* 0x000fd81e01007387 */ /* 0x0001e80000100a00 */
[----:B0-----:R-:W2:Y:S01]  /*164080*/  LDL.LU.64 R30, [R1+0x8488] ;  /* 0x00848800011e7983 */ /* 0x001ea20000300a00 */
[----:B------:R-:W-:-:S03]  /*164090*/  PRMT R49, R49, 0x5210, R10 ;  /* 0x0000521031317816 */ /* 0x000fc6000000000a */
[----:B------:R-:W3:Y:S01]  /*1640a0*/  LDL.LU R20, [R1+0x294c] ;  /* 0x00294c0001147983 */ /* 0x000ee20000300800 */
[----:B------:R-:W-:-:S04]  /*1640b0*/  LOP3.LUT R10, R11, 0xffff, RZ, 0xc0, !PT ;  /* 0x0000ffff0b0a7812 */ /* 0x000fc800078ec0ff */
[----:B------:R-:W-:Y:S02]  /*1640c0*/  PRMT R58, R58, 0x5210, R10 ;  /* 0x000052103a3a7816 */ /* 0x000fe4000000000a */
[----:B------:R-:W-:Y:S02]  /*1640d0*/  PRMT R50, R50, 0x5210, R47 ;  /* 0x0000521032327816 */ /* 0x000fe4000000002f */
[----:B------:R-:W-:Y:S02]  /*1640e0*/  LOP3.LUT R47, R21, 0xffff, RZ, 0xc0, !PT ;  /* 0x0000ffff152f7812 */ /* 0x000fe400078ec0ff */
[----:B------:R-:W3:Y:S02]  /*1640f0*/  LDL.LU R21, [R1+0x614] ;  /* 0x0006140001157983 */ /* 0x000ee40000300800 */
[--C-:B------:R-:W-:Y:S02]  /*164100*/  PRMT R55, R55, 0x4210, R47.reuse ;  /* 0x0000421037377816 */ /* 0x100fe4000000002f */
[----:B------:R-:W-:-:S03]  /*164110*/  PRMT R48, R48, 0x5210, R47 ;  /* 0x0000521030307816 */ /* 0x000fc6000000002f */
[----:B------:R-:W-:Y:S04]  /*164120*/  STL [R1+0x8414], R55 ;  /* 0x0084143701007387 */ /* 0x000fe80000100800 */
[----:B------:R-:W-:Y:S04]  /*164130*/  STL [R1+0x8388], R50 ;  /* 0x0083883201007387 */ /* 0x000fe80000100800 */
[----:B------:R0:W-:Y:S02]  /*164140*/  STL.64 [R1+0x8380], R48 ;  /* 0x0083803001007387 */ /* 0x0001e40000100a00 */
[----:B0-----:R-:W-:-:S02]  /*164150*/  PRMT R48, R12, 0x4210, R10 ;  /* 0x000042100c307816 */ /* 0x001fc4000000000a */
[----:B------:R-:W3:Y:S04]  /*164160*/  LDL.LU R12, [R1+0x100] ;  /* 0x00010000010c7983 */ /* 0x000ee80000300800 */
[----:B------:R-:W-:Y:S01]  /*164170*/  STL [R1+0x8418], R58 ;  /* 0x0084183a01007387 */ /* 0x000fe20000100800 */
[----:B--2---:R-:W-:-:S05]  /*164180*/  IADD3 R10, P6, R61, R31, RZ ;  /* 0x0000001f3d0a7210 */ /* 0x004fca0007fde0ff */
[----:B------:R-:W-:-:S05]  /*164190*/  IMAD.X R11, R40, 0x1, R28, P6 ;  /* 0x00000001280b7824 */ /* 0x000fca00030e061c */
[----:B------:R0:W-:Y:S04]  /*1641a0*/  STL.64 [R1+0xfd0], R10 ;  /* 0x000fd00a01007387 */ /* 0x0001e80000100a00 */
[----:B------:R-:W2:Y:S04]  /*1641b0*/  LDL.LU R55, [R1+0x910] ;  /* 0x0009100001377983 */ /* 0x000ea80000300800 */
[----:B------:R-:W2:Y:S04]  /*1641c0*/  LDL.LU R56, [R1+0x36c] ;  /* 0x00036c0001387983 */ /* 0x000ea80000300800 */
[----:B0-----:R-:W2:Y:S01]  /*1641d0*/  LDL.LU R10, [R1+0x114] ;  /* 0x00011400010a7983 */ /* 0x001ea20000300800 */
[----:B------:R-:W-:-:S02]  /*1641e0*/  LOP3.LUT R14, R14, 0xffff, RZ, 0xc0, !PT ;  /* 0x0000ffff0e0e7812 */ /* 0x000fc400078ec0ff */
[----:B------:R-:W-:Y:S01]  /*1641f0*/  LOP3.LUT R47, R13, 0xffff, RZ, 0xc0, !PT ;  /* 0x0000ffff0d2f7812 */ /* 0x000fe200078ec0ff */
[----:B------:R-:W2:Y:S01]  /*164200*/  LDL.LU R11, [R1+0x14] ;  /* 0x00001400010b7983 */ /* 0x000ea20000300800 */
[--C-:B----4-:R-:W-:Y:S02]  /*164210*/  PRMT R50, R52, 0x4210, R14.reuse ;  /* 0x0000421034327816 */ /* 0x110fe4000000000e */
[----:B------:R-:W-:Y:S01]  /*164220*/  IADD3 R52, P6, R61, R30, RZ ;  /* 0x0000001e3d347210 */ /* 0x000fe20007fde0ff */
[----:B------:R-:W4:Y:S01]  /*164230*/  LDL.LU R13, [R1+0x104] ;  /* 0x00010400010d7983 */ /* 0x000f220000300800 */
[----:B------:R-:W-:Y:S02]  /*164240*/  PRMT R3, R3, 0x5210, R14 ;  /* 0x0000521003037816 */ /* 0x000fe4000000000e */
[----:B------:R-:W-:Y:S01]  /*164250*/  PRMT R49, R15, 0x4210, R47 ;  /* 0x000042100f317816 */ /* 0x000fe2000000002f */
[----:B------:R-:W-:Y:S01]  /*164260*/  IMAD.X R53, R40, 0x1, R27, P6 ;  /* 0x0000000128357824 */ /* 0x000fe200030e061b */
[----:B------:R-:W-:Y:S01]  /*164270*/  PRMT R6, R6, 0x5210, R47 ;  /* 0x0000521006067816 */ /* 0x000fe2000000002f */
[----:B------:R-:W4:Y:S01]  /*164280*/  LDL.LU R14, [R1+0xff0] ;  /* 0x000ff000010e7983 */ /* 0x000f220000300800 */
[----:B---3--:R-:W-:-:S03]  /*164290*/  LOP3.LUT R47, R20, 0xffff, RZ, 0xc0, !PT ;  /* 0x0000ffff142f7812 */ /* 0x008fc600078ec0ff */
[----:B------:R0:W-:Y:S01]  /*1642a0*/  STL [R1+0x841c], R3 ;  /* 0x00841c0301007387 */ /* 0x0001e20000100800 */
[----:B------:R-:W-:-:S03]  /*1642b0*/  PRMT R51, R51, 0x4210, R47 ;  /* 0x0000421033337816 */ /* 0x000fc6000000002f */
[----:B------:R-:W3:Y:S01]  /*1642c0*/  LDL.LU R15, [R1+0xf9c] ;  /* 0x000f9c00010f7983 */ /* 0x000ee20000300800 */
[----:B------:R-:W-:-:S03]  /*1642d0*/  PRMT R2, R2, 0x5210, R47 ;  /* 0x0000521002027816 */ /* 0x000fc6000000002f */
[----:B------:R1:W-:Y:S01]  /*1642e0*/  STL.64 [R1+0x1000], R52 ;  /* 0x0010003401007387 */ /* 0x0003e20000100a00 */
[----:B0-----:R-:W-:-:S03]  /*1642f0*/  LOP3.LUT R3, R21, 0xffff, RZ, 0xc0, !PT ;  /* 0x0000ffff15037812 */ /* 0x001fc600078ec0ff */
[----:B-1----:R-:W3:Y:S01]  /*164300*/  LDL.LU R52, [R1+0xcc] ;  /* 0x0000cc0001347983 */ /* 0x002ee20000300800 */
[----:B------:R-:W-:-:S03]  /*164310*/  PRMT R12, R12, 0x4210, R3 ;  /* 0x000042100c0c7816 */ /* 0x000fc60000000003 */
[----:B------:R-:W3:Y:S04]  /*164320*/  LDL.LU R20, [R1+0xdc] ;  /* 0x0000dc0001147983 */ /* 0x000ee80000300800 */
[----:B------:R-:W3:Y:S04]  /*164330*/  LDL.LU R21, [R1+0x58] ;  /* 0x0000580001157983 */ /* 0x000ee80000300800 */
[----:B------:R0:W-:Y:S04]  /*164340*/  STL.64 [R1+0x8398], R50 ;  /* 0x0083983201007387 */ /* 0x0001e80000100a00 */
[----:B------:R-:W-:Y:S04]  /*164350*/  STL.64 [R1+0x8390], R48 ;  /* 0x0083903001007387 */ /* 0x000fe80000100a00 */
[----:B------:R1:W-:Y:S01]  /*164360*/  STL [R1+0x8420], R2 ;  /* 0x0084200201007387 */ /* 0x0003e20000100800 */
[----:B0-----:R-:W-:-:S03]  /*164370*/  IADD3 R50, P6, R61, R29, RZ ;  /* 0x0000001d3d327210 */ /* 0x001fc60007fde0ff */
[----:B-1----:R-:W3:Y:S01]  /*164380*/  LDL.LU R2, [R1+0xbfc] ;  /* 0x000bfc0001027983 */ /* 0x002ee20000300800 */
[----:B------:R-:W-:-:S03]  /*164390*/  PRMT R48, R25, 0x5210, R3 ;  /* 0x0000521019307816 */ /* 0x000fc60000000003 */
[----:B------:R-:W3:Y:S04]  /*1643a0*/  LDL.LU R53, [R1+0x1038] ;  /* 0x0010380001357983 */ /* 0x000ee80000300800 */
[----:B------:R0:W-:Y:S01]  /*1643b0*/  STL [R1+0x60], R12 ;  /* 0x0000600c01007387 */ /* 0x0001e20000100800 */
[----:B------:R-:W-:-:S03]  /*1643c0*/  IMAD.X R51, R40, 0x1, R26, P6 ;  /* 0x0000000128337824 */ /* 0x000fc600030e061a */
[----:B0-----:R-:W3:Y:S04]  /*1643d0*/  LDL.LU R12, [R1+0xe4] ;  /* 0x0000e400010c7983 */ /* 0x001ee80000300800 */
[----:B------:R-:W3:Y:S04]  /*1643e0*/  LDL.LU R25, [R1+0x8484] ;  /* 0x0084840001197983 */ /* 0x000ee80000300800 */
[----:B------:R-:W3:Y:S04]  /*1643f0*/  LDL.LU R58, [R1+0x108] ;  /* 0x00010800013a7983 */ /* 0x000ee80000300800 */
[----:B------:R0:W-:Y:S01]  /*164400*/  STL.64 [R1+0xff8], R50 ;  /* 0x000ff83201007387 */ /* 0x0001e20000100a00 */
[----:B--2---:R-:W-:-:S02]  /*164410*/  LOP3.LUT R47, R55, 0xffff, RZ, 0xc0, !PT ;  /* 0x0000ffff372f7812 */ /* 0x004fc400078ec0ff */
[----:B------:R-:W-:Y:S02]  /*164420*/  LOP3.LUT R3, R56, 0xffff, RZ, 0xc0, !PT ;  /* 0x0000ffff38037812 */ /* 0x000fe400078ec0ff */
[----:B0-----:R-:W-:-:S05]  /*164430*/  PRMT R50, R10, 0x4210, R47 ;  /* 0x000042100a327816 */ /* 0x001fca000000002f */
[----:B------:R0:W-:Y:S02]  /*164440*/  STL [R1+0x64], R50 ;  /* 0x0000643201007387 */ /* 0x0001e40000100800 */
[--C-:B0-----:R-:W-:Y:S02]  /*164450*/  PRMT R50, R24, 0x5210, R3.reuse ;  /* 0x0000521018327816 */ /* 0x101fe40000000003 */
[----:B------:R-:W2:Y:S01]  /*164460*/  LDL.LU R24, [R1+0x8480] ;  /* 0x0084800001187983 */ /* 0x000ea20000300800 */
[----:B----4-:R-:W-:-:S05]  /*164470*/  PRMT R10, R13, 0x4210, R3 ;  /* 0x000042100d0a7816 */ /* 0x010fca0000000003 */
[----:B------:R3:W-:Y:S01]  /*164480*/  STL [R1+0x68], R10 ;  /* 0x0000680a01007387 */ /* 0x0007e20000100800 */
[----:B------:R-:W-:Y:S02]  /*164490*/  PRMT R49, R11, 0x5210, R47 ;  /* 0x000052100b317816 */ /* 0x000fe4000000002f */
[----:B------:R-:W-:Y:S01]  /*1644a0*/  LOP3.LUT R47, R14, 0xffff, RZ, 0xc0, !PT ;  /* 0x0000ffff0e2f7812 */ /* 0x000fe200078ec0ff */
[----:B------:R-:W4:Y:S04]  /*1644b0*/  LDL.LU R51, [R1+0x103c] ;  /* 0x00103c0001337983 */ /* 0x000f280000300800 */
[----:B------:R-:W4:Y:S04]  /*1644c0*/  LDL.LU R3, [R1+0xff4] ;  /* 0x000ff40001037983 */ /* 0x000f280000300800 */
[----:B------:R-:W4:Y:S01]  /*1644d0*/  LDL.LU R14, [R1+0x10c] ;  /* 0x00010c00010e7983 */ /* 0x000f220000300800 */
[----:B------:R-:W-:-:S02]  /*1644e0*/  PRMT R55, R43, 0x5210, R47 ;  /* 0x000052102b377816 */ /* 0x000fc4000000002f */
[----:B---3--:R-:W-:-:S05]  /*1644f0*/  IADD3 R10, P6, R61, R25, RZ ;  /* 0x000000193d0a7210 */ /* 0x008fca0007fde0ff */
[----:B------:R-:W-:-:S05]  /*164500*/  IMAD.X R11, R40, 0x1, R23, P6 ;  /* 0x00000001280b7824 */ /* 0x000fca00030e0617 */
[----:B------:R0:W-:Y:S02]  /*164510*/  STL.64 [R1+0x1020], R10 ;  /* 0x0010200a01007387 */ /* 0x0001e40000100a00 */
[----:B0-----:R-:W-:Y:S02]  /*164520*/  LOP3.LUT R10, R15, 0xffff, RZ, 0xc0, !PT ;  /* 0x0000ffff0f0a7812 */ /* 0x001fe400078ec0ff */
[----:B------:R-:W3:Y:S02]  /*164530*/  LDL.LU R15, [R1+0x110] ;  /* 0x00011000010f7983 */ /* 0x000ee40000300800 */
[--C-:B------:R-:W-:Y:S02]  /*164540*/  PRMT R13, R20, 0x4210, R10.reuse ;  /* 0x00004210140d7816 */ /* 0x100fe4000000000a */
[----:B------:R-:W-:Y:S01]  /*164550*/  PRMT R56, R21, 0x5210, R10 ;  /* 0x0000521015387816 */ /* 0x000fe2000000000a */
[----:B------:R-:W-:Y:S04]  /*164560*/  STL [R1+0x8428], R55 ;  /* 0x0084283701007387 */ /* 0x000fe80000100800 */
[----:B------:R-:W3:Y:S04]  /*164570*/  LDL.LU R10, [R1+0x2af8] ;  /* 0x002af800010a7983 */ /* 0x000ee80000300800 */
[----:B------:R-:W3:Y:S04]  /*164580*/  LDL.LU R11, [R1+0x5c] ;  /* 0x00005c00010b7983 */ /* 0x000ee80000300800 */
[----:B------:R-:W-:Y:S01]  /*164590*/  STL [R1+0x842c], R56 ;  /* 0x00842c3801007387 */ /* 0x000fe20000100800 */
[----:B--2---:R-:W-:-:S05]  /*1645a0*/  IADD3 R20, P6, R61, R24, RZ ;  /* 0x000000183d147210 */ /* 0x004fca0007fde0ff */
[----:B------:R-:W-:-:S05]  /*1645b0*/  IMAD.X R21, R40, 0x1, R22, P6 ;  /* 0x0000000128157824 */ /* 0x000fca00030e0616 */
[----:B------:R0:W-:Y:S04]  /*1645c0*/  STL.64 [R1+0x1018], R20 ;  /* 0x0010181401007387 */ /* 0x0001e80000100a00 */
[----:B0-----:R-:W2:Y:S01]  /*1645d0*/  LDL.LU.64 R20, [R1+0x8478] ;  /* 0x0084780001147983 */ /* 0x001ea20000300a00 */
[----:B------:R-:W-:Y:S02]  /*1645e0*/  LOP3.LUT R43, R2, 0xffff, RZ, 0xc0, !PT ;  /* 0x0000ffff022b7812 */ /* 0x000fe400078ec0ff */
[----:B------:R-:W-:Y:S02]  /*1645f0*/  PRMT R52, R52, 0x4210, R47 ;  /* 0x0000421034347816 */ /* 0x000fe4000000002f */
[----:B------:R-:W-:Y:S02]  /*164600*/  LOP3.LUT R47, R53, 0xffff, RZ, 0xc0, !PT ;  /* 0x0000ffff352f7812 */ /* 0x000fe400078ec0ff */
[----:B------:R-:W-:-:S02]  /*164610*/  PRMT R53, R46, 0x5210, R43 ;  /* 0x000052102e357816 */ /* 0x000fc4000000002b */
[----:B------:R-:W3:Y:S04]  /*164620*/  LDL.LU R46, [R1+0x2b04] ;  /* 0x002b0400012e7983 */ /* 0x000ee80000300800 */
[----:B------:R0:W-:Y:S01]  /*164630*/  STL [R1+0x8424], R53 ;  /* 0x0084243501007387 */ /* 0x0001e20000100800 */
[----:B------:R-:W-:Y:S02]  /*164640*/  PRMT R2, R58, 0x4210, R47 ;  /* 0x000042103a027816 */ /* 0x000fe4000000002f */
[----:B------:R-:W-:Y:S01]  /*164650*/  PRMT R12, R12, 0x4210, R43 ;  /* 0x000042100c0c7816 */ /* 0x000fe2000000002b */
[----:B------:R-:W3:Y:S04]  /*164660*/  LDL.LU R56, [R1+0x134] ;  /* 0x0001340001387983 */ /* 0x000ee80000300800 */
[----:B------:R-:W3:Y:S01]  /*164670*/  LDL.LU R58, [R1+0x6c] ;  /* 0x00006c00013a7983 */ /* 0x000ee20000300800 */
[----:B0-----:R-:W-:-:S03]  /*164680*/  PRMT R53, R42, 0x5210, R47 ;  /* 0x000052102a357816 */ /* 0x001fc6000000002f */
[----:B------:R-:W-:Y:S04]  /*164690*/  STL [R1+0x40], R2 ;  /* 0x0000400201007387 */ /* 0x000fe80000100800 */
[----:B------:R-:W3:Y:S04]  /*1646a0*/  LDL.LU R47, [R1+0xc] ;  /* 0x00000c00012f7983 */ /* 0x000ee80000300800 */
[----:B------:R-:W-:Y:S01]  /*1646b0*/  STL [R1+0x8430], R53 ;  /* 0x0084303501007387 */ /* 0x000fe20000100800 */
[----:B--2---:R-:W-:-:S05]  /*1646c0*/  IADD3 R42, P6, R61, R21, RZ ;  /* 0x000000153d2a7210 */ /* 0x004fca0007fde0ff */
[----:B------:R-:W-:-:S05]  /*1646d0*/  IMAD.X R43, R40, 0x1, R18, P6 ;  /* 0x00000001282b7824 */ /* 0x000fca00030e0612 */
[----:B------:R4:W-:Y:S04]  /*1646e0*/  STL.64 [R1+0x1050], R42 ;  /* 0x0010502a01007387 */ /* 0x0009e80000100a00 */
[----:B------:R-:W2:Y:S01]  /*1646f0*/  LDL.LU R55, [R1+0x914] ;  /* 0x0009140001377983 */ /* 0x000ea20000300800 */
[----:B----4-:R-:W-:Y:S02]  /*164700*/  LOP3.LUT R42, R51, 0xffff, RZ, 0xc0, !PT ;  /* 0x0000ffff332a7812 */ /* 0x010fe400078ec0ff */
[----:B------:R-:W-:Y:S01]  /*164710*/  LOP3.LUT R43, R3, 0xffff, RZ, 0xc0, !PT ;  /* 0x0000ffff032b7812 */ /* 0x000fe200078ec0ff */
[----:B------:R-:W4:Y:S01]  /*164720*/  LDL.LU R51, [R1+0x140] ;  /* 0x0001400001337983 */ /* 0x000f220000300800 */
[----:B------:R-:W-:Y:S02]  /*164730*/  PRMT R3, R14, 0x4210, R42 ;  /* 0x000042100e037816 */ /* 0x000fe4000000002a */
[----:B------:R-:W-:-:S02]  /*164740*/  IADD3 R14, P6, R61, R20, RZ ;  /* 0x000000143d0e7210 */ /* 0x000fc40007fde0ff */
[----:B------:R-:W-:Y:S02]  /*164750*/  PRMT R2, R45, 0x5210, R42 ;  /* 0x000052102d027816 */ /* 0x000fe4000000002a */
[----:B------:R-:W2:Y:S01]  /*164760*/  LDL.LU R45, [R1+0x2afc] ;  /* 0x002afc00012d7983 */ /* 0x000ea20000300800 */
[--C-:B---3--:R-:W-:Y:S01]  /*164770*/  PRMT R53, R15, 0x4210, R43.reuse ;  /* 0x000042100f357816 */ /* 0x108fe2000000002b */
[----:B------:R-:W-:Y:S02]  /*164780*/  IMAD.X R15, R40, 0x1, R16, P6 ;  /* 0x00000001280f7824 */ /* 0x000fe400030e0610 */
[----:B------:R0:W-:Y:S04]  /*164790*/  STL [R1+0x44], R3 ;  /* 0x0000440301007387 */ /* 0x0001e80000100800 */
[----:B------:R-:W3:Y:S01]  /*1647a0*/  LDL.LU R42, [R1+0xf98] ;  /* 0x000f9800012a7983 */ /* 0x000ee20000300800 */
[----:B0-----:R-:W-:-:S03]  /*1647b0*/  PRMT R3, R41, 0x5210, R43 ;  /* 0x0000521029037816 */ /* 0x001fc6000000002b */
[----:B------:R-:W4:Y:S04]  /*1647c0*/  LDL.LU R41, [R1+0x2b00] ;  /* 0x002b000001297983 */ /* 0x000f280000300800 */
[----:B------:R-:W3:Y:S04]  /*1647d0*/  LDL.LU R43, [R1+0x2920] ;  /* 0x00292000012b7983 */ /* 0x000ee80000300800 */
[----:B------:R0:W-:Y:S04]  /*1647e0*/  STL.64 [R1+0x1048], R14 ;  /* 0x0010480e01007387 */ /* 0x0001e80000100a00 */
[----:B0-----:R-:W3:Y:S01]  /*1647f0*/  LDL.LU.64 R14, [R1+0x8470] ;  /* 0x00847000010e7983 */ /* 0x001ee20000300a00 */
[----:B------:R-:W-:-:S02]  /*164800*/  PRMT R46, R59, 0x5210, R46 ;  /* 0x000052103b2e7816 */ /* 0x000fc4000000002e */
[----:B--2---:R-:W-:Y:S02]  /*164810*/  PRMT R44, R44, 0x5210, R45 ;  /* 0x000052102c2c7816 */ /* 0x004fe4000000002d */
[----:B------:R-:W-:Y:S02]  /*164820*/  PRMT R45, R11, 0x5210, R10 ;  /* 0x000052100b2d7816 */ /* 0x000fe4000000000a */
[----:B------:R-:W-:Y:S02]  /*164830*/  IADD3 R10, P6, R61, R19, RZ ;  /* 0x000000133d0a7210 */ /* 0x000fe40007fde0ff */
[----:B----4-:R-:W-:-:S03]  /*164840*/  PRMT R47, R47, 0x5210, R41 ;  /* 0x000052102f2f7816 */ /* 0x010fc60000000029 */
[----:B---3--:R-:W-:-:S05]  /*164850*/  IMAD.X R11, R40, 0x1, R15, P6 ;  /* 0x00000001280b7824 */ /* 0x008fca00030e060f */
[----:B------:R0:W-:Y:S04]  /*164860*/  STL.64 [R1+0x1040], R10 ;  /* 0x0010400a01007387 */ /* 0x0001e80000100a00 */
[----:B0-----:R-:W2:Y:S04]  /*164870*/  LDL.LU.64 R10, [R1+0x8468] ;  /* 0x00846800010a7983 */ /* 0x001ea80000300a00 */
[----:B------:R0:W-:Y:S04]  /*164880*/  STL.64 [R1+0x83e0], R46 ;  /* 0x0083e02e01007387 */ /* 0x0001e80000100a00 */
[----:B------:R1:W-:Y:S01]  /*164890*/  STL.64 [R1+0x83d8], R44 ;  /* 0x0083d82c01007387 */ /* 0x0003e20000100a00 */
[----:B0-----:R-:W-:Y:S01]  /*1648a0*/  IMAD.MOV.U32 R46, RZ, RZ, R12 ;  /* 0x000000ffff2e7224 */ /* 0x001fe200078e000c */
[----:B------:R-:W-:Y:S01]  /*1648b0*/  IADD3 R12, P6, R61, R17, RZ ;  /* 0x000000113d0c7210 */ /* 0x000fe20007fde0ff */
[----:B-1----:R-:W-:-:S02]  /*1648c0*/  IMAD.MOV.U32 R44, RZ, RZ, R52 ;  /* 0x000000ffff2c7224 */ /* 0x002fc400078e0034 */
[----:B------:R-:W-:Y:S01]  /*1648d0*/  IMAD.MOV.U32 R45, RZ, RZ, R13 ;  /* 0x000000ffff2d7224 */ /* 0x000fe200078e000d */
[----:B------:R-:W3:Y:S01]  /*1648e0*/  LDL.LU R52, [R1+0x8460] ;  /* 0x0084600001347983 */ /* 0x000ee20000300800 */
[----:B------:R-:W-:-:S05]  /*1648f0*/  IMAD.X R13, R40, 0x1, R14, P6 ;  /* 0x00000001280d7824 */ /* 0x000fca00030e060e */
[----:B------:R0:W-:Y:S04]  /*164900*/  STL.64 [R1+0x1038], R12 ;  /* 0x0010380c01007387 */ /* 0x0001e80000100a00 */
[----:B0-----:R-:W4:Y:S01]  /*164910*/  LDL.LU.64 R12, [R1+0x8458] ;  /* 0x00845800010c7983 */ /* 0x001f220000300a00 */
[----:B------:R-:W-:Y:S02]  /*164920*/  LOP3.LUT R42, R42, 0xffff, RZ, 0xc0, !PT ;  /* 0x0000ffff2a2a7812 */ /* 0x000fe400078ec0ff */
[----:B------:R-:W-:-:S04]  /*164930*/  LOP3.LUT R41, R43, 0xffff, RZ, 0xc0, !PT ;  /* 0x0000ffff2b297812 */ /* 0x000fc800078ec0ff */
[--C-:B------:R-:W-:Y:S02]  /*164940*/  PRMT R56, R56, 0x4210, R41.reuse ;  /* 0x0000421038387816 */ /* 0x100fe40000000029 */
[----:B------:R-:W-:Y:S02]  /*164950*/  PRMT R58, R58, 0x5210, R41 ;  /* 0x000052103a3a7816 */ /* 0x000fe40000000029 */
[----:B------:R-:W-:-:S04]  /*164960*/  LOP3.LUT R41, R55, 0xffff, RZ, 0xc0, !PT ;  /* 0x0000ffff37297812 */ /* 0x000fc800078ec0ff */
[--C-:B------:R-:W-:Y:S02]  /*164970*/  PRMT R55, R51, 0x4210, R41.reuse ;  /* 0x0000421033377816 */ /* 0x100fe40000000029 */
[----:B------:R-:W-:Y:S02]  /*164980*/  PRMT R51, R57, 0x5210, R41 ;  /* 0x0000521039337816 */ /* 0x000fe40000000029 */
[----:B---3--:R-:W-:-:S05]  /*164990*/  PRMT R47, R52, 0x4210, R42 ;  /* 0x00004210342f7816 */ /* 0x008fca000000002a */
[----:B------:R4:W-:Y:S01]  /*1649a0*/  STL.64 [R1+0x83f0], R46 ;  /* 0x0083f02e01007387 */ /* 0x0009e20000100a00 */
[----:B------:R-:W-:Y:S02]  /*1649b0*/  PRMT R52, R60, 0x5210, R42 ;  /* 0x000052103c347816 */ /* 0x000fe4000000002a */
[----:B----4-:R-:W-:-:S05]  /*1649c0*/  IADD3 R46, P6, R61, R13, RZ ;  /* 0x0000000d3d2e7210 */ /* 0x010fca0007fde0ff */
[C---:B--2---:R-:W-:Y:S01]  /*1649d0*/  IMAD.X R47, R40.reuse, 0x1, R11, P6 ;  /* 0x00000001282f7824 */ /* 0x044fe200030e060b */
[C---:B------:R-:W-:Y:S01]  /*1649e0*/  IADD3 R42, P6, R61.reuse, R12, RZ ;  /* 0x0000000c3d2a7210 */ /* 0x040fe20007fde0ff */
[----:B------:R0:W-:Y:S04]  /*1649f0*/  STL.64 [R1+0x83e8], R44 ;  /* 0x0083e82c01007387 */ /* 0x0001e80000100a00 */
[----:B------:R-:W-:Y:S01]  /*164a00*/  IMAD.X R43, R40, 0x1, R9, P6 ;  /* 0x00000001282b7824 */ /* 0x000fe200030e0609 */
[----:B------:R-:W-:Y:S04]  /*164a10*/  STL.64 [R1+0xff0], R46 ;  /* 0x000ff02e01007387 */ /* 0x000fe80000100a00 */
[----:B------:R-:W-:Y:S04]  /*164a20*/  STL.64 [R1+0x83a8], R50 ;  /* 0x0083a83201007387 */ /* 0x000fe80000100a00 */
[----:B------:R-:W-:Y:S04]  /*164a30*/  STL.64 [R1+0x83a0], R48 ;  /* 0x0083a03001007387 */ /* 0x000fe80000100a00 */
[----:B------:R1:W-:Y:S01]  /*164a40*/  STL.64 [R1+0xf98], R42 ;  /* 0x000f982a01007387 */ /* 0x0003e20000100a00 */
[C---:B0-----:R-:W-:Y:S01]  /*164a50*/  VIADD R45, R61.reuse, UR4 ;  /* 0x000000043d2d7c36 */ /* 0x041fe20008000000 */
[----:B------:R-:W-:Y:S01]  /*164a60*/  ULDC.64 UR4, c[0x0][0x228] ;  /* 0x00008a0000047ab9 */ /* 0x000fe20000000a00 */
[----:B-1----:R-:W-:-:S05]  /*164a70*/  IADD3 R42, P6, R61, R10, RZ ;  /* 0x0000000a3d2a7210 */ /* 0x002fca0007fde0ff */
[----:B------:R-:W-:Y:S01]  /*164a80*/  IMAD.X R43, R40, 0x1, R8, P6 ;  /* 0x00000001282b7824 */ /* 0x000fe200030e0608 */
[----:B------:R-:W-:-:S04]  /*164a90*/  SHF.R.S32.HI R40, RZ, 0x1f, R45 ;  /* 0x0000001fff287819 */ /* 0x000fc8000001142d */
[----:B------:R0:W-:Y:S02]  /*164aa0*/  STL.64 [R1+0xbf8], R42 ;  /* 0x000bf82a01007387 */ /* 0x0001e40000100a00 */
[----:B0-----:R-:W-:-:S05]  /*164ab0*/  IADD3 R42, P6, R45, R39, RZ ;  /* 0x000000272d2a7210 */ /* 0x001fca0007fde0ff */
[----:B------:R-:W-:-:S05]  /*164ac0*/  IMAD.X R43, R40, 0x1, R38, P6 ;  /* 0x00000001282b7824 */ /* 0x000fca00030e0626 */
[----:B------:R0:W-:Y:S02]  /*164ad0*/  STL.64 [R1+0xaa0], R42 ;  /* 0x000aa02a01007387 */ /* 0x0001e40000100a00 */
[----:B0-----:R-:W-:-:S05]  /*164ae0*/  IADD3 R42, P6, R45, R37, RZ ;  /* 0x000000252d2a7210 */ /* 0x001fca0007fde0ff */
[----:B------:R-:W-:Y:S01]  /*164af0*/  IMAD.X R43, R40, 0x1, R34, P6 ;  /* 0x00000001282b7824 */ /* 0x000fe200030e0622 */
[----:B------:R-:W-:-:S05]  /*164b00*/  IADD3 R36, P6, R45, R36, RZ ;  /* 0x000000242d247210 */ /* 0x000fca0007fde0ff */
[C---:B------:R-:W-:Y:S01]  /*164b10*/  IMAD.X R37, R40.reuse, 0x1, R33, P6 ;  /* 0x0000000128257824 */ /* 0x040fe200030e0621 */
[----:B------:R-:W-:Y:S01]  /*164b20*/  IADD3 R34, P6, R45, R35, RZ ;  /* 0x000000232d227210 */ /* 0x000fe20007fde0ff */
[----:B------:R-:W-:Y:S04]  /*164b30*/  STL.64 [R1+0xa20], R42 ;  /* 0x000a202a01007387 */ /* 0x000fe80000100a00 */
[----:B------:R-:W-:-:S05]  /*164b40*/  IMAD.X R35, R40, 0x1, R32, P6 ;  /* 0x0000000128237824 */ /* 0x000fca00030e0620 */
[----:B------:R0:W-:Y:S02]  /*164b50*/  STL.64 [R1+0xa08], R34 ;  /* 0x000a082201007387 */ /* 0x0001e40000100a00 */
[----:B0-----:R-:W-:-:S05]  /*164b60*/  IADD3 R34, P6, R45, R31, RZ ;  /* 0x0000001f2d227210 */ /* 0x001fca0007fde0ff */
[----:B------:R-:W-:Y:S01]  /*164b70*/  IMAD.X R35, R40, 0x1, R28, P6 ;  /* 0x0000000128237824 */ /* 0x000fe200030e061c */
[----:B------:R-:W-:-:S05]  /*164b80*/  IADD3 R30, P6, R45, R30, RZ ;  /* 0x0000001e2d1e7210 */ /* 0x000fca0007fde0ff */
[C---:B------:R-:W-:Y:S01]  /*164b90*/  IMAD.X R31, R40.reuse, 0x1, R27, P6 ;  /* 0x00000001281f7824 */ /* 0x040fe200030e061b */
[----:B------:R-:W-:Y:S01]  /*164ba0*/  IADD3 R28, P6, R45, R29, RZ ;  /* 0x0000001d2d1c7210 */ /* 0x000fe20007fde0ff */
[----:B------:R0:W-:Y:S04]  /*164bb0*/  STL.64 [R1+0xa10], R36 ;  /* 0x000a102401007387 */ /* 0x0001e80000100a00 */
[----:B------:R-:W-:Y:S01]  /*164bc0*/  IMAD.X R29, R40, 0x1, R26, P6 ;  /* 0x00000001281d7824 */ /* 0x000fe200030e061a */
[----:B------:R-:W-:Y:S04]  /*164bd0*/  STL.64 [R1+0xa00], R34 ;  /* 0x000a002201007387 */ /* 0x000fe80000100a00 */
[----:B------:R-:W2:Y:S04]  /*164be0*/  LDL.LU R43, [R1+0x15c] ;  /* 0x00015c00012b7983 */ /* 0x000ea80000300800 */
[----:B------:R-:W-:Y:S04]  /*164bf0*/  STL.64 [R1+0x9f8], R30 ;  /* 0x0009f81e01007387 */ /* 0x000fe80000100a00 */
[----:B------:R-:W3:Y:S04]  /*164c00*/  LDL.LU R57, [R1+0x15e4] ;  /* 0x0015e40001397983 */ /* 0x000ee80000300800 */
[----:B------:R1:W-:Y:S01]  /*164c10*/  STL.64 [R1+0x9f0], R28 ;  /* 0x0009f01c01007387 */ /* 0x0003e20000100a00 */
[----:B0-----:R-:W-:-:S02]  /*164c20*/  IMAD.MOV.U32 R36, RZ, RZ, R54 ;  /* 0x000000ffff247224 */ /* 0x001fc400078e0036 */
[----:B------:R-:W-:Y:S01]  /*164c30*/  IMAD.MOV.U32 R37, RZ, RZ, R0 ;  /* 0x000000ffff257224 */ /* 0x000fe200078e0000 */
[----:B------:R-:W4:Y:S01]  /*164c40*/  LDL.LU R54, [R1+0x8450] ;  /* 0x0084500001367983 */ /* 0x000f220000300800 */
[----:B-1----:R-:W-:-:S05]  /*164c50*/  IADD3 R28, P6, R45, R25, RZ ;  /* 0x000000192d1c7210 */ /* 0x002fca0007fde0ff */
[----:B------:R-:W-:Y:S02]  /*164c60*/  IMAD.X R29, R40, 0x1, R23, P6 ;  /* 0x00000001281d7824 */ /* 0x000fe400030e0617 */
[----:B------:R-:W-:-:S03]  /*164c70*/  IMAD.MOV.U32 R38, RZ, RZ, R5 ;  /* 0x000000ffff267224 */ /* 0x000fc600078e0005 */
[----:B------:R-:W-:Y:S04]  /*164c80*/  STL.64 [R1+0x9e0], R28 ;  /* 0x0009e01c01007387 */ /* 0x000fe80000100a00 */
[----:B------:R-:W4:Y:S04]  /*164c90*/  LDL.LU R0, [R1+0x844c] ;  /* 0x00844c0001007983 */ /* 0x000f280000300800 */
[----:B------:R-:W2:Y:S01]  /*164ca0*/  LDL.LU R5, [R1+0x8448] ;  /* 0x0084480001057983 */ /* 0x000ea20000300800 */
[----:B------:R-:W-:-:S03]  /*164cb0*/  IADD3 R24, P6, R45, R24, RZ ;  /* 0x000000182d187210 */ /* 0x000fc60007fde0ff */
[----:B------:R-:W4:Y:S02]  /*164cc0*/  LDL.LU R59, [R1+0x15e0] ;  /* 0x0015e000013b7983 */ /* 0x000f240000300800 */
[----:B------:R-:W-:-:S05]  /*164cd0*/  IMAD.X R25, R40, 0x1, R22, P6 ;  /* 0x0000000128197824 */ /* 0x000fca00030e0616 */
[----:B------:R0:W-:Y:S04]  /*164ce0*/  STL.64 [R1+0x918], R24 ;  /* 0x0009181801007387 */ /* 0x0001e80000100a00 */
[----:B------:R-:W4:Y:S01]  /*164cf0*/  LDL.LU R46, [R1+0x292c] ;  /* 0x00292c00012e7983 */ /* 0x000f220000300800 */
[----:B0-----:R-:W-:-:S05]  /*164d00*/  IADD3 R24, P6, R45, R21, RZ ;  /* 0x000000152d187210 */ /* 0x001fca0007fde0ff */
[----:B------:R-:W-:Y:S01]  /*164d10*/  IMAD.X R25, R40, 0x1, R18, P6 ;  /* 0x0000000128197824 */ /* 0x000fe200030e0612 */
[----:B------:R-:W-:-:S05]  /*164d20*/  IADD3 R20, P6, R45, R20, RZ ;  /* 0x000000142d147210 */ /* 0x000fca0007fde0ff */
[----:B------:R-:W-:Y:S01]  /*164d30*/  IMAD.X R21, R40, 0x1, R16, P6 ;  /* 0x0000000128157824 */ /* 0x000fe200030e0610 */
[----:B------:R-:W-:-:S05]  /*164d40*/  IADD3 R18, P6, R45, R19, RZ ;  /* 0x000000132d127210 */ /* 0x000fca0007fde0ff */
[C---:B------:R-:W-:Y:S01]  /*164d50*/  IMAD.X R19, R40.reuse, 0x1, R15, P6 ;  /* 0x0000000128137824 */ /* 0x040fe200030e060f */
[C---:B------:R-:W-:Y:S01]  /*164d60*/  IADD3 R16, P6, R45.reuse, R17, RZ ;  /* 0x000000112d107210 */ /* 0x040fe20007fde0ff */
[----:B------:R-:W-:Y:S04]  /*164d70*/  STL.64 [R1+0x910], R24 ;  /* 0x0009101801007387 */ /* 0x000fe80000100a00 */
[----:B------:R-:W-:Y:S01]  /*164d80*/  IMAD.X R17, R40, 0x1, R14, P6 ;  /* 0x0000000128117824 */ /* 0x000fe200030e060e */
[----:B------:R-:W-:Y:S04]  /*164d90*/  STL.64 [R1+0x878], R20 ;  /* 0x0008781401007387 */ /* 0x000fe80000100a00 */
[----:B------:R-:W4:Y:S04]  /*164da0*/  LDL.LU R49, [R1+0x14f8] ;  /* 0x0014f80001317983 */ /* 0x000f280000300800 */
[----:B------:R-:W-:Y:S04]  /*164db0*/  STL.64 [R1+0x870], R18 ;  /* 0x0008701201007387 */ /* 0x000fe80000100a00 */
[----:B------:R-:W4:Y:S04]  /*164dc0*/  LDL.LU R47, [R1+0x144] ;  /* 0x00014400012f7983 */ /* 0x000f280000300800 */
[----:B------:R0:W-:Y:S04]  /*164dd0*/  STL.64 [R1+0x610], R16 ;  /* 0x0006101001007387 */ /* 0x0001e80000100a00 */
[----:B------:R-:W4:Y:S01]  /*164de0*/  LDL.LU R50, [R1+0x148] ;  /* 0x0001480001327983 */ /* 0x000f220000300800 */
[----:B0-----:R-:W-:-:S05]  /*164df0*/  IADD3 R16, P6, R45, R13, RZ ;  /* 0x0000000d2d107210 */ /* 0x001fca0007fde0ff */
[----:B------:R-:W-:Y:S01]  /*164e00*/  IMAD.X R17, R40, 0x1, R11, P6 ;  /* 0x0000000128117824 */ /* 0x000fe200030e060b */
[----:B------:R-:W-:-:S05]  /*164e10*/  IADD3 R12, P6, R45, R12, RZ ;  /* 0x0000000c2d0c7210 */ /* 0x000fca0007fde0ff */
[C---:B------:R-:W-:Y:S01]  /*164e20*/  IMAD.X R13, R40.reuse, 0x1, R9, P6 ;  /* 0x00000001280d7824 */ /* 0x040fe200030e0609 */
[----:B------:R-:W-:Y:S01]  /*164e30*/  IADD3 R60, P6, R45, R10, RZ ;  /* 0x0000000a2d3c7210 */ /* 0x000fe20007fde0ff */
[----:B------:R-:W-:Y:S04]  /*164e40*/  STL.64 [R1+0x368], R16 ;  /* 0x0003681001007387 */ /* 0x000fe80000100a00 */
[----:B------:R-:W-:Y:S01]  /*164e50*/  IMAD.X R61, R40, 0x1, R8, P6 ;  /* 0x00000001283d7824 */ /* 0x000fe200030e0608 */
[----:B------:R-:W-:Y:S04]  /*164e60*/  STL.64 [R1+0x360], R12 ;  /* 0x0003600c01007387 */ /* 0x000fe80000100a00 */
[----:B------:R-:W-:Y:S04]  /*164e70*/  STL [R1+0x80a8], R60 ;  /* 0x0080a83c01007387 */ /* 0x000fe80000100800 */
[----:B------:R-:W-:Y:S01]  /*164e80*/  STL [R1+0x80a4], R61 ;  /* 0x0080a43d01007387 */ /* 0x000fe20000100800 */
[----:B--2---:R-:W-:-:S03]  /*164e90*/  PRMT R9, R5, 0x3340, R43 ;  /* 0x0000334005097816 */ /* 0x004fc6000000002b */
[----:B------:R-:W2:Y:S01]  /*164ea0*/  LDL.LU R5, [R1+0x8444] ;  /* 0x0084440001057983 */ /* 0x000ea20000300800 */
[----:B---3--:R-:W-:Y:S02]  /*164eb0*/  LOP3.LUT R43, R57, 0xffff, RZ, 0xc0, !PT ;  /* 0x0000ffff392b7812 */ /* 0x008fe400078ec0ff */
[----:B----4-:R-:W-:Y:S01]  /*164ec0*/  LOP3.LUT R59, R59, 0xffff, RZ, 0xc0, !PT ;  /* 0x0000ffff3b3b7812 */ /* 0x010fe200078ec0ff */
[----:B------:R-:W3:Y:S01]  /*164ed0*/  LDL.LU R57, [R1+0x14d8] ;  /* 0x0014d80001397983 */ /* 0x000ee20000300800 */
[----:B------:R-:W-:Y:S01]  /*164ee0*/  PRMT R8, R43, 0x3340, R8 ;  /* 0x000033402b087816 */ /* 0x000fe20000000008 */
[----:B------:R-:W-:Y:S02]  /*164ef0*/  IMAD.MOV.U32 R41, RZ, RZ, R7 ;  /* 0x000000ffff297224 */ /* 0x000fe400078e0007 */
[----:B------:R-:W4:Y:S01]  /*164f00*/  LDL.LU R51, [R1+0x1320] ;  /* 0x0013200001337983 */ /* 0x000f220000300800 */
[----:B------:R-:W-:-:S03]  /*164f10*/  PRMT R9, R9, 0x5410, R8 ;  /* 0x0000541009097816 */ /* 0x000fc60000000008 */
[----:B------:R-:W-:Y:S01]  /*164f20*/  STL [R1+0x8360], R43 ;  /* 0x0083602b01007387 */ /* 0x000fe20000100800 */
[----:B------:R-:W-:-:S03]  /*164f30*/  PRMT R8, R59, 0x3340, R0 ;  /* 0x000033403b087816 */ /* 0x000fc60000000000 */
[----:B------:R-:W3:Y:S01]  /*164f40*/  LDL.LU R40, [R1+0xc0] ;  /* 0x0000c00001287983 */ /* 0x000ee20000300800 */
[----:B------:R-:W-:-:S03]  /*164f50*/  IMAD.MOV.U32 R42, RZ, RZ, R4 ;  /* 0x000000ffff2a7224 */ /* 0x000fc600078e0004 */
[----:B------:R-:W4:Y:S04]  /*164f60*/  LDL.LU R7, [R1+0x8440] ;  /* 0x0084400001077983 */ /* 0x000f280000300800 */
[----:B------:R-:W3:Y:S04]  /*164f70*/  LDL.LU R4, [R1+0x843c] ;  /* 0x00843c0001047983 */ /* 0x000ee80000300800 */
[----:B------:R2:W-:Y:S02]  /*164f80*/  STL [R1+0x314], R9 ;  /* 0x0003140901007387 */ /* 0x0005e40000100800 */
[----:B--2---:R-:W-:-:S02]  /*164f90*/  PRMT R9, R5, 0x5410, R8 ;  /* 0x0000541005097816 */ /* 0x004fc40000000008 */
[----:B------:R-:W3:Y:S01]  /*164fa0*/  LDL.LU R5, [R1+0x8438] ;  /* 0x0084380001057983 */ /* 0x000ee20000300800 */
[----:B------:R-:W-:-:S03]  /*164fb0*/  LOP3.LUT R8, R46, 0xffff, RZ, 0xc0, !PT ;  /* 0x0000ffff2e087812 */ /* 0x000fc600078ec0ff */
[----:B------:R-:W2:Y:S04]  /*164fc0*/  LDL.LU R32, [R1+0x14f0] ;  /* 0x0014f00001207983 */ /* 0x000ea80000300800 */
[----:B------:R0:W-:Y:S01]  /*164fd0*/  STL [R1+0x14c4], R9 ;  /* 0x0014c40901007387 */ /* 0x0001e20000100800 */
[----:B------:R-:W-:-:S03]  /*164fe0*/  PRMT R16, R47, 0x4210, R8 ;  /* 0x000042102f107816 */ /* 0x000fc60000000008 */
[----:B------:R-:W2:Y:S04]  /*164ff0*/  LDL.LU R35, [R1+0x133c] ;  /* 0x00133c0001237983 */ /* 0x000ea80000300800 */
[----:B------:R-:W2:Y:S01]  /*165000*/  LDL.LU R44, [R1+0x14c0] ;  /* 0x0014c000012c7983 */ /* 0x000ea20000300800 */
[----:B0-----:R-:W-:Y:S02]  /*165010*/  LOP3.LUT R9, R49, 0xffff, RZ, 0xc0, !PT ;  /* 0x0000ffff31097812 */ /* 0x001fe400078ec0ff */
[----:B----4-:R-:W-:Y:S01]  /*165020*/  PRMT R7, R7, 0x5210, R8 ;  /* 0x0000521007077816 */ /* 0x010fe20000000008 */
[----:B------:R-:W4:Y:S01]  /*165030*/  LDL.LU R45, [R1+0x14f4] ;  /* 0x0014f400012d7983 */ /* 0x000f220000300800 */
[----:B------:R-:W-:-:S03]  /*165040*/  PRMT R43, R50, 0x4210, R9 ;  /* 0x00004210322b7816 */ /* 0x000fc60000000009 */
[----:B------:R-:W4:Y:S04]  /*165050*/  LDL.LU R46, [R1+0x14a0] ;  /* 0x0014a000012e7983 */ /* 0x000f280000300800 */
[----:B------:R-:W4:Y:S01]  /*165060*/  LDL.LU R47, [R1+0x14cc] ;  /* 0x0014cc00012f7983 */ /* 0x000f220000300800 */
[----:B------:R-:W-:-:S03]  /*165070*/  PRMT R39, R54, 0x5210, R9 ;  /* 0x0000521036277816 */ /* 0x000fc60000000009 */
[----:B------:R-:W-:Y:S04]  /*165080*/  STL.64 [R1+0x83b8], R6 ;  /* 0x0083b80601007387 */ /* 0x000fe80000100a00 */
[----:B---3--:R-:W-:Y:S04]  /*165090*/  STL.64 [R1+0x83b0], R4 ;  /* 0x0083b00401007387 */ /* 0x008fe80000100a00 */
[----:B------:R0:W-:Y:S04]  /*1650a0*/  STL.64 [R1+0x83c8], R42 ;  /* 0x0083c82a01007387 */ /* 0x0001e80000100a00 */
[----:B------:R1:W-:Y:S04]  /*1650b0*/  STL.64 [R1+0x83c0], R40 ;  /* 0x0083c02801007387 */ /* 0x0003e80000100a00 */
[----:B------:R-:W3:Y:S01]  /*1650c0*/  LDL.LU R54, [R1+0x8434] ;  /* 0x0084340001367983 */ /* 0x000ee20000300800 */
[----:B------:R-:W-:-:S02]  /*1650d0*/  LOP3.LUT R14, R57, 0xffff, RZ, 0xc0, !PT ;  /* 0x0000ffff390e7812 */ /* 0x000fc400078ec0ff */
[----:B------:R-:W-:Y:S01]  /*1650e0*/  LOP3.LUT R15, R51, 0xffff, RZ, 0xc0, !PT ;  /* 0x0000ffff330f7812 */ /* 0x000fe200078ec0ff */
[----:B------:R-:W3:Y:S03]  /*1650f0*/  LDL.LU R33, [R1+0x14e0] ;  /* 0x0014e00001217983 */ /* 0x000ee60000300800 */
[----:B------:R-:W-:Y:S01]  /*165100*/  PRMT R8, R15, 0x3340, R0 ;  /* 0x000033400f087816 */ /* 0x000fe20000000000 */
[----:B------:R-:W3:Y:S04]  /*165110*/  LDL.LU R34, [R1+0x132c] ;  /* 0x00132c0001227983 */ /* 0x000ee80000300800 */
[----:B------:R-:W3:Y:S04]  /*165120*/  LDL.LU R48, [R1+0x14b4] ;  /* 0x0014b40001307983 */ /* 0x000ee80000300800 */
[----:B------:R-:W-:Y:S04]  /*165130*/  STL.64 [R1+0x8400], R38 ;  /* 0x0084002601007387 */ /* 0x000fe80000100a00 */
[----:B------:R-:W-:Y:S04]  /*165140*/  STL.64 [R1+0x83f8], R36 ;  /* 0x0083f82401007387 */ /* 0x000fe80000100a00 */
[----:B------:R-:W3:Y:S01]  /*165150*/  LDL R57, [R1+0x2898] ;  /* 0x0028980001397983 */ /* 0x000ee20000100800 */
[----:B--2---:R-:W-:-:S03]  /*165160*/  LOP3.LUT R18, R44, 0xffff, RZ, 0xc0, !PT ;  /* 0x0000ffff2c127812 */ /* 0x004fc600078ec0ff */
[----:B------:R-:W2:Y:S01]  /*165170*/  LDL.LU R49, [R1+0x14e4] ;  /* 0x0014e40001317983 */ /* 0x000ea20000300800 */
[----:B----4-:R-:W-:-:S03]  /*165180*/  LOP3.LUT R21, R45, 0xffff, RZ, 0xc0, !PT ;  /* 0x0000ffff2d157812 */ /* 0x010fc600078ec0ff */
[----:B------:R-:W4:Y:S01]  /*165190*/  LDL.LU R50, [R1+0x1330] ;  /* 0x0013300001327983 */ /* 0x000f220000300800 */
[----:B------:R-:W-:-:S03]  /*1651a0*/  LOP3.LUT R29, R46, 0xffff, RZ, 0xc0, !PT ;  /* 0x0000ffff2e1d7812 */ /* 0x000fc600078ec0ff */
[----:B------:R-:W4:Y:S01]  /*1651b0*/  LDL.LU R51, [R1+0x14b8] ;  /* 0x0014b80001337983 */ /* 0x000f220000300800 */
[----:B------:R-:W-:Y:S01]  /*1651c0*/  IMAD.MOV.U32 R46, RZ, RZ, R53 ;  /* 0x000000ffff2e7224 */ /* 0x000fe200078e0035 */
[----:B---3--:R-:W-:-:S04]  /*1651d0*/  LOP3.LUT R13, R54, 0xffff, RZ, 0xc0, !PT ;  /* 0x0000ffff360d7812 */ /* 0x008fc800078ec0ff */
[----:B------:R-:W-:-:S04]  /*1651e0*/  PRMT R9, R14, 0x3340, R13 ;  /* 0x000033400e097816 */ /* 0x000fc8000000000d */
[----:B------:R-:W-:-:S05]  /*1651f0*/  PRMT R54, R9, 0x5410, R8 ;  /* 0x0000541009367816 */ /* 0x000fca0000000008 */
[----:B------:R-:W-:Y:S04]  /*165200*/  STL [R1+0x8220], R54 ;  /* 0x0082203601007387 */ /* 0x000fe80000100800 */
[----:B------:R-:W3:Y:S04]  /*165210*/  LDL.LU R44, [R1+0x40] ;  /* 0x00004000012c7983 */ /* 0x000ee80000300800 */
[----:B------:R-:W3:Y:S04]  /*165220*/  LDL.LU R45, [R1+0x44] ;  /* 0x00004400012d7983 */ /* 0x000ee80000300800 */
[----:B------:R-:W2:Y:S01]  /*165230*/  LDL.LU R53, [R1+0x8430] ;  /* 0x0084300001357983 */ /* 0x000ea20000300800 */
[----:B------:R-:W-:Y:S01]  /*165240*/  LOP3.LUT R22, R47, 0xffff, RZ, 0xc0, !PT ;  /* 0x0000ffff2f167812 */ /* 0x000fe200078ec0ff */
[----:B------:R-:W-:-:S02]  /*165250*/  IMAD.MOV.U32 R47, RZ, RZ, R56 ;  /* 0x000000ffff2f7224 */ /* 0x000fc400078e0038 */
[----:B------:R-:W4:Y:S01]  /*165260*/  LDL.LU R56, [R1+0x842c] ;  /* 0x00842c0001387983 */ /* 0x000f220000300800 */
[----:B0-----:R-:W-:-:S03]  /*165270*/  IMAD.MOV.U32 R43, RZ, RZ, R55 ;  /* 0x000000ffff2b7224 */ /* 0x001fc600078e0037 */
[----:B-1----:R-:W4:Y:S04]  /*165280*/  LDL.LU R40, [R1+0x60] ;  /* 0x0000600001287983 */ /* 0x002f280000300800 */
[----:B------:R-:W4:Y:S04]  /*165290*/  LDL.LU R41, [R1+0x64] ;  /* 0x0000640001297983 */ /* 0x000f280000300800 */
[----:B------:R-:W4:Y:S04]  /*1652a0*/  LDL.LU R42, [R1+0x68] ;  /* 0x00006800012a7983 */ /* 0x000f280000300800 */
[----:B------:R-:W4:Y:S04]  /*1652b0*/  LDL.LU R55, [R1+0x8428] ;  /* 0x0084280001377983 */ /* 0x000f280000300800 */
[----:B------:R-:W0:Y:S01]  /*1652c0*/  LDS.128 R36, [R57] ;  /* 0x0000000039247984 */ /* 0x000e220000000c00 */
[----:B------:R-:W-:Y:S01]  /*1652d0*/  NOP ;  /* 0x0000000000007918 */ /* 0x000fe20000000000 */
[----:B--2---:R-:W-:-:S02]  /*1652e0*/  IMAD.MOV.U32 R4, RZ, RZ, R53 ;  /* 0x000000ffff047224 */ /* 0x004fc400078e0035 */
[----:B------:R-:W2:Y:S04]  /*1652f0*/  LDL.LU R53, [R1+0x8424] ;  /* 0x0084240001357983 */ /* 0x000ea80000300800 */
[----:B---3--:R-:W-:Y:S01]  /*165300*/  STSM.16.M88.4 [R57], R44 ;  /* 0x0000002c39007844 */ /* 0x008fe20000000200 */
[----:B------:R-:W-:-:S03]  /*165310*/  NOP ;  /* 0x0000000000007918 */ /* 0x000fc60000000000 */
[----:B------:R-:W1:Y:S01]  /*165320*/  LDS.128 R44, [R57] ;  /* 0x00000000392c7984 */ /* 0x000e620000000c00 */
[----:B------:R-:W-:Y:S01]  /*165330*/  IMAD.MOV.U32 R5, RZ, RZ, R2 ;  /* 0x000000ffff057224 */ /* 0x000fe200078e0002 */
[----:B------:R-:W-:Y:S01]  /*165340*/  LOP3.LUT R25, R48, 0xffff, RZ, 0xc0, !PT ;  /* 0x0000ffff30197812 */ /* 0x000fe200078ec0ff */
[----:B------:R-:W-:Y:S01]  /*165350*/  IMAD.MOV.U32 R6, RZ, RZ, R3 ;  /* 0x000000ffff067224 */ /* 0x000fe200078e0003 */
[----:B------:R-:W3:Y:S01]  /*165360*/  LDL.LU R2, [R1+0x8420] ;  /* 0x0084200001027983 */ /* 0x000ee20000300800 */
[----:B------:R-:W-:Y:S01]  /*165370*/  IMAD.MOV.U32 R7, RZ, RZ, R58 ;  /* 0x000000ffff077224 */ /* 0x000fe200078e003a */
[----:B------:R-:W-:Y:S01]  /*165380*/  LOP3.LUT R17, R32, 0xffff, RZ, 0xc0, !PT ;  /* 0x0000ffff20117812 */ /* 0x000fe200078ec0ff */
[----:B----4-:R-:W-:Y:S01]  /*165390*/  IMAD.MOV.U32 R48, RZ, RZ, R55 ;  /* 0x000000ffff307224 */ /* 0x010fe200078e0037 */
[----:B------:R-:W4:Y:S01]  /*1653a0*/  LDL.LU R3, [R1+0x841c] ;  /* 0x00841c0001037983 */ /* 0x000f220000300800 */
[----:B------:R-:W-:Y:S01]  /*1653b0*/  LOP3.LUT R28, R49, 0xffff, RZ, 0xc0, !PT ;  /* 0x0000ffff311c7812 */ /* 0x000fe200078ec0ff */
[----:B------:R-:W-:Y:S01]  /*1653c0*/  IMAD.MOV.U32 R49, RZ, RZ, R56 ;  /* 0x000000ffff317224 */ /* 0x000fe200078e0038 */
[----:B------:R-:W-:Y:S01]  /*1653d0*/  LOP3.LUT R32, R50, 0xffff, RZ, 0xc0, !PT ;  /* 0x0000ffff32207812 */ /* 0x000fe200078ec0ff */
[----:B------:R-:W3:Y:S01]  /*1653e0*/  LDL.LU R58, [R1+0x8418] ;  /* 0x00841800013a7983 */ /* 0x000ee20000300800 */
[----:B------:R-:W-:Y:S01]  /*1653f0*/  LOP3.LUT R31, R51, 0xffff, RZ, 0xc0, !PT ;  /* 0x0000ffff331f7812 */ /* 0x000fe200078ec0ff */
[----:B------:R-:W-:Y:S01]  /*165400*/  IMAD.MOV.U32 R51, RZ, RZ, R52 ;  /* 0x000000ffff337224 */ /* 0x000fe200078e0034 */
[----:B------:R-:W-:Y:S01]  /*165410*/  NOP ;  /* 0x0000000000007918 */ /* 0x000fe20000000000 */
[----:B------:R-:W4:Y:S01]  /*165420*/  LDL.LU R55, [R1+0x8414] ;  /* 0x0084140001377983 */ /* 0x000f220000300800 */
[----:B0-----:R-:W-:-:S03]  /*165430*/  IMAD.MOV.U32 R60, RZ, RZ, R36 ;  /* 0x000000ffff3c7224 */ /* 0x001fc600078e0024 */
[----:B------:R-:W3:Y:S01]  /*165440*/  LDL.LU R56, [R1+0x8410] ;  /* 0x0084100001387983 */ /* 0x000ee20000300800 */
[----:B--2---:R-:W-:-:S03]  /*165450*/  IMAD.MOV.U32 R50, RZ, RZ, R53 ;  /* 0x000000ffff327224 */ /* 0x004fc600078e0035 */
[----:B------:R-:W2:Y:S04]  /*165460*/  LDL.LU R53, [R1+0x840c] ;  /* 0x00840c0001357983 */ /* 0x000ea80000300800 */
[----:B------:R-:W4:Y:S04]  /*165470*/  LDL.LU R52, [R1+0x8408] ;  /* 0x0084080001347983 */ /* 0x000f280000300800 */
[----:B------:R-:W-:Y:S04]  /*165480*/  STL [R1+0x1d4], R37 ;  /* 0x0001d42501007387 */ /* 0x000fe80000100800 */
[----:B------:R0:W-:Y:S04]  /*165490*/  STL.64 [R1+0x1d8], R38 ;  /* 0x0001d82601007387 */ /* 0x0001e80000100a00 */
[----:B0-----:R-:W4:Y:S04]  /*1654a0*/  LDL.LU.64 R38, [R1+0x8400] ;  /* 0x0084000001267983 */ /* 0x001f280000300a00 */
[----:B------:R-:W4:Y:S04]  /*1654b0*/  LDL.LU.64 R36, [R1+0x83f8] ;  /* 0x0083f80001247983 */ /* 0x000f280000300a00 */
[----:B------:R-:W-:Y:S04]  /*1654c0*/  STL [R1+0x81c4], R60 ;  /* 0x0081c43c01007387 */ /* 0x000fe80000100800 */
[----:B-1----:R-:W-:Y:S04]  /*1654d0*/  STL.64 [R1+0x1c0], R44 ;  /* 0x0001c02c01007387 */ /* 0x002fe80000100a00 */
[----:B------:R0:W-:Y:S04]  /*1654e0*/  STL.64 [R1+0x1c8], R46 ;  /* 0x0001c82e01007387 */ /* 0x0001e80000100a00 */
[----:B0-----:R-:W3:Y:S04]  /*1654f0*/  LDL.LU.64 R46, [R1+0x83f0] ;  /* 0x0083f000012e7983 */ /* 0x001ee80000300a00 */
[----:B------:R-:W3:Y:S04]  /*165500*/  LDL.LU.64 R44, [R1+0x83e8] ;  /* 0x0083e800012c7983 */ /* 0x000ee80000300a00 */
[----:B---3--:R-:W-:Y:S01]  /*165510*/  STSM.16.M88.4 [R57], R44 ;  /* 0x0000002c39007844 */ /* 0x008fe20000000200 */
[----:B------:R-:W-:-:S03]  /*165520*/  NOP ;  /* 0x0000000000007918 */ /* 0x000fc60000000000 */
[----:B------:R-:W0:Y:S01]  /*165530*/  LDS.128 R44, [R57] ;  /* 0x00000000392c7984 */ /* 0x000e220000000c00 */
[----:B------:R-:W-:-:S03]  /*165540*/  NOP ;  /* 0x0000000000007918 */ /* 0x000fc60000000000 */
[----:B0-----:R-:W-:Y:S04]  /*165550*/  STL.64 [R1+0x1b0], R44 ;  /* 0x0001b02c01007387 */ /* 0x001fe80000100a00 */
[----:B------:R0:W-:Y:S04]  /*165560*/  STL.64 [R1+0x1b8], R46 ;  /* 0x0001b82e01007387 */ /* 0x0001e80000100a00 */
[----:B0-----:R-:W3:Y:S04]  /*165570*/  LDL.LU.64 R46, [R1+0x83e0] ;  /* 0x0083e000012e7983 */ /* 0x001ee80000300a00 */
[----:B------:R-:W3:Y:S04]  /*165580*/  LDL.LU.64 R44, [R1+0x83d8] ;  /* 0x0083d800012c7983 */ /* 0x000ee80000300a00 */
[----:B------:R-:W-:Y:S01]  /*165590*/  STSM.16.M88.4 [R57], R40 ;  /* 0x0000002839007844 */ /* 0x000fe20000000200 */
[----:B------:R-:W-:-:S03]  /*1655a0*/  NOP ;  /* 0x0000000000007918 */ /* 0x000fc60000000000 */
[----:B------:R-:W0:Y:S01]  /*1655b0*/  LDS.128 R40, [R57] ;  /* 0x0000000039287984 */ /* 0x000e220000000c00 */
[----:B------:R-:W-:-:S03]  /*1655c0*/  NOP ;  /* 0x0000000000007918 */ /* 0x000fc60000000000 */
[----:B0-----:R-:W-:Y:S04]  /*1655d0*/  STL.64 [R1+0x1a0], R40 ;  /* 0x0001a02801007387 */ /* 0x001fe80000100a00 */
[----:B------:R-:W-:Y:S04]  /*1655e0*/  STL.64 [R1+0x1a8], R42 ;  /* 0x0001a82a01007387 */ /* 0x000fe80000100a00 */
[----:B---3--:R2:W-:Y:S01]  /*1655f0*/  STSM.16.M88.4 [R57], R44 ;  /* 0x0000002c39007844 */ /* 0x0085e20000000200 */
[----:B------:R-:W-:-:S03]  /*165600*/  NOP ;  /* 0x0000000000007918 */ /* 0x000fc60000000000 */
[----:B------:R-:W0:Y:S01]  /*165610*/  LDS.128 R40, [R57] ;  /* 0x0000000039287984 */ /* 0x000e220000000c00 */
[----:B------:R-:W-:-:S03]  /*165620*/  NOP ;  /* 0x0000000000007918 */ /* 0x000fc60000000000 */
[----:B------:R-:W-:Y:S01]  /*165630*/  STSM.16.M88.4 [R57], R4 ;  /* 0x0000000439007844 */ /* 0x000fe20000000200 */
[----:B------:R-:W-:-:S03]  /*165640*/  NOP ;  /* 0x0000000000007918 */ /* 0x000fc60000000000 */
[----:B------:R-:W1:Y:S01]  /*165650*/  LDS.128 R4, [R57] ;  /* 0x0000000039047984 */ /* 0x000e620000000c00 */
[----:B------:R-:W-:-:S03]  /*165660*/  NOP ;  /* 0x0000000000007918 */ /* 0x000fc60000000000 */
[----:B------:R-:W-:Y:S01]  /*165670*/  STSM.16.M88.4 [R57], R48 ;  /* 0x0000003039007844 */ /* 0x000fe20000000200 */
[----:B------:R-:W-:-:S03]  /*165680*/  NOP ;  /* 0x0000000000007918 */ /* 0x000fc60000000000 */
[----:B------:R-:W3:Y:S01]  /*165690*/  LDS.128 R48, [R57] ;  /* 0x0000000039307984 */ /* 0x000ee20000000c00 */
[----:B--2---:R-:W-:-:S03]  /*1656a0*/  IMAD.MOV.U32 R44, RZ, RZ, R53 ;  /* 0x000000ffff2c7224 */ /* 0x004fc600078e0035 */
[----:B------:R-:W2:Y:S04]  /*1656b0*/  LDL.LU R53, [R1+0x83d0] ;  /* 0x0083d00001357983 */ /* 0x000ea80000300800 */
[----:B0-----:R-:W-:Y:S04]  /*1656c0*/  STL.64 [R1+0x190], R40 ;  /* 0x0001902801007387 */ /* 0x001fe80000100a00 */
[----:B------:R0:W-:Y:S04]  /*1656d0*/  STL.64 [R1+0x198], R42 ;  /* 0x0001982a01007387 */ /* 0x0001e80000100a00 */
[----:B0-----:R-:W2:Y:S04]  /*1656e0*/  LDL.LU.64 R42, [R1+0x83c8] ;  /* 0x0083c800012a7983 */ /* 0x001ea80000300a00 */
[----:B------:R-:W2:Y:S01]  /*1656f0*/  LDL.LU.64 R40, [R1+0x83c0] ;  /* 0x0083c00001287983 */ /* 0x000ea20000300a00 */
[----:B------:R-:W-:-:S03]  /*165700*/  NOP ;  /* 0x0000000000007918 */ /* 0x000fc60000000000 */
[----:B-1----:R-:W-:Y:S04]  /*165710*/  STL.64 [R1+0x180], R4 ;  /* 0x0001800401007387 */ /* 0x002fe80000100a00 */
[----:B------:R0:W-:Y:S04]  /*165720*/  STL.64 [R1+0x188], R6 ;  /* 0x0001880601007387 */ /* 0x0001e80000100a00 */
[----:B0-----:R-:W2:Y:S04]  /*165730*/  LDL.LU.64 R6, [R1+0x83b8] ;  /* 0x0083b80001067983 */ /* 0x001ea80000300a00 */
[----:B------:R-:W2:Y:S04]  /*165740*/  LDL.LU.64 R4, [R1+0x83b0] ;  /* 0x0083b00001047983 */ /* 0x000ea80000300a00 */
[----:B---3--:R-:W-:Y:S04]  /*165750*/  STL.64 [R1+0x170], R48 ;  /* 0x0001703001007387 */ /* 0x008fe80000100a00 */
[----:B------:R0:W-:Y:S04]  /*165760*/  STL.64 [R1+0x178], R50 ;  /* 0x0001783201007387 */ /* 0x0001e80000100a00 */
[----:B0-----:R-:W3:Y:S04]  /*165770*/  LDL.LU.64 R50, [R1+0x83a8] ;  /* 0x0083a80001327983 */ /* 0x001ee80000300a00 */
[----:B------:R-:W3:Y:S04]  /*165780*/  LDL.LU.64 R48, [R1+0x83a0] ;  /* 0x0083a00001307983 */ /* 0x000ee80000300a00 */
[----:B---3--:R-:W-:Y:S01]  /*165790*/  STSM.16.M88.4 [R57], R48 ;  /* 0x0000003039007844 */ /* 0x008fe20000000200 */
[----:B------:R-:W-:-:S03]  /*1657a0*/  NOP ;  /* 0x0000000000007918 */ /* 0x000fc60000000000 */
[----:B------:R-:W0:Y:S04]  /*1657b0*/  LDS.128 R48, [R57] ;  /* 0x0000000039307984 */ /* 0x000e280000000c00 */
[----:B0-----:R-:W-:Y:S04]  /*1657c0*/  STL.64 [R1+0x160], R48 ;  /* 0x0001603001007387 */ /* 0x001fe80000100a00 */
[----:B------:R0:W-:Y:S04]  /*1657d0*/  STL.64 [R1+0x168], R50 ;  /* 0x0001683201007387 */ /* 0x0001e80000100a00 */
[----:B0-----:R-:W3:Y:S04]  /*1657e0*/  LDL.LU.64 R50, [R1+0x8398] ;  /* 0x0083980001327983 */ /* 0x001ee80000300a00 */
[----:B------:R-:W3:Y:S01]  /*1657f0*/  LDL.LU.64 R48, [R1+0x8390] ;  /* 0x0083900001307983 */ /* 0x000ee20000300a00 */
[----:B------:R-:W-:Y:S01]  /*165800*/  NOP ;  /* 0x0000000000007918 */ /* 0x000fe20000000000 */
[----:B------:R-:W-:-:S02]  /*165810*/  IMAD.MOV.U32 R45, RZ, RZ, R56 ;  /* 0x000000ffff2d7224 */ /* 0x000fc400078e0038 */
[----:B---3--:R-:W-:Y:S01]  /*165820*/  STSM.16.M88.4 [R57], R48 ;  /* 0x0000003039007844 */ /* 0x008fe20000000200 */
[----:B------:R-:W-:-:S03]  /*165830*/  NOP ;  /* 0x0000000000007918 */ /* 0x000fc60000000000 */
[----:B------:R-:W0:Y:S04]  /*165840*/  LDS.128 R48, [R57] ;  /* 0x0000000039307984 */ /* 0x000e280000000c00 */
[----:B0-----:R0:W-:Y:S01]  /*165850*/  STL.64 [R1+0x150], R48 ;  /* 0x0001503001007387 */ /* 0x0011e20000100a00 */
[----:B------:R-:W-:-:S03]  /*165860*/  IMAD.MOV.U32 R56, RZ, RZ, R50 ;  /* 0x000000ffff387224 */ /* 0x000fc600078e0032 */
[----:B------:R-:W-:Y:S04]  /*165870*/  STL [R1+0x15c], R51 ;  /* 0x00015c3301007387 */ /* 0x000fe80000100800 */
[----:B------:R-:W3:Y:S04]  /*165880*/  LDL.LU R50, [R1+0x8388] ;  /* 0x0083880001327983 */ /* 0x000ee80000300800 */
[----:B0-----:R-:W2:Y:S01]  /*165890*/  LDL.LU.64 R48, [R1+0x8380] ;  /* 0x0083800001307983 */ /* 0x001ea20000300a00 */
[----:B----4-:R-:W-:Y:S02]  /*1658a0*/  IMAD.MOV.U32 R46, RZ, RZ, R55 ;  /* 0x000000ffff2e7224 */ /* 0x010fe400078e0037 */
[----:B------:R-:W-:Y:S01]  /*1658b0*/  IMAD.MOV.U32 R47, RZ, RZ, R16 ;  /* 0x000000ffff2f7224 */ /* 0x000fe200078e0010 */
[----:B------:R-:W-:-:S04]  /*1658c0*/  NOP ;  /* 0x0000000000007918 */ /* 0x000fc80000000000 */
[----:B------:R3:W-:Y:S04]  /*1658d0*/  STSM.16.M88.4 [R57], R44 ;  /* 0x0000002c39007844 */ /* 0x0007e80000000200 */
[----:B------:R-:W-:Y:S01]  /*1658e0*/  STL [R1+0x8194], R56 ;  /* 0x0081943801007387 */ /* 0x000fe20000100800 */
[----:B------:R-:W-:Y:S01]  /*1658f0*/  NOP ;  /* 0x0000000000007918 */ /* 0x000fe20000000000 */
[----:B---3--:R-:W-:Y:S02]  /*165900*/  IMAD.MOV.U32 R44, RZ, RZ, R50 ;  /* 0x000000ffff2c7224 */ /* 0x008fe400078e0032 */
[----:B--2---:R-:W-:Y:S02]  /*165910*/  IMAD.MOV.U32 R45, RZ, RZ, R49 ;  /* 0x000000ffff2d7224 */ /* 0x004fe400078e0031 */
[----:B------:R-:W-:-:S02]  /*165920*/  IMAD.MOV.U32 R46, RZ, RZ, R48 ;  /* 0x000000ffff2e7224 */ /* 0x000fc400078e0030 */
[----:B------:R-:W0:Y:S01]  /*165930*/  LDS.128 R48, [R57] ;  /* 0x0000000039307984 */ /* 0x000e220000000c00 */
[----:B------:R-:W-:-:S03]  /*165940*/  NOP ;  /* 0x0000000000007918 */ /* 0x000fc60000000000 */
[----:B0-----:R0:W-:Y:S01]  /*165950*/  STL.64 [R1+0x140], R48 ;  /* 0x0001403001007387 */ /* 0x0011e20000100a00 */
[----:B------:R-:W-:-:S03]  /*165960*/  IMAD.MOV.U32 R55, RZ, RZ, R51 ;  /* 0x000000ffff377224 */ /* 0x000fc600078e0033 */
[----:B------:R1:W-:Y:S04]  /*165970*/  STL [R1+0x148], R50 ;  /* 0x0001483201007387 */ /* 0x0003e80000100800 */
[----:B------:R-:W2:Y:S04]  /*165980*/  LDL.LU R51, [R1+0x8378] ;  /* 0x0083780001337983 */ /* 0x000ea80000300800 */
[----:B0-----:R-:W3:Y:S04]  /*165990*/  LDL.LU.64 R48, [R1+0x8370] ;  /* 0x0083700001307983 */ /* 0x001ee80000300a00 */
[----:B------:R-:W-:Y:S01]  /*1659a0*/  STSM.16.M88.4 [R57], R40 ;  /* 0x0000002839007844 */ /* 0x000fe20000000200 */
[----:B------:R-:W-:-:S03]  /*1659b0*/  NOP ;  /* 0x0000000000007918 */ /* 0x000fc60000000000 */
[----:B------:R-:W0:Y:S01]  /*1659c0*/  LDS.128 R40, [R57] ;  /* 0x0000000039287984 */ /* 0x000e220000000c00 */
[----:B------:R-:W-:Y:S02]  /*1659d0*/  LOP3.LUT R20, R35, 0xffff, RZ, 0xc0, !PT ;  /* 0x0000ffff23147812 */ /* 0x000fe400078ec0ff */
[----:B------:R-:W-:Y:S02]  /*1659e0*/  PRMT R12, R17, 0x3340, R18 ;  /* 0x00003340110c7816 */ /* 0x000fe40000000012 */
[----:B------:R-:W-:Y:S02]  /*1659f0*/  PRMT R8, R20, 0x3340, R0 ;  /* 0x0000334014087816 */ /* 0x000fe40000000000 */
[----:B------:R-:W-:Y:S02]  /*165a00*/  PRMT R9, R21, 0x3340, R22 ;  /* 0x0000334015097816 */ /* 0x000fe40000000016 */
[----:B------:R-:W-:Y:S02]  /*165a10*/  PRMT R12, R12, 0x5410, R8 ;  /* 0x000054100c0c7816 */ /* 0x000fe40000000008 */
[----:B------:R-:W-:-:S02]  /*165a20*/  PRMT R8, R29, 0x3340, R0 ;  /* 0x000033401d087816 */ /* 0x000fc40000000000 */
[----:B------:R-:W-:Y:S02]  /*165a30*/  LOP3.LUT R23, R33, 0xffff, RZ, 0xc0, !PT ;  /* 0x0000ffff21177812 */ /* 0x000fe400078ec0ff */
[----:B------:R-:W-:Y:S02]  /*165a40*/  LOP3.LUT R26, R34, 0xffff, RZ, 0xc0, !PT ;  /* 0x0000ffff221a7812 */ /* 0x000fe400078ec0ff */
[----:B------:R-:W-:Y:S02]  /*165a50*/  PRMT R9, R9, 0x5410, R8 ;  /* 0x0000541009097816 */ /* 0x000fe40000000008 */
[----:B------:R-:W-:Y:S02]  /*165a60*/  PRMT R8, R26, 0x3340, R0 ;  /* 0x000033401a087816 */ /* 0x000fe40000000000 */
[----:B------:R-:W-:Y:S02]  /*165a70*/  PRMT R10, R23, 0x3340, R25 ;  /* 0x00003340170a7816 */ /* 0x000fe40000000019 */
[----:B------:R-:W-:-:S02]  /*165a80*/  PRMT R11, R28, 0x3340, R31 ;  /* 0x000033401c0b7816 */ /* 0x000fc4000000001f */
[----:B------:R-:W-:Y:S02]  /*165a90*/  PRMT R10, R10, 0x5410, R8 ;  /* 0x000054100a0a7816 */ /* 0x000fe40000000008 */
[----:B------:R-:W-:Y:S01]  /*165aa0*/  PRMT R8, R32, 0x3340, R0 ;  /* 0x0000334020087816 */ /* 0x000fe20000000000 */
[----:B------:R-:W-:Y:S01]  /*165ab0*/  IMAD.MOV.U32 R47, RZ, RZ, R7 ;  /* 0x000000ffff2f7224 */ /* 0x000fe200078e0007 */
[----:B------:R-:W-:Y:S02]  /*165ac0*/  LOP3.LUT R4, R4, 0xffff, RZ, 0xc0, !PT ;  /* 0x0000ffff04047812 */ /* 0x000fe400078ec0ff */
[----:B------:R-:W-:Y:S01]  /*165ad0*/  LOP3.LUT R53, R53, 0xffff, RZ, 0xc0, !PT ;  /* 0x0000ffff35357812 */ /* 0x000fe200078ec0ff */
[----:B------:R-:W-:Y:S01]  /*165ae0*/  STL [R1+0x8184], R55 ;  /* 0x0081843701007387 */ /* 0x000fe20000100800 */
[----:B------:R-:W-:Y:S01]  /*165af0*/  PRMT R11, R11, 0x5410, R8 ;  /* 0x000054100b0b7816 */ /* 0x000fe20000000008 */
[----:B------:R-:W-:Y:S01]  /*165b00*/  NOP ;  /* 0x0000000000007918 */ /* 0x000fe20000000000 */
[----:B------:R-:W-:-:S02]  /*165b10*/  LOP3.LUT R7, R52, 0xffff, RZ, 0xc0, !PT ;  /* 0x0000ffff34077812 */ /* 0x000fc400078ec0ff */
[----:B------:R-:W-:Y:S02]  /*165b20*/  PRMT R8, R12, 0x4210, R4 ;  /* 0x000042100c087816 */ /* 0x000fe40000000004 */
[----:B------:R-:W-:Y:S02]  /*165b30*/  PRMT R9, R9, 0x4210, R53 ;  /* 0x0000421009097816 */ /* 0x000fe40000000035 */
[----:B------:R-:W-:Y:S02]  /*165b40*/  PRMT R11, R11, 0x4210, R7 ;  /* 0x000042100b0b7816 */ /* 0x000fe40000000007 */
[----:B--2---:R-:W-:Y:S02]  /*165b50*/  LOP3.LUT R56, R51, 0xffff, RZ, 0xc0, !PT ;  /* 0x0000ffff33387812 */ /* 0x004fe400078ec0ff */
[----:B------:R-:W2:Y:S02]  /*165b60*/  LDL.LU R51, [R1+0x8368] ;  /* 0x0083680001337983 */ /* 0x000ea40000300800 */
[----:B------:R-:W-:-:S02]  /*165b70*/  PRMT R10, R10, 0x4210, R56 ;  /* 0x000042100a0a7816 */ /* 0x000fc40000000038 */
[----:B------:R-:W4:Y:S04]  /*165b80*/  LDL.LU R52, [R1+0x8364] ;  /* 0x0083640001347983 */ /* 0x000f280000300800 */
[----:B-1----:R-:W2:Y:S04]  /*165b90*/  LDL.LU R50, [R1+0x15e8] ;  /* 0x0015e80001327983 */ /* 0x002ea80000300800 */
[----:B------:R-:W-:Y:S04]  /*165ba0*/  STL [R1+0x8254], R4 ;  /* 0x0082540401007387 */ /* 0x000fe80000100800 */
[----:B------:R-:W-:Y:S04]  /*165bb0*/  STL [R1+0x8250], R53 ;  /* 0x0082503501007387 */ /* 0x000fe80000100800 */
[----:B------:R-:W-:Y:S04]  /*165bc0*/  STL [R1+0x8258], R56 ;  /* 0x0082583801007387 */ /* 0x000fe80000100800 */
[----:B------:R1:W-:Y:S04]  /*165bd0*/  STSM.16.M88.4 [R57], R8 ;  /* 0x0000000839007844 */ /* 0x0003e80000000200 */
[----:B------:R-:W-:Y:S04]  /*165be0*/  STL [R1+0x825c], R7 ;  /* 0x00825c0701007387 */ /* 0x000fe80000100800 */
[----:B0-----:R-:W-:Y:S04]  /*165bf0*/  STL.64 [R1+0x130], R40 ;  /* 0x0001302801007387 */ /* 0x001fe80000100a00 */
[----:B------:R-:W-:Y:S01]  /*165c00*/  STL.64 [R1+0x138], R42 ;  /* 0x0001382a01007387 */ /* 0x000fe20000100a00 */
[----:B------:R-:W-:Y:S01]  /*165c10*/  NOP ;  /* 0x0000000000007918 */ /* 0x000fe20000000000 */
[----:B-1----:R-:W-:-:S02]  /*165c20*/  IMAD.MOV.U32 R8, RZ, RZ, R58 ;  /* 0x000000ffff087224 */ /* 0x002fc400078e003a */
[----:B------:R-:W0:Y:S01]  /*165c30*/  LDS.128 R40, [R57] ;  /* 0x0000000039287984 */ /* 0x000e220000000c00 */
[----:B------:R-:W-:Y:S02]  /*165c40*/  IMAD.MOV.U32 R9, RZ, RZ, R6 ;  /* 0x000000ffff097224 */ /* 0x000fe400078e0006 */
[----:B------:R-:W-:Y:S02]  /*165c50*/  IMAD.MOV.U32 R10, RZ, RZ, R3 ;  /* 0x000000ffff0a7224 */ /* 0x000fe400078e0003 */
[----:B------:R-:W-:Y:S01]  /*165c60*/  IMAD.MOV.U32 R11, RZ, RZ, R2 ;  /* 0x000000ffff0b7224 */ /* 0x000fe200078e0002 */
[----:B------:R-:W-:-:S04]  /*165c70*/  NOP ;  /* 0x0000000000007918 */ /* 0x000fc80000000000 */
[----:B------:R-:W-:Y:S01]  /*165c80*/  STSM.16.M88.4 [R57], R8 ;  /* 0x0000000839007844 */ /* 0x000fe20000000200 */
[----:B------:R-:W-:-:S03]  /*165c90*/  NOP ;  /* 0x0000000000007918 */ /* 0x000fc60000000000 */
[----:B------:R-:W1:Y:S01]  /*165ca0*/  LDS.128 R8, [R57] ;  /* 0x0000000039087984 */ /* 0x000e620000000c00 */
[----:B------:R-:W-:-:S03]  /*165cb0*/  NOP ;  /* 0x0000000000007918 */ /* 0x000fc60000000000 */
[----:B------:R-:W-:Y:S04]  /*165cc0*/  STSM.16.M88.4 [R57], R44 ;  /* 0x0000002c39007844 */ /* 0x000fe80000000200 */
[----:B0-----:R-:W-:Y:S04]  /*165cd0*/  STL.64 [R1+0x120], R40 ;  /* 0x0001202801007387 */ /* 0x001fe80000100a00 */
[----:B------:R0:W-:Y:S04]  /*165ce0*/  STL.64 [R1+0x128], R42 ;  /* 0x0001282a01007387 */ /* 0x0001e80000100a00 */
[----:B0-----:R-:W2:Y:S01]  /*165cf0*/  LDL.LU R43, [R1+0x8360] ;  /* 0x00836000012b7983 */ /* 0x001ea20000300800 */
[----:B-1----:R-:W-:-:S03]  /*165d00*/  IMAD.MOV.U32 R58, RZ, RZ, R10 ;  /* 0x000000ffff3a7224 */ /* 0x002fc600078e000a */
[----:B------:R-:W-:Y:S04]  /*165d10*/  STL.64 [R1+0x110], R8 ;  /* 0x0001100801007387 */ /* 0x000fe80000100a00 */
[----:B------:R-:W-:Y:S01]  /*165d20*/  STL [R1+0x11c], R11 ;  /* 0x00011c0b01007387 */ /* 0x000fe20000100800 */
[----:B------:R-:W-:-:S03]  /*165d30*/  NOP ;  /* 0x0000000000007918 */ /* 0x000fc60000000000 */
[----:B------:R-:W0:Y:S01]  /*165d40*/  LDS.128 R8, [R57] ;  /* 0x0000000039087984 */ /* 0x000e220000000c00 */
[----:B---3--:R-:W-:Y:S01]  /*165d50*/  SHF.R.U32.HI R41, RZ, 0x8, R48 ;  /* 0x00000008ff297819 */ /* 0x008fe20000011630 */
[----:B------:R-:W-:Y:S02]  /*165d60*/  NOP ;  /* 0x0000000000007918 */ /* 0x000fe40000000000 */
[----:B------:R-:W-:Y:S04]  /*165d70*/  STL [R1+0x8190], R58 ;  /* 0x0081903a01007387 */ /* 0x000fe80000100800 */
[----:B------:R-:W3:Y:S04]  /*165d80*/  LDL.LU R6, [R1+0x293c] ;  /* 0x00293c0001067983 */ /* 0x000ee80000300800 */
[----:B------:R-:W3:Y:S01]  /*165d90*/  LDL.LU R3, [R1+0x1600] ;  /* 0x0016000001037983 */ /* 0x000ee20000300800 */
[----:B------:R-:W-:-:S04]  /*165da0*/  LOP3.LUT R41, R41, 0xffff, RZ, 0xc0, !PT ;  /* 0x0000ffff29297812 */ /* 0x000fc800078ec0ff */
[----:B------:R-:W-:Y:S01]  /*165db0*/  PRMT R41, R41, 0x3340, R0 ;  /* 0x0000334029297816 */ /* 0x000fe20000000000 */
[----:B0-----:R0:W-:Y:S04]  /*165dc0*/  STL.64 [R1+0x100], R8 ;  /* 0x0001000801007387 */ /* 0x0011e80000100a00 */
[----:B------:R1:W-:Y:S04]  /*165dd0*/  STL.64 [R1+0x108], R10 ;  /* 0x0001080a01007387 */ /* 0x0003e80000100a00 */
[----:B------:R-:W3:Y:S01]  /*165de0*/  LDL.LU R2, [R1+0x2930] ;  /* 0x0029300001027983 */ /* 0x000ee20000300800 */
[----:B0-----:R-:W-:-:S02]  /*165df0*/  SHF.R.U32.HI R9, RZ, 0x8, R14 ;  /* 0x00000008ff097819 */ /* 0x001fc4000001160e */
[----:B------:R-:W-:Y:S02]  /*165e00*/  SHF.R.U32.HI R8, RZ, 0x8, R13 ;  /* 0x00000008ff087819 */ /* 0x000fe4000001160d */
[----:B------:R-:W-:Y:S02]  /*165e10*/  LOP3.LUT R9, R9, 0xffff, RZ, 0xc0, !PT ;  /* 0x0000ffff09097812 */ /* 0x000fe400078ec0ff */
[----:B------:R-:W-:Y:S01]  /*165e20*/  LOP3.LUT R8, R8, 0xffff, RZ, 0xc0, !PT ;  /* 0x0000ffff08087812 */ /* 0x000fe200078ec0ff */
[----:B------:R-:W-:Y:S03]  /*165e30*/  STL [R1+0x824c], R57 ;  /* 0x00824c3901007387 */ /* 0x000fe60000100800 */
[----:B------:R-:W-:Y:S01]  /*165e40*/  PRMT R4, R9, 0x3340, R8 ;  /* 0x0000334009047816 */ /* 0x000fe20000000008 */
[----:B------:R-:W-:Y:S01]  /*165e50*/  STL [R1+0x8274], R41 ;  /* 0x0082742901007387 */ /* 0x000fe20000100800 */
[----:B-1----:R-:W-:-:S03]  /*165e60*/  LOP3.LUT R10, R5, 0xffff, RZ, 0xc0, !PT ;  /* 0x0000ffff050a7812 */ /* 0x002fc600078ec0ff */
[----:B------:R-:W-:Y:S04]  /*165e70*/  STL [R1+0x44], R4 ;  /* 0x0000440401007387 */ /* 0x000fe80000100800 */
[----:B------:R-:W3:Y:S01]  /*165e80*/  LDL.LU R5, [R1+0x835c] ;  /* 0x00835c0001057983 */ /* 0x000ee20000300800 */
[----:B------:R-:W-:Y:S02]  /*165e90*/  PRMT R8, R10, 0x3340, R0 ;  /* 0x000033400a087816 */ /* 0x000fe40000000000 */
[----:B------:R-:W-:-:S04]  /*165ea0*/  SHF.R.U32.HI R40, RZ, 0x8, R10 ;  /* 0x00000008ff287819 */ /* 0x000fc8000001160a */
[----:B------:R-:W-:Y:S01]  /*165eb0*/  LOP3.LUT R40, R40, 0xffff, RZ, 0xc0, !PT ;  /* 0x0000ffff28287812 */ /* 0x000fe200078ec0ff */
[----:B------:R0:W-:Y:S03]  /*165ec0*/  STSM.16.M88.4 [R57], R36 ;  /* 0x0000002439007844 */ /* 0x0001e60000000200 */
[----:B------:R-:W-:Y:S02]  /*165ed0*/  PRMT R40, R40, 0x3340, R0 ;  /* 0x0000334028287816 */ /* 0x000fe40000000000 */
[----:B0-----:R-:W-:-:S04]  /*165ee0*/  SHF.R.U32.HI R39, RZ, 0x8, R15 ;  /* 0x00000008ff277819 */ /* 0x001fc8000001160f */
[----:B------:R-:W-:-:S04]  /*165ef0*/  LOP3.LUT R39, R39, 0xffff, RZ, 0xc0, !PT ;  /* 0x0000ffff27277812 */ /* 0x000fc800078ec0ff */
[----:B------:R-:W-:Y:S02]  /*165f00*/  PRMT R39, R39, 0x3340, R0 ;  /* 0x0000334027277816 */ /* 0x000fe40000000000 */
[----:B------:R-:W-:Y:S02]  /*165f10*/  LOP3.LUT R27, R49, 0xffff, RZ, 0xc0, !PT ;  /* 0x0000ffff311b7812 */ /* 0x000fe400078ec0ff */
[----:B----4-:R-:W-:Y:S02]  /*165f20*/  LOP3.LUT R11, R52, 0xffff, RZ, 0xc0, !PT ;  /* 0x0000ffff340b7812 */ /* 0x010fe400078ec0ff */
[----:B------:R-:W4:Y:S01]  /*165f30*/  LDL.LU R52, [R1+0x8358] ;  /* 0x0083580001347983 */ /* 0x000f220000300800 */
[----:B--2---:R-:W-:-:S04]  /*165f40*/  LOP3.LUT R12, R50, 0xffff, RZ, 0xc0, !PT ;  /* 0x0000ffff320c7812 */ /* 0x004fc800078ec0ff */
[--C-:B------:R-:W-:Y:S02]  /*165f50*/  PRMT R9, R12, 0x3340, R11.reuse ;  /* 0x000033400c097816 */ /* 0x100fe4000000000b */
[----:B------:R-:W-:Y:S02]  /*165f60*/  SHF.R.U32.HI R42, RZ, 0x8, R11 ;  /* 0x00000008ff2a7819 */ /* 0x000fe4000001160b */
[----:B------:R-:W-:Y:S02]  /*165f70*/  PRMT R4, R9, 0x5410, R8 ;  /* 0x0000541009047816 */ /* 0x000fe40000000008 */
[----:B------:R-:W-:Y:S02]  /*165f80*/  SHF.R.U32.HI R8, RZ, 0x8, R12 ;  /* 0x00000008ff087819 */ /* 0x000fe4000001160c */
[----:B------:R-:W-:Y:S02]  /*165f90*/  LOP3.LUT R42, R42, 0xffff, RZ, 0xc0, !PT ;  /* 0x0000ffff2a2a7812 */ /* 0x000fe400078ec0ff */
[----:B------:R-:W-:-:S04]  /*165fa0*/  LOP3.LUT R8, R8, 0xffff, RZ, 0xc0, !PT ;  /* 0x0000ffff08087812 */ /* 0x000fc800078ec0ff */
[----:B------:R-:W-:Y:S01]  /*165fb0*/  PRMT R42, R8, 0x3340, R42 ;  /* 0x00003340082a7816 */ /* 0x000fe2000000002a */
[----:B------:R0:W-:Y:S04]  /*165fc0*/  STL [R1+0xa0], R4 ;  /* 0x0000a00401007387 */ /* 0x0001e80000100800 */
[----:B------:R-:W-:Y:S04]  /*165fd0*/  STL [R1+0x8278], R42 ;  /* 0x0082782a01007387 */ /* 0x000fe80000100800 */
[----:B------:R-:W-:Y:S04]  /*165fe0*/  STL [R1+0x827c], R40 ;  /* 0x00827c2801007387 */ /* 0x000fe80000100800 */
[----:B------:R-:W2:Y:S01]  /*165ff0*/  LDL.LU R50, [R1+0x2940] ;  /* 0x0029400001327983 */ /* 0x000ea20000300800 */
[----:B---3--:R-:W-:-:S03]  /*166000*/  LOP3.LUT R11, R6, 0xffff, RZ, 0xc0, !PT ;  /* 0x0000ffff060b7812 */ /* 0x008fc600078ec0ff */
[----:B------:R-:W3:Y:S01]  /*166010*/  LDL.LU R6, [R1+0x2934] ;  /* 0x0029340001067983 */ /* 0x000ee20000300800 */
[----:B------:R-:W-:-:S03]  /*166020*/  LOP3.LUT R12, R3, 0xffff, RZ, 0xc0, !PT ;  /* 0x0000ffff030c7812 */ /* 0x000fc600078ec0ff */
[----:B------:R-:W4:Y:S01]  /*166030*/  LDL.LU R3, [R1+0x2938] ;  /* 0x0029380001037983 */ /* 0x000f220000300800 */
[----:B------:R-:W-:Y:S02]  /*166040*/  PRMT R8, R12, 0x3340, R0 ;  /* 0x000033400c087816 */ /* 0x000fe40000000000 */
[----:B------:R-:W-:Y:S02]  /*166050*/  LOP3.LUT R10, R2, 0xffff, RZ, 0xc0, !PT ;  /* 0x0000ffff020a7812 */ /* 0x000fe400078ec0ff */
[----:B------:R-:W2:Y:S02]  /*166060*/  LDL.LU R2, [R1+0x1650] ;  /* 0x0016500001027983 */ /* 0x000ea40000300800 */
[----:B------:R-:W-:-:S04]  /*166070*/  PRMT R9, R11, 0x3340, R10 ;  /* 0x000033400b097816 */ /* 0x000fc8000000000a */
[----:B0-----:R-:W-:Y:S02]  /*166080*/  PRMT R4, R9, 0x5410, R8 ;  /* 0x0000541009047816 */ /* 0x001fe40000000008 */
[----:B------:R-:W-:Y:S02]  /*166090*/  SHF.R.U32.HI R9, RZ, 0x8, R11 ;  /* 0x00000008ff097819 */ /* 0x000fe4000001160b */
[----:B------:R-:W-:Y:S02]  /*1660a0*/  SHF.R.U32.HI R8, RZ, 0x8, R10 ;  /* 0x00000008ff087819 */ /* 0x000fe4000001160a */
[----:B------:R-:W-:Y:S02]  /*1660b0*/  LOP3.LUT R9, R9, 0xffff, RZ, 0xc0, !PT ;  /* 0x0000ffff09097812 */ /* 0x000fe400078ec0ff */
[----:B------:R-:W-:Y:S01]  /*1660c0*/  LOP3.LUT R8, R8, 0xffff, RZ, 0xc0, !PT ;  /* 0x0000ffff08087812 */ /* 0x000fe200078ec0ff */
[----:B------:R0:W-:Y:S04]  /*1660d0*/  STL [R1+0x98], R4 ;  /* 0x0000980401007387 */ /* 0x0001e80000100800 */
[----:B------:R-:W-:Y:S01]  /*1660e0*/  STL [R1+0x828c], R39 ;  /* 0x00828c2701007387 */ /* 0x000fe20000100800 */
[----:B------:R-:W-:-:S03]  /*1660f0*/  LOP3.LUT R11, R5, 0xffff, RZ, 0xc0, !PT ;  /* 0x0000ffff050b7812 */ /* 0x000fc600078ec0ff */
[----:B------:R-:W3:Y:S01]  /*166100*/  LDL.LU R5, [R1+0x8354] ;  /* 0x0083540001057983 */ /* 0x000ee20000300800 */
[----:B0-----:R-:W-:-:S05]  /*166110*/  PRMT R4, R9, 0x3340, R8 ;  /* 0x0000334009047816 */ /* 0x001fca0000000008 */
[----:B------:R0:W-:Y:S04]  /*166120*/  STL [R1+0x3c], R4 ;  /* 0x00003c0401007387 */ /* 0x0001e80000100800 */
[----:B------:R-:W3:Y:S01]  /*166130*/  LDL.LU R49, [R1+0x8350] ;  /* 0x0083500001317983 */ /* 0x000ee20000300800 */
[----:B------:R-:W-:Y:S02]  /*166140*/  LOP3.LUT R10, R51, 0xffff, RZ, 0xc0, !PT ;  /* 0x0000ffff330a7812 */ /* 0x000fe400078ec0ff */
[----:B------:R-:W-:Y:S02]  /*166150*/  PRMT R8, R27, 0x3340, R0 ;  /* 0x000033401b087816 */ /* 0x000fe40000000000 */
[----:B------:R-:W-:Y:S02]  /*166160*/  PRMT R9, R11, 0x3340, R10 ;  /* 0x000033400b097816 */ /* 0x000fe4000000000a */
[----:B------:R-:W-:-:S02]  /*166170*/  SHF.R.U32.HI R38, RZ, 0x8, R12 ;  /* 0x00000008ff267819 */ /* 0x000fc4000001160c */
[----:B------:R-:W-:Y:S02]  /*166180*/  PRMT R51, R9, 0x5410, R8 ;  /* 0x0000541009337816 */ /* 0x000fe40000000008 */
[----:B------:R-:W-:Y:S02]  /*166190*/  SHF.R.U32.HI R9, RZ, 0x8, R11 ;  /* 0x00000008ff097819 */ /* 0x000fe4000001160b */
[----:B------:R-:W-:Y:S02]  /*1661a0*/  SHF.R.U32.HI R8, RZ, 0x8, R10 ;  /* 0x00000008ff087819 */ /* 0x000fe4000001160a */
[----:B------:R-:W-:Y:S02]  /*1661b0*/  LOP3.LUT R38, R38, 0xffff, RZ, 0xc0, !PT ;  /* 0x0000ffff26267812 */ /* 0x000fe400078ec0ff */
[----:B------:R-:W-:Y:S02]  /*1661c0*/  LOP3.LUT R9, R9, 0xffff, RZ, 0xc0, !PT ;  /* 0x0000ffff09097812 */ /* 0x000fe400078ec0ff */
[----:B------:R-:W-:-:S02]  /*1661d0*/  LOP3.LUT R8, R8, 0xffff, RZ, 0xc0, !PT ;  /* 0x0000ffff08087812 */ /* 0x000fc400078ec0ff */
[----:B------:R-:W-:Y:S02]  /*1661e0*/  PRMT R38, R38, 0x3340, R0 ;  /* 0x0000334026267816 */ /* 0x000fe40000000000 */
[----:B0-----:R-:W-:Y:S01]  /*1661f0*/  PRMT R4, R9, 0x3340, R8 ;  /* 0x0000334009047816 */ /* 0x001fe20000000008 */
[----:B------:R0:W-:Y:S04]  /*166200*/  STL [R1+0x8224], R51 ;  /* 0x0082243301007387 */ /* 0x0001e80000100800 */
[----:B------:R-:W-:Y:S04]  /*166210*/  STL [R1+0x8290], R38 ;  /* 0x0082902601007387 */ /* 0x000fe80000100800 */
[----:B------:R1:W-:Y:S01]  /*166220*/  STL [R1+0x68], R4 ;  /* 0x0000680401007387 */ /* 0x0003e20000100800 */
[----:B------:R-:W-:-:S02]  /*166230*/  SHF.R.U32.HI R29, RZ, 0x8, R29 ;  /* 0x00000008ff1d7819 */ /* 0x000fc4000001161d */
[----:B----4-:R-:W-:Y:S02]  /*166240*/  LOP3.LUT R12, R3, 0xffff, RZ, 0xc0, !PT ;  /* 0x0000ffff030c7812 */ /* 0x010fe400078ec0ff */
[----:B--2---:R-:W-:Y:S02]  /*166250*/  LOP3.LUT R10, R2, 0xffff, RZ, 0xc0, !PT ;  /* 0x0000ffff020a7812 */ /* 0x004fe400078ec0ff */
[----:B---3--:R-:W-:Y:S02]  /*166260*/  LOP3.LUT R14, R5, 0xffff, RZ, 0xc0, !PT ;  /* 0x0000ffff050e7812 */ /* 0x008fe400078ec0ff */
[----:B------:R-:W-:Y:S02]  /*166270*/  LOP3.LUT R15, R49, 0xffff, RZ, 0xc0, !PT ;  /* 0x0000ffff310f7812 */ /* 0x000fe400078ec0ff */
[----:B------:R-:W2:Y:S04]  /*166280*/  LDL.LU R49, [R1+0x834c] ;  /* 0x00834c0001317983 */ /* 0x000ea80000300800 */
[----:B------:R-:W3:Y:S04]  /*166290*/  LDL.LU R5, [R1+0x8348] ;  /* 0x0083480001057983 */ /* 0x000ee80000300800 */
[----:B------:R-:W4:Y:S04]  /*1662a0*/  LDL.LU R33, [R1+0x2978] ;  /* 0x0029780001217983 */ /* 0x000f280000300800 */
[----:B------:R-:W2:Y:S04]  /*1662b0*/  LDL.LU R3, [R1+0x295c] ;  /* 0x00295c0001037983 */ /* 0x000ea80000300800 */
[----:B------:R-:W3:Y:S01]  /*1662c0*/  LDL.LU R2, [R1+0x2968] ;  /* 0x0029680001027983 */ /* 0x000ee20000300800 */
[----:B------:R-:W-:-:S02]  /*1662d0*/  LOP3.LUT R13, R50, 0xffff, RZ, 0xc0, !PT ;  /* 0x0000ffff320d7812 */ /* 0x000fc400078ec0ff */
[----:B------:R-:W-:Y:S02]  /*1662e0*/  LOP3.LUT R11, R6, 0xffff, RZ, 0xc0, !PT ;  /* 0x0000ffff060b7812 */ /* 0x000fe400078ec0ff */
[----:B------:R-:W-:Y:S02]  /*1662f0*/  PRMT R8, R15, 0x3340, R0 ;  /* 0x000033400f087816 */ /* 0x000fe40000000000 */
[----:B------:R-:W-:-:S04]  /*166300*/  PRMT R9, R13, 0x3340, R11 ;  /* 0x000033400d097816 */ /* 0x000fc8000000000b */
[----:B0-----:R-:W-:Y:S02]  /*166310*/  PRMT R51, R9, 0x5410, R8 ;  /* 0x0000541009337816 */ /* 0x001fe40000000008 */
[----:B------:R-:W-:Y:S02]  /*166320*/  PRMT R8, R14, 0x3340, R0 ;  /* 0x000033400e087816 */ /* 0x000fe40000000000 */
[----:B------:R-:W-:-:S04]  /*166330*/  PRMT R9, R12, 0x3340, R10 ;  /* 0x000033400c097816 */ /* 0x000fc8000000000a */
[----:B------:R-:W-:Y:S02]  /*166340*/  PRMT R54, R9, 0x5410, R8 ;  /* 0x0000541009367816 */ /* 0x000fe40000000008 */
[----:B------:R-:W-:Y:S02]  /*166350*/  SHF.R.U32.HI R9, RZ, 0x8, R13 ;  /* 0x00000008ff097819 */ /* 0x000fe4000001160d */
[----:B------:R-:W-:Y:S02]  /*166360*/  SHF.R.U32.HI R8, RZ, 0x8, R11 ;  /* 0x00000008ff087819 */ /* 0x000fe4000001160b */
[----:B------:R-:W-:Y:S02]  /*166370*/  LOP3.LUT R9, R9, 0xffff, RZ, 0xc0, !PT ;  /* 0x0000ffff09097812 */ /* 0x000fe400078ec0ff */
[----:B------:R-:W-:Y:S01]  /*166380*/  LOP3.LUT R8, R8, 0xffff, RZ, 0xc0, !PT ;  /* 0x0000ffff08087812 */ /* 0x000fe200078ec0ff */
[----:B------:R-:W-:Y:S01]  /*166390*/  STL [R1+0x8238], R51 ;  /* 0x0082383301007387 */ /* 0x000fe20000100800 */
[----:B------:R-:W-:-:S02]  /*1663a0*/  SHF.R.U32.HI R12, RZ, 0x8, R12 ;  /* 0x00000008ff0c7819 */ /* 0x000fc4000001160c */
[----:B-1----:R-:W-:Y:S01]  /*1663b0*/  PRMT R4, R9, 0x3340, R8 ;  /* 0x0000334009047816 */ /* 0x002fe20000000008 */
[----:B------:R-:W-:Y:S01]  /*1663c0*/  STL [R1+0x823c], R54 ;  /* 0x00823c3601007387 */ /* 0x000fe20000100800 */
[----:B------:R-:W-:-:S03]  /*1663d0*/  SHF.R.U32.HI R10, RZ, 0x8, R10 ;  /* 0x00000008ff0a7819 */ /* 0x000fc6000001160a */
[----:B------:R-:W3:Y:S01]  /*1663e0*/  LDL.LU R34, [R1+0x2984] ;  /* 0x0029840001227983 */ /* 0x000ee20000300800 */
[----:B------:R-:W-:Y:S02]  /*1663f0*/  LOP3.LUT R11, R12, 0xffff, RZ, 0xc0, !PT ;  /* 0x0000ffff0c0b7812 */ /* 0x000fe400078ec0ff */
[----:B------:R-:W-:Y:S01]  /*166400*/  LOP3.LUT R10, R10, 0xffff, RZ, 0xc0, !PT ;  /* 0x0000ffff0a0a7812 */ /* 0x000fe200078ec0ff */
[----:B------:R-:W3:Y:S04]  /*166410*/  LDL.LU R48, [R1+0x2964] ;  /* 0x0029640001307983 */ /* 0x000ee80000300800 */
[----:B------:R0:W-:Y:S01]  /*166420*/  STL [R1+0x34], R4 ;  /* 0x0000340401007387 */ /* 0x0001e20000100800 */
[----:B------:R-:W-:-:S03]  /*166430*/  PRMT R61, R11, 0x3340, R10 ;  /* 0x000033400b3d7816 */ /* 0x000fc6000000000a */
[----:B------:R-:W3:Y:S01]  /*166440*/  LDL.LU R50, [R1+0x2970] ;  /* 0x0029700001327983 */ /* 0x000ee20000300800 */
[----:B------:R-:W-:-:S03]  /*166450*/  SHF.R.U32.HI R37, RZ, 0x8, R14 ;  /* 0x00000008ff257819 */ /* 0x000fc6000001160e */
[----:B------:R-:W3:Y:S01]  /*166460*/  LDL.LU R6, [R1+0x2944] ;  /* 0x0029440001067983 */ /* 0x000ee20000300800 */
[----:B------:R-:W-:Y:S02]  /*166470*/  SHF.R.U32.HI R36, RZ, 0x8, R15 ;  /* 0x00000008ff247819 */ /* 0x000fe4000001160f */
[----:B------:R-:W-:Y:S02]  /*166480*/  LOP3.LUT R37, R37, 0xffff, RZ, 0xc0, !PT ;  /* 0x0000ffff25257812 */ /* 0x000fe400078ec0ff */
[----:B------:R-:W-:Y:S02]  /*166490*/  LOP3.LUT R36, R36, 0xffff, RZ, 0xc0, !PT ;  /* 0x0000ffff24247812 */ /* 0x000fe400078ec0ff */
[--C-:B------:R-:W-:Y:S02]  /*1664a0*/  PRMT R37, R37, 0x3340, R0.reuse ;  /* 0x0000334025257816 */ /* 0x100fe40000000000 */
[----:B------:R-:W-:Y:S01]  /*1664b0*/  PRMT R36, R36, 0x3340, R0 ;  /* 0x0000334024247816 */ /* 0x000fe20000000000 */
[----:B------:R-:W-:Y:S04]  /*1664c0*/  STL [R1+0x8298], R61 ;  /* 0x0082983d01007387 */ /* 0x000fe80000100800 */
[----:B------:R-:W-:Y:S04]  /*1664d0*/  STL [R1+0x829c], R37 ;  /* 0x00829c2501007387 */ /* 0x000fe80000100800 */
[----:B------:R-:W-:Y:S01]  /*1664e0*/  STL [R1+0x82a0], R36 ;  /* 0x0082a02401007387 */ /* 0x000fe20000100800 */
[----:B------:R-:W-:-:S02]  /*1664f0*/  LOP3.LUT R16, R52, 0xffff, RZ, 0xc0, !PT ;  /* 0x0000ffff34107812 */ /* 0x000fc400078ec0ff */
[----:B------:R-:W-:Y:S01]  /*166500*/  LOP3.LUT P6, RZ, R0, 0x1, RZ, 0xc0, !PT ;  /* 0x0000000100ff7812 */ /* 0x000fe200078cc0ff */
[----:B------:R-:W-:Y:S01]  /*166510*/  NOP ;  /* 0x0000000000007918 */ /* 0x000fe20000000000 */
[----:B----4-:R-:W-:Y:S02]  /*166520*/  LOP3.LUT R12, R33, 0xffff, RZ, 0xc0, !PT ;  /* 0x0000ffff210c7812 */ /* 0x010fe400078ec0ff */
[----:B--2---:R-:W-:Y:S02]  /*166530*/  LOP3.LUT R10, R3, 0xffff, RZ, 0xc0, !PT ;  /* 0x0000ffff030a7812 */ /* 0x004fe400078ec0ff */
[----:B---3--:R-:W-:Y:S02]  /*166540*/  LOP3.LUT R11, R2, 0xffff, RZ, 0xc0, !PT ;  /* 0x0000ffff020b7812 */ /* 0x008fe400078ec0ff */
[----:B------:R-:W-:Y:S02]  /*166550*/  PRMT R8, R10, 0x3340, R0 ;  /* 0x000033400a087816 */ /* 0x000fe40000000000 */
[----:B------:R-:W-:-:S02]  /*166560*/  PRMT R9, R12, 0x3340, R11 ;  /* 0x000033400c097816 */ /* 0x000fc4000000000b */
[----:B------:R-:W-:Y:S02]  /*166570*/  SHF.R.U32.HI R35, RZ, 0x8, R10 ;  /* 0x00000008ff237819 */ /* 0x000fe4000001160a */
[----:B------:R-:W-:Y:S02]  /*166580*/  PRMT R2, R9, 0x5410, R8 ;  /* 0x0000541009027816 */ /* 0x000fe40000000008 */
[----:B------:R-:W-:Y:S02]  /*166590*/  SHF.R.U32.HI R9, RZ, 0x8, R12 ;  /* 0x00000008ff097819 */ /* 0x000fe4000001160c */
[----:B------:R-:W-:Y:S02]  /*1665a0*/  SHF.R.U32.HI R8, RZ, 0x8, R11 ;  /* 0x00000008ff087819 */ /* 0x000fe4000001160b */
[----:B------:R-:W-:Y:S02]  /*1665b0*/  LOP3.LUT R9, R9, 0xffff, RZ, 0xc0, !PT ;  /* 0x0000ffff09097812 */ /* 0x000fe400078ec0ff */
[----:B------:R-:W-:-:S02]  /*1665c0*/  LOP3.LUT R8, R8, 0xffff, RZ, 0xc0, !PT ;  /* 0x0000ffff08087812 */ /* 0x000fc400078ec0ff */
[----:B------:R-:W-:Y:S02]  /*1665d0*/  LOP3.LUT R35, R35, 0xffff, RZ, 0xc0, !PT ;  /* 0x0000ffff23237812 */ /* 0x000fe400078ec0ff */
[----:B0-----:R-:W-:Y:S01]  /*1665e0*/  PRMT R4, R9, 0x3340, R8 ;  /* 0x0000334009047816 */ /* 0x001fe20000000008 */
[----:B------:R0:W-:Y:S01]  /*1665f0*/  STL [R1+0x88], R2 ;  /* 0x0000880201007387 */ /* 0x0001e20000100800 */
[----:B------:R-:W-:-:S03]  /*166600*/  PRMT R35, R35, 0x3340, R0 ;  /* 0x0000334023237816 */ /* 0x000fc60000000000 */
[----:B------:R-:W2:Y:S04]  /*166610*/  LDL.LU R3, [R1+0x297c] ;  /* 0x00297c0001037983 */ /* 0x000ea80000300800 */
[----:B0-----:R-:W3:Y:S04]  /*166620*/  LDL.LU R2, [R1+0x296c] ;  /* 0x00296c0001027983 */ /* 0x001ee80000300800 */
[----:B------:R0:W-:Y:S04]  /*166630*/  STL [R1+0x30], R4 ;  /* 0x0000300401007387 */ /* 0x0001e80000100800 */
[----:B------:R-:W-:Y:S04]  /*166640*/  STL [R1+0x82a4], R35 ;  /* 0x0082a42301007387 */ /* 0x000fe80000100800 */
[----:B------:R-:W4:Y:S01]  /*166650*/  LDL.LU R52, [R1+0x8344] ;  /* 0x0083440001347983 */ /* 0x000f220000300800 */
[----:B------:R-:W-:-:S02]  /*166660*/  LOP3.LUT R13, R34, 0xffff, RZ, 0xc0, !PT ;  /* 0x0000ffff220d7812 */ /* 0x000fc400078ec0ff */
[----:B------:R-:W-:Y:S01]  /*166670*/  LOP3.LUT R14, R48, 0xffff, RZ, 0xc0, !PT ;  /* 0x0000ffff300e7812 */ /* 0x000fe200078ec0ff */
[----:B------:R-:W4:Y:S01]  /*166680*/  LDL.LU R33, [R1+0x2a10] ;  /* 0x002a100001217983 */ /* 0x000f220000300800 */
[----:B------:R-:W-:Y:S02]  /*166690*/  LOP3.LUT R12, R50, 0xffff, RZ, 0xc0, !PT ;  /* 0x0000ffff320c7812 */ /* 0x000fe400078ec0ff */
[----:B------:R-:W-:Y:S01]  /*1666a0*/  PRMT R8, R14, 0x3340, R0 ;  /* 0x000033400e087816 */ /* 0x000fe20000000000 */
[----:B------:R-:W4:Y:S01]  /*1666b0*/  LDL.LU R48, [R1+0x29b4] ;  /* 0x0029b40001307983 */ /* 0x000f220000300800 */
[----:B------:R-:W-:Y:S02]  /*1666c0*/  PRMT R9, R13, 0x3340, R12 ;  /* 0x000033400d097816 */ /* 0x000fe4000000000c */
[----:B------:R-:W-:Y:S01]  /*1666d0*/  LOP3.LUT R11, R6, 0xffff, RZ, 0xc0, !PT ;  /* 0x0000ffff060b7812 */ /* 0x000fe200078ec0ff */
[----:B------:R-:W4:Y:S01]  /*1666e0*/  LDL.LU R50, [R1+0x29e8] ;  /* 0x0029e80001327983 */ /* 0x000f220000300800 */
[----:B------:R-:W-:-:S02]  /*1666f0*/  LOP3.LUT R10, R5, 0xffff, RZ, 0xc0, !PT ;  /* 0x0000ffff050a7812 */ /* 0x000fc400078ec0ff */
[----:B------:R-:W-:Y:S02]  /*166700*/  PRMT R54, R9, 0x5410, R8 ;  /* 0x0000541009367816 */ /* 0x000fe40000000008 */
[----:B------:R-:W-:Y:S02]  /*166710*/  PRMT R8, R16, 0x3340, R0 ;  /* 0x0000334010087816 */ /* 0x000fe40000000000 */
[----:B------:R-:W-:-:S04]  /*166720*/  PRMT R9, R11, 0x3340, R10 ;  /* 0x000033400b097816 */ /* 0x000fc8000000000a */
[----:B------:R-:W-:Y:S02]  /*166730*/  PRMT R5, R9, 0x5410, R8 ;  /* 0x0000541009057816 */ /* 0x000fe40000000008 */
[----:B------:R-:W-:Y:S02]  /*166740*/  SHF.R.U32.HI R9, RZ, 0x8, R11 ;  /* 0x00000008ff097819 */ /* 0x000fe4000001160b */
[----:B------:R-:W-:Y:S02]  /*166750*/  SHF.R.U32.HI R8, RZ, 0x8, R10 ;  /* 0x00000008ff087819 */ /* 0x000fe4000001160a */
[----:B------:R-:W-:Y:S02]  /*166760*/  SHF.R.U32.HI R11, RZ, 0x8, R13 ;  /* 0x00000008ff0b7819 */ /* 0x000fe4000001160d */
[----:B------:R-:W-:Y:S02]  /*166770*/  SHF.R.U32.HI R10, RZ, 0x8, R12 ;  /* 0x00000008ff0a7819 */ /* 0x000fe4000001160c */
[----:B------:R-:W-:-:S02]  /*166780*/  LOP3.LUT R9, R9, 0xffff, RZ, 0xc0, !PT ;  /* 0x0000ffff09097812 */ /* 0x000fc400078ec0ff */
[----:B------:R-:W-:Y:S01]  /*166790*/  LOP3.LUT R8, R8, 0xffff, RZ, 0xc0, !PT ;  /* 0x0000ffff08087812 */ /* 0x000fe200078ec0ff */
[----:B------:R-:W-:Y:S01]  /*1667a0*/  STL [R1+0x8240], R54 ;  /* 0x0082403601007387 */ /* 0x000fe20000100800 */
[----:B------:R-:W-:Y:S02]  /*1667b0*/  LOP3.LUT R11, R11, 0xffff, RZ, 0xc0, !PT ;  /* 0x0000ffff0b0b7812 */ /* 0x000fe400078ec0ff */
[----:B------:R-:W-:Y:S01]  /*1667c0*/  LOP3.LUT R10, R10, 0xffff, RZ, 0xc0, !PT ;  /* 0x0000ffff0a0a7812 */ /* 0x000fe200078ec0ff */
[----:B------:R1:W-:Y:S03]  /*1667d0*/  STL [R1+0x8260], R5 ;  /* 0x0082600501007387 */ /* 0x0003e60000100800 */
[----:B0-----:R-:W-:Y:S02]  /*1667e0*/  PRMT R4, R11, 0x3340, R10 ;  /* 0x000033400b047816 */ /* 0x001fe4000000000a */
[----:B-1----:R-:W-:-:S05]  /*1667f0*/  PRMT R5, R9, 0x3340, R8 ;  /* 0x0000334009057816 */ /* 0x002fca0000000008 */
[----:B------:R-:W-:Y:S04]  /*166800*/  STL [R1+0x60], R5 ;  /* 0x0000600501007387 */ /* 0x000fe80000100800 */
[----:B------:R0:W-:Y:S01]  /*166810*/  STL [R1+0x2c], R4 ;  /* 0x00002c0401007387 */ /* 0x0001e20000100800 */
[----:B--2---:R-:W-:Y:S02]  /*166820*/  LOP3.LUT R12, R3, 0xffff, RZ, 0xc0, !PT ;  /* 0x0000ffff030c7812 */ /* 0x004fe400078ec0ff */
[----:B---3--:R-:W-:Y:S02]  /*166830*/  LOP3.LUT R11, R2, 0xffff, RZ, 0xc0, !PT ;  /* 0x0000ffff020b7812 */ /* 0x008fe400078ec0ff */
[----:B----4-:R-:W-:Y:S02]  /*166840*/  LOP3.LUT R10, R52, 0xffff, RZ, 0xc0, !PT ;  /* 0x0000ffff340a7812 */ /* 0x010fe400078ec0ff */
[----:B------:R-:W2:Y:S04]  /*166850*/  LDL.LU R52, [R1+0x8340] ;  /* 0x0083400001347983 */ /* 0x000ea80000300800 */
[----:B------:R-:W3:Y:S04]  /*166860*/  LDL.LU R6, [R1+0x2a18] ;  /* 0x002a180001067983 */ /* 0x000ee80000300800 */
[----:B------:R-:W4:Y:S04]  /*166870*/  LDL.LU R3, [R1+0x29c8] ;  /* 0x0029c80001037983 */ /* 0x000f280000300800 */
[----:B------:R-:W2:Y:S01]  /*166880*/  LDL.LU R2, [R1+0x29f0] ;  /* 0x0029f00001027983 */ /* 0x000ea20000300800 */
[----:B------:R-:W-:-:S02]  /*166890*/  PRMT R8, R10, 0x3340, R0 ;  /* 0x000033400a087816 */ /* 0x000fc40000000000 */
        /* <DEDUP_REMOVED lines=8> */
[----:B------:R-:W-:Y:S02]  /*166920*/  LOP3.LUT R11, R33, 0xffff, RZ, 0xc0, !PT ;  /* 0x0000ffff210b7812 */ /* 0x000fe400078ec0ff */
[----:B------:R-:W-:Y:S02]  /*166930*/  LOP3.LUT R15, R48, 0xffff, RZ, 0xc0, !PT ;  /* 0x0000ffff300f7812 */ /* 0x000fe400078ec0ff */
[----:B------:R-:W-:Y:S02]  /*166940*/  LOP3.LUT R10, R50, 0xffff, RZ, 0xc0, !PT ;  /* 0x0000ffff320a7812 */ /* 0x000fe400078ec0ff */
[----:B------:R-:W-:-:S02]  /*166950*/  PRMT R34, R34, 0x3340, R0 ;  /* 0x0000334022227816 */ /* 0x000fc40000000000 */
[----:B0-----:R-:W-:Y:S02]  /*166960*/  PRMT R4, R9, 0x3340, R8 ;  /* 0x0000334009047816 */ /* 0x001fe40000000008 */
[----:B------:R-:W-:Y:S02]  /*166970*/  PRMT R8, R15, 0x3340, R0 ;  /* 0x000033400f087816 */ /* 0x000fe40000000000 */
[----:B------:R-:W-:Y:S01]  /*166980*/  PRMT R9, R11, 0x3340, R10 ;  /* 0x000033400b097816 */ /* 0x000fe2000000000a */
[----:B------:R-:W-:Y:S01]  /*166990*/  STL [R1+0x8264], R51 ;  /* 0x0082643301007387 */ /* 0x000fe20000100800 */
[----:B------:R-:W-:Y:S02]  /*1669a0*/  SHF.R.U32.HI R33, RZ, 0x8, R14 ;  /* 0x00000008ff217819 */ /* 0x000fe4000001160e */
[----:B------:R-:W-:Y:S01]  /*1669b0*/  PRMT R54, R9, 0x5410, R8 ;  /* 0x0000541009367816 */ /* 0x000fe20000000008 */
[----:B------:R-:W-:Y:S01]  /*1669c0*/  STL [R1+0x82a8], R34 ;  /* 0x0082a82201007387 */ /* 0x000fe20000100800 */
[----:B------:R-:W-:-:S02]  /*1669d0*/  SHF.R.U32.HI R9, RZ, 0x8, R11 ;  /* 0x00000008ff097819 */ /* 0x000fc4000001160b */
[----:B------:R-:W-:Y:S01]  /*1669e0*/  SHF.R.U32.HI R8, RZ, 0x8, R10 ;  /* 0x00000008ff087819 */ /* 0x000fe2000001160a */
[----:B------:R0:W-:Y:S01]  /*1669f0*/  STL [R1+0x18], R4 ;  /* 0x0000180401007387 */ /* 0x0001e20000100800 */
[----:B------:R-:W-:-:S03]  /*166a00*/  LOP3.LUT R33, R33, 0xffff, RZ, 0xc0, !PT ;  /* 0x0000ffff21217812 */ /* 0x000fc600078ec0ff */
[----:B------:R-:W2:Y:S01]  /*166a10*/  LDL.LU R24, [R1+0x2a0c] ;  /* 0x002a0c0001187983 */ /* 0x000ea20000300800 */
[----:B------:R-:W-:-:S03]  /*166a20*/  LOP3.LUT R9, R9, 0xffff, RZ, 0xc0, !PT ;  /* 0x0000ffff09097812 */ /* 0x000fc600078ec0ff */
[----:B------:R-:W2:Y:S01]  /*166a30*/  LDL.LU R48, [R1+0x29b0] ;  /* 0x0029b00001307983 */ /* 0x000ea20000300800 */
[----:B------:R-:W-:-:S03]  /*166a40*/  LOP3.LUT R8, R8, 0xffff, RZ, 0xc0, !PT ;  /* 0x0000ffff08087812 */ /* 0x000fc600078ec0ff */
[----:B------:R-:W2:Y:S01]  /*166a50*/  LDL.LU R50, [R1+0x29e4] ;  /* 0x0029e40001327983 */ /* 0x000ea20000300800 */
[----:B------:R-:W-:Y:S02]  /*166a60*/  PRMT R33, R33, 0x3340, R0 ;  /* 0x0000334021217816 */ /* 0x000fe40000000000 */
[----:B0-----:R-:W-:Y:S01]  /*166a70*/  PRMT R4, R9, 0x3340, R8 ;  /* 0x0000334009047816 */ /* 0x001fe20000000008 */
[----:B------:R-:W-:Y:S04]  /*166a80*/  STL [R1+0x8268], R54 ;  /* 0x0082683601007387 */ /* 0x000fe80000100800 */
[----:B------:R-:W-:Y:S04]  /*166a90*/  STL [R1+0x82ac], R33 ;  /* 0x0082ac2101007387 */ /* 0x000fe80000100800 */
[----:B------:R0:W-:Y:S01]  /*166aa0*/  STL [R1+0x28], R4 ;  /* 0x0000280401007387 */ /* 0x0001e20000100800 */
[----:B---3--:R-:W-:-:S03]  /*166ab0*/  LOP3.LUT R12, R6, 0xffff, RZ, 0xc0, !PT ;  /* 0x0000ffff060c7812 */ /* 0x008fc600078ec0ff */
[----:B------:R-:W3:Y:S01]  /*166ac0*/  LDL.LU R6, [R1+0x2a14] ;  /* 0x002a140001067983 */ /* 0x000ee20000300800 */
[----:B----4-:R-:W-:-:S03]  /*166ad0*/  LOP3.LUT R10, R3, 0xffff, RZ, 0xc0, !PT ;  /* 0x0000ffff030a7812 */ /* 0x010fc600078ec0ff */
[----:B------:R-:W4:Y:S01]  /*166ae0*/  LDL.LU R3, [R1+0x29c0] ;  /* 0x0029c00001037983 */ /* 0x000f220000300800 */
[----:B--2---:R-:W-:-:S03]  /*166af0*/  LOP3.LUT R11, R2, 0xffff, RZ, 0xc0, !PT ;  /* 0x0000ffff020b7812 */ /* 0x004fc600078ec0ff */
[----:B------:R-:W2:Y:S01]  /*166b00*/  LDL.LU R2, [R1+0x29ec] ;  /* 0x0029ec0001027983 */ /* 0x000ea20000300800 */
[----:B------:R-:W-:Y:S02]  /*166b10*/  PRMT R8, R10, 0x3340, R0 ;  /* 0x000033400a087816 */ /* 0x000fe40000000000 */
[----:B------:R-:W-:-:S04]  /*166b20*/  PRMT R9, R12, 0x3340, R11 ;  /* 0x000033400c097816 */ /* 0x000fc8000000000b */
[----:B------:R-:W-:Y:S02]  /*166b30*/  PRMT R58, R9, 0x5410, R8 ;  /* 0x00005410093a7816 */ /* 0x000fe40000000008 */
[----:B------:R-:W-:Y:S02]  /*166b40*/  SHF.R.U32.HI R9, RZ, 0x8, R12 ;  /* 0x00000008ff097819 */ /* 0x000fe4000001160c */
[----:B------:R-:W-:Y:S02]  /*166b50*/  SHF.R.U32.HI R8, RZ, 0x8, R11 ;  /* 0x00000008ff087819 */ /* 0x000fe4000001160b */
[----:B------:R-:W-:Y:S02]  /*166b60*/  SHF.R.U32.HI R30, RZ, 0x8, R10 ;  /* 0x00000008ff1e7819 */ /* 0x000fe4000001160a */
[----:B------:R-:W-:Y:S02]  /*166b70*/  LOP3.LUT R9, R9, 0xffff, RZ, 0xc0, !PT ;  /* 0x0000ffff09097812 */ /* 0x000fe400078ec0ff */
[----:B------:R-:W-:-:S04]  /*166b80*/  LOP3.LUT R8, R8, 0xffff, RZ, 0xc0, !PT ;  /* 0x0000ffff08087812 */ /* 0x000fc800078ec0ff */
[----:B0-----:R-:W-:Y:S02]  /*166b90*/  PRMT R4, R9, 0x3340, R8 ;  /* 0x0000334009047816 */ /* 0x001fe40000000008 */
[----:B------:R-:W-:-:S04]  /*166ba0*/  LOP3.LUT R30, R30, 0xffff, RZ, 0xc0, !PT ;  /* 0x0000ffff1e1e7812 */ /* 0x000fc800078ec0ff */
[--C-:B------:R-:W-:Y:S01]  /*166bb0*/  PRMT R30, R30, 0x3340, R0.reuse ;  /* 0x000033401e1e7816 */ /* 0x100fe20000000000 */
[----:B------:R-:W-:Y:S01]  /*166bc0*/  STL [R1+0x826c], R58 ;  /* 0x00826c3a01007387 */ /* 0x000fe20000100800 */
[----:B------:R-:W-:Y:S02]  /*166bd0*/  LOP3.LUT R11, R24, 0xffff, RZ, 0xc0, !PT ;  /* 0x0000ffff180b7812 */ /* 0x000fe400078ec0ff */
[----:B------:R-:W-:Y:S02]  /*166be0*/  LOP3.LUT R13, R48, 0xffff, RZ, 0xc0, !PT ;  /* 0x0000ffff300d7812 */ /* 0x000fe400078ec0ff */
[----:B------:R-:W-:Y:S02]  /*166bf0*/  LOP3.LUT R10, R50, 0xffff, RZ, 0xc0, !PT ;  /* 0x0000ffff320a7812 */ /* 0x000fe400078ec0ff */
[----:B------:R-:W-:Y:S02]  /*166c00*/  PRMT R8, R13, 0x3340, R0 ;  /* 0x000033400d087816 */ /* 0x000fe40000000000 */
[----:B------:R-:W-:-:S04]  /*166c10*/  PRMT R9, R11, 0x3340, R10 ;  /* 0x000033400b097816 */ /* 0x000fc8000000000a */
[----:B------:R-:W-:Y:S02]  /*166c20*/  PRMT R55, R9, 0x5410, R8 ;  /* 0x0000541009377816 */ /* 0x000fe40000000008 */
[----:B------:R-:W-:Y:S02]  /*166c30*/  SHF.R.U32.HI R9, RZ, 0x8, R11 ;  /* 0x00000008ff097819 */ /* 0x000fe4000001160b */
[----:B------:R-:W-:Y:S02]  /*166c40*/  SHF.R.U32.HI R8, RZ, 0x8, R10 ;  /* 0x00000008ff087819 */ /* 0x000fe4000001160a */
[----:B------:R-:W-:Y:S02]  /*166c50*/  SHF.R.U32.HI R24, RZ, 0x8, R15 ;  /* 0x00000008ff187819 */ /* 0x000fe4000001160f */
[----:B------:R-:W-:Y:S02]  /*166c60*/  LOP3.LUT R9, R9, 0xffff, RZ, 0xc0, !PT ;  /* 0x0000ffff09097812 */ /* 0x000fe400078ec0ff */
[----:B------:R-:W-:Y:S01]  /*166c70*/  LOP3.LUT R8, R8, 0xffff, RZ, 0xc0, !PT ;  /* 0x0000ffff08087812 */ /* 0x000fe200078ec0ff */
[----:B------:R-:W-:Y:S01]  /*166c80*/  STL [R1+0x82b0], R30 ;  /* 0x0082b01e01007387 */ /* 0x000fe20000100800 */
[----:B------:R-:W-:-:S03]  /*166c90*/  LOP3.LUT R24, R24, 0xffff, RZ, 0xc0, !PT ;  /* 0x0000ffff18187812 */ /* 0x000fc600078ec0ff */
[----:B------:R0:W-:Y:S01]  /*166ca0*/  STL [R1+0x14], R4 ;  /* 0x0000140401007387 */ /* 0x0001e20000100800 */
[----:B------:R-:W-:Y:S02]  /*166cb0*/  PRMT R24, R24, 0x3340, R0 ;  /* 0x0000334018187816 */ /* 0x000fe40000000000 */
[----:B0-----:R-:W-:Y:S01]  /*166cc0*/  PRMT R4, R9, 0x3340, R8 ;  /* 0x0000334009047816 */ /* 0x001fe20000000008 */
[----:B------:R-:W-:Y:S04]  /*166cd0*/  STL [R1+0x8270], R55 ;  /* 0x0082703701007387 */ /* 0x000fe80000100800 */
[----:B------:R-:W-:Y:S04]  /*166ce0*/  STL [R1+0x82b4], R24 ;  /* 0x0082b41801007387 */ /* 0x000fe80000100800 */
[----:B------:R-:W-:Y:S01]  /*166cf0*/  STL [R1+0x24], R4 ;  /* 0x0000240401007387 */ /* 0x000fe20000100800 */
[----:B---3--:R-:W-:-:S02]  /*166d00*/  LOP3.LUT R12, R6, 0xffff, RZ, 0xc0, !PT ;  /* 0x0000ffff060c7812 */ /* 0x008fc400078ec0ff */
[----:B----4-:R-:W-:Y:S02]  /*166d10*/  LOP3.LUT R10, R3, 0xffff, RZ, 0xc0, !PT ;  /* 0x0000ffff030a7812 */ /* 0x010fe400078ec0ff */
[----:B--2---:R-:W-:Y:S02]  /*166d20*/  LOP3.LUT R11, R2, 0xffff, RZ, 0xc0, !PT ;  /* 0x0000ffff020b7812 */ /* 0x004fe400078ec0ff */
[----:B------:R-:W-:Y:S02]  /*166d30*/  PRMT R8, R10, 0x3340, R0 ;  /* 0x000033400a087816 */ /* 0x000fe40000000000 */
[----:B------:R-:W-:-:S04]  /*166d40*/  PRMT R9, R12, 0x3340, R11 ;  /* 0x000033400c097816 */ /* 0x000fc8000000000b */
[----:B------:R-:W-:-:S05]  /*166d50*/  PRMT R48, R9, 0x5410, R8 ;  /* 0x0000541009307816 */ /* 0x000fca0000000008 */
[----:B------:R-:W-:Y:S04]  /*166d60*/  STL [R1+0x82b8], R48 ;  /* 0x0082b83001007387 */ /* 0x000fe80000100800 */
[----:B------:R-:W2:Y:S04]  /*166d70*/  LDL.LU R50, [R1+0x29a4] ;  /* 0x0029a40001327983 */ /* 0x000ea80000300800 */
[----:B------:R-:W3:Y:S01]  /*166d80*/  LDL.LU R2, [R1+0x2974] ;  /* 0x0029740001027983 */ /* 0x000ee20000300800 */
[----:B------:R-:W-:Y:S02]  /*166d90*/  SHF.R.U32.HI R9, RZ, 0x8, R12 ;  /* 0x00000008ff097819 */ /* 0x000fe4000001160c */
[----:B------:R-:W-:-:S02]  /*166da0*/  SHF.R.U32.HI R8, RZ, 0x8, R11 ;  /* 0x00000008ff087819 */ /* 0x000fc4000001160b */
[----:B------:R-:W-:Y:S02]  /*166db0*/  LOP3.LUT R9, R9, 0xffff, RZ, 0xc0, !PT ;  /* 0x0000ffff09097812 */ /* 0x000fe400078ec0ff */
[----:B------:R-:W-:-:S04]  /*166dc0*/  LOP3.LUT R8, R8, 0xffff, RZ, 0xc0, !PT ;  /* 0x0000ffff08087812 */ /* 0x000fc800078ec0ff */
[----:B------:R-:W-:-:S05]  /*166dd0*/  PRMT R3, R9, 0x3340, R8 ;  /* 0x0000334009037816 */ /* 0x000fca0000000008 */
[----:B------:R0:W-:Y:S04]  /*166de0*/  STL [R1+0x10], R3 ;  /* 0x0000100301007387 */ /* 0x0001e80000100800 */
[----:B------:R-:W4:Y:S04]  /*166df0*/  LDL.LU R6, [R1+0x2958] ;  /* 0x0029580001067983 */ /* 0x000f280000300800 */
[----:B0-----:R-:W4:Y:S01]  /*166e00*/  LDL.LU R3, [R1+0x1658] ;  /* 0x0016580001037983 */ /* 0x001f220000300800 */
[----:B------:R-:W-:Y:S02]  /*166e10*/  SHF.R.U32.HI R9, RZ, 0x8, R17 ;  /* 0x00000008ff097819 */ /* 0x000fe40000011611 */
[----:B------:R-:W-:-:S02]  /*166e20*/  SHF.R.U32.HI R8, RZ, 0x8, R18 ;  /* 0x00000008ff087819 */ /* 0x000fc40000011612 */
[----:B------:R-:W-:Y:S02]  /*166e30*/  LOP3.LUT R9, R9, 0xffff, RZ, 0xc0, !PT ;  /* 0x0000ffff09097812 */ /* 0x000fe400078ec0ff */
[----:B------:R-:W-:-:S04]  /*166e40*/  LOP3.LUT R8, R8, 0xffff, RZ, 0xc0, !PT ;  /* 0x0000ffff08087812 */ /* 0x000fc800078ec0ff */
[----:B------:R-:W-:Y:S02]  /*166e50*/  PRMT R55, R9, 0x3340, R8 ;  /* 0x0000334009377816 */ /* 0x000fe40000000008 */
[----:B------:R-:W-:Y:S02]  /*166e60*/  SHF.R.U32.HI R9, RZ, 0x8, R21 ;  /* 0x00000008ff097819 */ /* 0x000fe40000011615 */
[----:B------:R-:W-:Y:S02]  /*166e70*/  SHF.R.U32.HI R8, RZ, 0x8, R22 ;  /* 0x00000008ff087819 */ /* 0x000fe40000011616 */
[----:B------:R-:W-:Y:S02]  /*166e80*/  LOP3.LUT R9, R9, 0xffff, RZ, 0xc0, !PT ;  /* 0x0000ffff09097812 */ /* 0x000fe400078ec0ff */
[----:B------:R-:W-:Y:S02]  /*166e90*/  LOP3.LUT R8, R8, 0xffff, RZ, 0xc0, !PT ;  /* 0x0000ffff08087812 */ /* 0x000fe400078ec0ff */
[----:B------:R-:W-:-:S02]  /*166ea0*/  SHF.R.U32.HI R19, RZ, 0x8, R10 ;  /* 0x00000008ff137819 */ /* 0x000fc4000001160a */
[----:B------:R-:W-:Y:S02]  /*166eb0*/  PRMT R54, R9, 0x3340, R8 ;  /* 0x0000334009367816 */ /* 0x000fe40000000008 */
[----:B------:R-:W-:Y:S02]  /*166ec0*/  SHF.R.U32.HI R9, RZ, 0x8, R23 ;  /* 0x00000008ff097819 */ /* 0x000fe40000011617 */
[----:B------:R-:W-:Y:S02]  /*166ed0*/  SHF.R.U32.HI R8, RZ, 0x8, R25 ;  /* 0x00000008ff087819 */ /* 0x000fe40000011619 */
[----:B------:R-:W-:Y:S02]  /*166ee0*/  SHF.R.U32.HI R15, RZ, 0x8, R13 ;  /* 0x00000008ff0f7819 */ /* 0x000fe4000001160d */
[----:B------:R-:W-:Y:S02]  /*166ef0*/  SHF.R.U32.HI R11, RZ, 0x8, R20 ;  /* 0x00000008ff0b7819 */ /* 0x000fe40000011614 */
[----:B------:R-:W-:-:S02]  /*166f00*/  LOP3.LUT R9, R9, 0xffff, RZ, 0xc0, !PT ;  /* 0x0000ffff09097812 */ /* 0x000fc400078ec0ff */
[----:B------:R-:W-:Y:S02]  /*166f10*/  LOP3.LUT R8, R8, 0xffff, RZ, 0xc0, !PT ;  /* 0x0000ffff08087812 */ /* 0x000fe400078ec0ff */
[----:B------:R-:W-:Y:S02]  /*166f20*/  LOP3.LUT R19, R19, 0xffff, RZ, 0xc0, !PT ;  /* 0x0000ffff13137812 */ /* 0x000fe400078ec0ff */
[----:B------:R-:W-:Y:S02]  /*166f30*/  LOP3.LUT R15, R15, 0xffff, RZ, 0xc0, !PT ;  /* 0x0000ffff0f0f7812 */ /* 0x000fe400078ec0ff */
[----:B------:R-:W-:Y:S02]  /*166f40*/  SHF.R.U32.HI R20, RZ, 0x8, R26 ;  /* 0x00000008ff147819 */ /* 0x000fe4000001161a */
[----:B------:R-:W-:Y:S02]  /*166f50*/  LOP3.LUT R11, R11, 0xffff, RZ, 0xc0, !PT ;  /* 0x0000ffff0b0b7812 */ /* 0x000fe400078ec0ff */
[----:B------:R-:W-:-:S02]  /*166f60*/  PRMT R58, R9, 0x3340, R8 ;  /* 0x00003340093a7816 */ /* 0x000fc40000000008 */
[----:B------:R-:W-:Y:S02]  /*166f70*/  PRMT R19, R19, 0x3340, R0 ;  /* 0x0000334013137816 */ /* 0x000fe40000000000 */
[----:B------:R-:W-:Y:S02]  /*166f80*/  SHF.R.U32.HI R9, RZ, 0x8, R28 ;  /* 0x00000008ff097819 */ /* 0x000fe4000001161c */
[----:B------:R-:W-:Y:S02]  /*166f90*/  SHF.R.U32.HI R8, RZ, 0x8, R31 ;  /* 0x00000008ff087819 */ /* 0x000fe4000001161f */
[--C-:B------:R-:W-:Y:S02]  /*166fa0*/  PRMT R15, R15, 0x3340, R0.reuse ;  /* 0x000033400f0f7816 */ /* 0x100fe40000000000 */
[----:B------:R-:W-:Y:S02]  /*166fb0*/  LOP3.LUT R20, R20, 0xffff, RZ, 0xc0, !PT ;  /* 0x0000ffff14147812 */ /* 0x000fe400078ec0ff */
[----:B------:R-:W-:-:S02]  /*166fc0*/  PRMT R11, R11, 0x3340, R0 ;  /* 0x000033400b0b7816 */ /* 0x000fc40000000000 */
[----:B------:R-:W-:Y:S01]  /*166fd0*/  LOP3.LUT R29, R29, 0xffff, RZ, 0xc0, !PT ;  /* 0x0000ffff1d1d7812 */ /* 0x000fe200078ec0ff */
[----:B------:R-:W-:Y:S01]  /*166fe0*/  STL [R1+0x82bc], R19 ;  /* 0x0082bc1301007387 */ /* 0x000fe20000100800 */
[----:B------:R-:W-:Y:S02]  /*166ff0*/  LOP3.LUT R9, R9, 0xffff, RZ, 0xc0, !PT ;  /* 0x0000ffff09097812 */ /* 0x000fe400078ec0ff */
[----:B------:R-:W-:Y:S01]  /*167000*/  LOP3.LUT R8, R8, 0xffff, RZ, 0xc0, !PT ;  /* 0x0000ffff08087812 */ /* 0x000fe200078ec0ff */
[----:B------:R-:W-:Y:S01]  /*167010*/  STL [R1+0x82c0], R15 ;  /* 0x0082c00f01007387 */ /* 0x000fe20000100800 */
[--C-:B------:R-:W-:Y:S02]  /*167020*/  PRMT R20, R20, 0x3340, R0.reuse ;  /* 0x0000334014147816 */ /* 0x100fe40000000000 */
[----:B------:R-:W-:Y:S01]  /*167030*/  PRMT R29, R29, 0x3340, R0 ;  /* 0x000033401d1d7816 */ /* 0x000fe20000000000 */
[----:B------:R-:W-:Y:S01]  /*167040*/  STL [R1+0x82c4], R55 ;  /* 0x0082c43701007387 */ /* 0x000fe20000100800 */
[----:B------:R-:W-:-:S03]  /*167050*/  PRMT R51, R9, 0x3340, R8 ;  /* 0x0000334009337816 */ /* 0x000fc60000000008 */
[----:B------:R-:W-:Y:S04]  /*167060*/  STL [R1+0x82c8], R11 ;  /* 0x0082c80b01007387 */ /* 0x000fe80000100800 */
[----:B------:R-:W-:Y:S04]  /*167070*/  STL [R1+0x82cc], R54 ;  /* 0x0082cc3601007387 */ /* 0x000fe80000100800 */
[----:B------:R-:W-:Y:S04]  /*167080*/  STL [R1+0x82d0], R58 ;  /* 0x0082d03a01007387 */ /* 0x000fe80000100800 */
[----:B------:R-:W-:Y:S04]  /*167090*/  STL [R1+0x82d4], R20 ;  /* 0x0082d41401007387 */ /* 0x000fe80000100800 */
[----:B------:R-:W-:Y:S04]  /*1670a0*/  STL [R1+0x82d8], R29 ;  /* 0x0082d81d01007387 */ /* 0x000fe80000100800 */
[----:B------:R-:W-:Y:S01]  /*1670b0*/  STL [R1+0x82dc], R51 ;  /* 0x0082dc3301007387 */ /* 0x000fe20000100800 */
[----:B------:R-:W-:-:S02]  /*1670c0*/  LOP3.LUT R10, R52, 0xffff, RZ, 0xc0, !PT ;  /* 0x0000ffff340a7812 */ /* 0x000fc400078ec0ff */
[----:B------:R-:W-:Y:S02]  /*1670d0*/  SHF.R.U32.HI R28, RZ, 0x8, R32 ;  /* 0x00000008ff1c7819 */ /* 0x000fe40000011620 */
[----:B------:R-:W-:Y:S02]  /*1670e0*/  SHF.R.U32.HI R31, RZ, 0x8, R16 ;  /* 0x00000008ff1f7819 */ /* 0x000fe40000011610 */
[----:B------:R-:W-:Y:S02]  /*1670f0*/  LOP3.LUT R28, R28, 0xffff, RZ, 0xc0, !PT ;  /* 0x0000ffff1c1c7812 */ /* 0x000fe400078ec0ff */
[----:B------:R-:W-:Y:S02]  /*167100*/  LOP3.LUT R31, R31, 0xffff, RZ, 0xc0, !PT ;  /* 0x0000ffff1f1f7812 */ /* 0x000fe400078ec0ff */
[--C-:B------:R-:W-:Y:S02]  /*167110*/  PRMT R28, R28, 0x3340, R0.reuse ;  /* 0x000033401c1c7816 */ /* 0x100fe40000000000 */
[----:B------:R-:W-:-:S02]  /*167120*/  PRMT R31, R31, 0x3340, R0 ;  /* 0x000033401f1f7816 */ /* 0x000fc40000000000 */
[----:B--2---:R-:W-:Y:S02]  /*167130*/  LOP3.LUT R12, R50, 0xffff, RZ, 0xc0, !PT ;  /* 0x0000ffff320c7812 */ /* 0x004fe400078ec0ff */
[----:B------:R-:W2:Y:S01]  /*167140*/  LDL.LU R50, [R1+0x258] ;  /* 0x0002580001327983 */ /* 0x000ea20000300800 */
[----:B---3--:R-:W-:-:S03]  /*167150*/  LOP3.LUT R13, R2, 0xffff, RZ, 0xc0, !PT ;  /* 0x0000ffff020d7812 */ /* 0x008fc600078ec0ff */
[----:B------:R-:W3:Y:S01]  /*167160*/  LDL.LU R2, [R1+0x29ac] ;  /* 0x0029ac0001027983 */ /* 0x000ee20000300800 */
[----:B------:R-:W-:Y:S02]  /*167170*/  PRMT R9, R12, 0x3340, R10 ;  /* 0x000033400c097816 */ /* 0x000fe4000000000a */
[----:B------:R-:W-:Y:S02]  /*167180*/  PRMT R8, R13, 0x3340, R0 ;  /* 0x000033400d087816 */ /* 0x000fe40000000000 */
[----:B------:R-:W-:Y:S02]  /*167190*/  SHF.R.U32.HI R32, RZ, 0x8, R13 ;  /* 0x00000008ff207819 */ /* 0x000fe4000001160d */
[----:B------:R-:W-:Y:S02]  /*1671a0*/  PRMT R52, R9, 0x5410, R8 ;  /* 0x0000541009347816 */ /* 0x000fe40000000008 */
[----:B------:R-:W-:Y:S02]  /*1671b0*/  SHF.R.U32.HI R9, RZ, 0x8, R12 ;  /* 0x00000008ff097819 */ /* 0x000fe4000001160c */
[----:B------:R-:W-:-:S02]  /*1671c0*/  SHF.R.U32.HI R8, RZ, 0x8, R10 ;  /* 0x00000008ff087819 */ /* 0x000fc4000001160a */
[----:B------:R-:W-:Y:S02]  /*1671d0*/  LOP3.LUT R9, R9, 0xffff, RZ, 0xc0, !PT ;  /* 0x0000ffff09097812 */ /* 0x000fe400078ec0ff */
[----:B------:R-:W-:Y:S02]  /*1671e0*/  LOP3.LUT R8, R8, 0xffff, RZ, 0xc0, !PT ;  /* 0x0000ffff08087812 */ /* 0x000fe400078ec0ff */
[----:B------:R-:W-:Y:S02]  /*1671f0*/  LOP3.LUT R32, R32, 0xffff, RZ, 0xc0, !PT ;  /* 0x0000ffff20207812 */ /* 0x000fe400078ec0ff */
[----:B------:R-:W-:Y:S02]  /*167200*/  PRMT R5, R9, 0x3340, R8 ;  /* 0x0000334009057816 */ /* 0x000fe40000000008 */
[----:B------:R-:W-:Y:S01]  /*167210*/  PRMT R32, R32, 0x3340, R0 ;  /* 0x0000334020207816 */ /* 0x000fe20000000000 */
[----:B------:R-:W-:Y:S01]  /*167220*/  STL [R1+0x82e0], R52 ;  /* 0x0082e03401007387 */ /* 0x000fe20000100800 */
[----:B----4-:R-:W-:-:S03]  /*167230*/  LOP3.LUT R12, R6, 0xffff, RZ, 0xc0, !PT ;  /* 0x0000ffff060c7812 */ /* 0x010fc600078ec0ff */
[----:B------:R-:W-:Y:S01]  /*167240*/  STL [R1+0x82e4], R28 ;  /* 0x0082e41c01007387 */ /* 0x000fe20000100800 */
[----:B------:R-:W-:-:S03]  /*167250*/  LOP3.LUT R13, R3, 0xffff, RZ, 0xc0, !PT ;  /* 0x0000ffff030d7812 */ /* 0x000fc600078ec0ff */
[----:B------:R-:W-:Y:S04]  /*167260*/  STL [R1+0x82e8], R5 ;  /* 0x0082e80501007387 */ /* 0x000fe80000100800 */
[----:B------:R-:W-:Y:S04]  /*167270*/  STL [R1+0x82ec], R32 ;  /* 0x0082ec2001007387 */ /* 0x000fe80000100800 */
[----:B------:R-:W-:Y:S04]  /*167280*/  STL [R1+0x82f0], R31 ;  /* 0x0082f01f01007387 */ /* 0x000fe80000100800 */
[----:B------:R-:W4:Y:S04]  /*167290*/  LDL.LU R6, [R1+0x2980] ;  /* 0x0029800001067983 */ /* 0x000f280000300800 */
[----:B------:R-:W4:Y:S04]  /*1672a0*/  LDL.LU R3, [R1+0x2998] ;  /* 0x0029980001037983 */ /* 0x000f280000300800 */
[----:B------:R-:W4:Y:S04]  /*1672b0*/  LDL.LU R46, [R1+0x25c] ;  /* 0x00025c00012e7983 */ /* 0x000f280000300800 */
[----:B------:R-:W4:Y:S01]  /*1672c0*/  LDL.LU R47, [R1+0x27c] ;  /* 0x00027c00012f7983 */ /* 0x000f220000300800 */
[----:B------:R-:W-:-:S02]  /*1672d0*/  LOP3.LUT R10, R49, 0xffff, RZ, 0xc0, !PT ;  /* 0x0000ffff310a7812 */ /* 0x000fc400078ec0ff */
        /* <DEDUP_REMOVED lines=12> */
[----:B------:R-:W-:-:S03]  /*1673a0*/  SHF.R.U32.HI R26, RZ, 0x8, R13 ;  /* 0x00000008ff1a7819 */ /* 0x000fc6000001160d */
[----:B------:R-:W-:Y:S01]  /*1673b0*/  STL [R1+0x82f4], R27 ;  /* 0x0082f41b01007387 */ /* 0x000fe20000100800 */
[----:B------:R-:W-:-:S03]  /*1673c0*/  LOP3.LUT R26, R26, 0xffff, RZ, 0xc0, !PT ;  /* 0x0000ffff1a1a7812 */ /* 0x000fc600078ec0ff */
[----:B------:R-:W-:Y:S04]  /*1673d0*/  STL [R1+0x82f8], R7 ;  /* 0x0082f80701007387 */ /* 0x000fe80000100800 */
[----:B------:R-:W4:Y:S01]  /*1673e0*/  LDL.LU R60, [R1+0x29c4] ;  /* 0x0029c400013c7983 */ /* 0x000f220000300800 */
[----:B------:R-:W-:-:S05]  /*1673f0*/  PRMT R26, R26, 0x3340, R0 ;  /* 0x000033401a1a7816 */ /* 0x000fca0000000000 */
[----:B------:R-:W-:Y:S01]  /*167400*/  STL [R1+0x82fc], R26 ;  /* 0x0082fc1a01007387 */ /* 0x000fe20000100800 */
[----:B--2---:R-:W-:-:S04]  /*167410*/  SHF.R.U32.HI R25, RZ, 0x8, R50 ;  /* 0x00000008ff197819 */ /* 0x004fc80000011632 */
[----:B------:R-:W-:-:S04]  /*167420*/  LOP3.LUT R25, R25, 0xffff, RZ, 0xc0, !PT ;  /* 0x0000ffff19197812 */ /* 0x000fc800078ec0ff */
[----:B------:R-:W-:Y:S02]  /*167430*/  PRMT R25, R25, 0x3340, R0 ;  /* 0x0000334019197816 */ /* 0x000fe40000000000 */
[----:B---3--:R-:W-:-:S03]  /*167440*/  LOP3.LUT R13, R2, 0xffff, RZ, 0xc0, !PT ;  /* 0x0000ffff020d7812 */ /* 0x008fc600078ec0ff */
[----:B------:R-:W-:Y:S04]  /*167450*/  STL [R1+0x8300], R25 ;  /* 0x0083001901007387 */ /* 0x000fe80000100800 */
[----:B------:R-:W2:Y:S04]  /*167460*/  LDL.LU R50, [R1+0x2988] ;  /* 0x0029880001327983 */ /* 0x000ea80000300800 */
[----:B------:R-:W3:Y:S01]  /*167470*/  LDL.LU R2, [R1+0x299c] ;  /* 0x00299c0001027983 */ /* 0x000ee20000300800 */
[----:B----4-:R-:W-:-:S03]  /*167480*/  LOP3.LUT R10, R6, 0xffff, RZ, 0xc0, !PT ;  /* 0x0000ffff060a7812 */ /* 0x010fc600078ec0ff */
[----:B------:R-:W4:Y:S01]  /*167490*/  LDL.LU R6, [R1+0x188c] ;  /* 0x00188c0001067983 */ /* 0x000f220000300800 */
[----:B------:R-:W-:-:S03]  /*1674a0*/  LOP3.LUT R12, R3, 0xffff, RZ, 0xc0, !PT ;  /* 0x0000ffff030c7812 */ /* 0x000fc600078ec0ff */
[----:B------:R-:W4:Y:S01]  /*1674b0*/  LDL.LU R3, [R1+0x18a0] ;  /* 0x0018a00001037983 */ /* 0x000f220000300800 */
[----:B------:R-:W-:Y:S02]  /*1674c0*/  PRMT R8, R10, 0x3340, R0 ;  /* 0x000033400a087816 */ /* 0x000fe40000000000 */
[----:B------:R-:W-:Y:S02]  /*1674d0*/  PRMT R9, R13, 0x3340, R12 ;  /* 0x000033400d097816 */ /* 0x000fe4000000000c */
[----:B------:R-:W-:Y:S02]  /*1674e0*/  SHF.R.U32.HI R23, RZ, 0x8, R10 ;  /* 0x00000008ff177819 */ /* 0x000fe4000001160a */
[----:B------:R-:W-:Y:S02]  /*1674f0*/  PRMT R4, R9, 0x5410, R8 ;  /* 0x0000541009047816 */ /* 0x000fe40000000008 */
        /* <DEDUP_REMOVED lines=8> */
[----:B------:R-:W-:Y:S02]  /*167580*/  LOP3.LUT R21, R21, 0xffff, RZ, 0xc0, !PT ;  /* 0x0000ffff15157812 */ /* 0x000fe400078ec0ff */
[----:B------:R-:W-:Y:S02]  /*167590*/  PRMT R56, R9, 0x3340, R8 ;  /* 0x0000334009387816 */ /* 0x000fe40000000008 */
[--C-:B------:R-:W-:Y:S02]  /*1675a0*/  PRMT R23, R23, 0x3340, R0.reuse ;  /* 0x0000334017177816 */ /* 0x100fe40000000000 */
[--C-:B------:R-:W-:Y:S01]  /*1675b0*/  PRMT R22, R22, 0x3340, R0.reuse ;  /* 0x0000334016167816 */ /* 0x100fe20000000000 */
[----:B------:R0:W-:Y:S01]  /*1675c0*/  STL [R1+0x278], R4 ;  /* 0x0002780401007387 */ /* 0x0001e20000100800 */
[----:B------:R-:W-:-:S03]  /*1675d0*/  PRMT R21, R21, 0x3340, R0 ;  /* 0x0000334015157816 */ /* 0x000fc60000000000 */
[----:B------:R-:W-:Y:S04]  /*1675e0*/  STL [R1+0x8304], R56 ;  /* 0x0083043801007387 */ /* 0x000fe80000100800 */
[----:B------:R-:W-:Y:S04]  /*1675f0*/  STL [R1+0x8308], R23 ;  /* 0x0083081701007387 */ /* 0x000fe80000100800 */
[----:B------:R-:W-:Y:S04]  /*167600*/  STL [R1+0x830c], R22 ;  /* 0x00830c1601007387 */ /* 0x000fe80000100800 */
[----:B------:R-:W-:Y:S04]  /*167610*/  STL [R1+0x8310], R21 ;  /* 0x0083101501007387 */ /* 0x000fe80000100800 */
[----:B------:R-:W4:Y:S04]  /*167620*/  LDL.LU R45, [R1+0x29d4] ;  /* 0x0029d400012d7983 */ /* 0x000f280000300800 */
[----:B------:R-:W4:Y:S04]  /*167630*/  LDL.LU R46, [R1+0x298c] ;  /* 0x00298c00012e7983 */ /* 0x000f280000300800 */
[----:B------:R-:W4:Y:S01]  /*167640*/  LDL.LU R47, [R1+0x29a0] ;  /* 0x0029a000012f7983 */ /* 0x000f220000300800 */
[----:B------:R-:W-:-:S03]  /*167650*/  LOP3.LUT R13, R60, 0xffff, RZ, 0xc0, !PT ;  /* 0x0000ffff3c0d7812 */ /* 0x000fc600078ec0ff */
[----:B------:R-:W4:Y:S01]  /*167660*/  LDL.LU R60, [R1+0x18a4] ;  /* 0x0018a400013c7983 */ /* 0x000f220000300800 */
[----:B--2---:R-:W-:Y:S02]  /*167670*/  LOP3.LUT R10, R50, 0xffff, RZ, 0xc0, !PT ;  /* 0x0000ffff320a7812 */ /* 0x004fe400078ec0ff */
[----:B---3--:R-:W-:Y:S02]  /*167680*/  LOP3.LUT R12, R2, 0xffff, RZ, 0xc0, !PT ;  /* 0x0000ffff020c7812 */ /* 0x008fe400078ec0ff */
[----:B------:R-:W-:Y:S02]  /*167690*/  PRMT R8, R10, 0x3340, R0 ;  /* 0x000033400a087816 */ /* 0x000fe40000000000 */
[----:B------:R-:W-:Y:S02]  /*1676a0*/  PRMT R9, R13, 0x3340, R12 ;  /* 0x000033400d097816 */ /* 0x000fe4000000000c */
[----:B------:R-:W-:Y:S02]  /*1676b0*/  SHF.R.U32.HI R18, RZ, 0x8, R10 ;  /* 0x00000008ff127819 */ /* 0x000fe4000001160a */
[----:B------:R-:W-:-:S02]  /*1676c0*/  PRMT R2, R9, 0x5410, R8 ;  /* 0x0000541009027816 */ /* 0x000fc40000000008 */
[----:B------:R-:W-:Y:S02]  /*1676d0*/  SHF.R.U32.HI R9, RZ, 0x8, R13 ;  /* 0x00000008ff097819 */ /* 0x000fe4000001160d */
[----:B------:R-:W-:Y:S02]  /*1676e0*/  SHF.R.U32.HI R8, RZ, 0x8, R12 ;  /* 0x00000008ff087819 */ /* 0x000fe4000001160c */
[----:B------:R-:W-:Y:S02]  /*1676f0*/  LOP3.LUT R9, R9, 0xffff, RZ, 0xc0, !PT ;  /* 0x0000ffff09097812 */ /* 0x000fe400078ec0ff */
[----:B------:R-:W-:Y:S02]  /*167700*/  LOP3.LUT R8, R8, 0xffff, RZ, 0xc0, !PT ;  /* 0x0000ffff08087812 */ /* 0x000fe400078ec0ff */
[----:B------:R-:W-:Y:S02]  /*167710*/  LOP3.LUT R18, R18, 0xffff, RZ, 0xc0, !PT ;  /* 0x0000ffff12127812 */ /* 0x000fe400078ec0ff */
[----:B0-----:R-:W-:-:S02]  /*167720*/  PRMT R4, R9, 0x3340, R8 ;  /* 0x0000334009047816 */ /* 0x001fc40000000008 */
[----:B------:R-:W-:Y:S01]  /*167730*/  PRMT R18, R18, 0x3340, R0 ;  /* 0x0000334012127816 */ /* 0x000fe20000000000 */
[----:B------:R0:W-:Y:S04]  /*167740*/  STL [R1+0x81e4], R2 ;  /* 0x0081e40201007387 */ /* 0x0001e80000100800 */
[----:B------:R-:W-:Y:S04]  /*167750*/  STL [R1+0x8314], R4 ;  /* 0x0083140401007387 */ /* 0x000fe80000100800 */
[----:B------:R-:W-:Y:S04]  /*167760*/  STL [R1+0x8318], R18 ;  /* 0x0083181201007387 */ /* 0x000fe80000100800 */
[----:B------:R-:W2:Y:S01]  /*167770*/  LDL.LU R50, [R1+0x29e0] ;  /* 0x0029e00001327983 */ /* 0x000ea20000300800 */
[----:B----4-:R-:W-:-:S02]  /*167780*/  SHF.R.U32.HI R17, RZ, 0x8, R6 ;  /* 0x00000008ff117819 */ /* 0x010fc40000011606 */
[----:B------:R-:W-:Y:S01]  /*167790*/  SHF.R.U32.HI R16, RZ, 0x8, R3 ;  /* 0x00000008ff107819 */ /* 0x000fe20000011603 */
[----:B------:R-:W3:Y:S04]  /*1677a0*/  LDL.LU R6, [R1+0x2994] ;  /* 0x0029940001067983 */ /* 0x000ee80000300800 */
[----:B------:R-:W4:Y:S01]  /*1677b0*/  LDL.LU R3, [R1+0x29a8] ;  /* 0x0029a80001037983 */ /* 0x000f220000300800 */
[----:B------:R-:W-:Y:S02]  /*1677c0*/  LOP3.LUT R17, R17, 0xffff, RZ, 0xc0, !PT ;  /* 0x0000ffff11117812 */ /* 0x000fe400078ec0ff */
[----:B------:R-:W-:Y:S02]  /*1677d0*/  LOP3.LUT R16, R16, 0xffff, RZ, 0xc0, !PT ;  /* 0x0000ffff10107812 */ /* 0x000fe400078ec0ff */
[----:B------:R-:W-:-:S02]  /*1677e0*/  PRMT R17, R17, 0x3340, R0 ;  /* 0x0000334011117816 */ /* 0x000fc40000000000 */
[----:B------:R-:W-:-:S03]  /*1677f0*/  PRMT R16, R16, 0x3340, R0 ;  /* 0x0000334010107816 */ /* 0x000fc60000000000 */
[----:B------:R-:W-:Y:S04]  /*167800*/  STL [R1+0x831c], R17 ;  /* 0x00831c1101007387 */ /* 0x000fe80000100800 */
[----:B------:R-:W-:Y:S01]  /*167810*/  STL [R1+0x8320], R16 ;  /* 0x0083201001007387 */ /* 0x000fe20000100800 */
[----:B------:R-:W-:Y:S02]  /*167820*/  LOP3.LUT R13, R45, 0xffff, RZ, 0xc0, !PT ;  /* 0x0000ffff2d0d7812 */ /* 0x000fe400078ec0ff */
[----:B------:R-:W-:Y:S02]  /*167830*/  LOP3.LUT R10, R46, 0xffff, RZ, 0xc0, !PT ;  /* 0x0000ffff2e0a7812 */ /* 0x000fe400078ec0ff */
[----:B------:R-:W-:Y:S02]  /*167840*/  LOP3.LUT R12, R47, 0xffff, RZ, 0xc0, !PT ;  /* 0x0000ffff2f0c7812 */ /* 0x000fe400078ec0ff */
[----:B------:R-:W-:-:S02]  /*167850*/  PRMT R8, R10, 0x3340, R0 ;  /* 0x000033400a087816 */ /* 0x000fc40000000000 */
[----:B------:R-:W-:Y:S02]  /*167860*/  PRMT R9, R13, 0x3340, R12 ;  /* 0x000033400d097816 */ /* 0x000fe4000000000c */
[----:B------:R-:W-:Y:S02]  /*167870*/  SHF.R.U32.HI R14, RZ, 0x8, R10 ;  /* 0x00000008ff0e7819 */ /* 0x000fe4000001160a */
[----:B0-----:R-:W-:Y:S02]  /*167880*/  PRMT R2, R9, 0x5410, R8 ;  /* 0x0000541009027816 */ /* 0x001fe40000000008 */
[----:B------:R-:W-:Y:S02]  /*167890*/  SHF.R.U32.HI R9, RZ, 0x8, R13 ;  /* 0x00000008ff097819 */ /* 0x000fe4000001160d */
[----:B------:R-:W-:Y:S02]  /*1678a0*/  SHF.R.U32.HI R8, RZ, 0x8, R12 ;  /* 0x00000008ff087819 */ /* 0x000fe4000001160c */
[----:B------:R-:W-:-:S02]  /*1678b0*/  SHF.R.U32.HI R13, RZ, 0x8, R43 ;  /* 0x00000008ff0d7819 */ /* 0x000fc4000001162b */
[----:B------:R-:W-:Y:S02]  /*1678c0*/  SHF.R.U32.HI R12, RZ, 0x8, R60 ;  /* 0x00000008ff0c7819 */ /* 0x000fe4000001163c */
[----:B------:R-:W-:Y:S02]  /*1678d0*/  LOP3.LUT R9, R9, 0xffff, RZ, 0xc0, !PT ;  /* 0x0000ffff09097812 */ /* 0x000fe400078ec0ff */
[----:B------:R-:W-:Y:S02]  /*1678e0*/  LOP3.LUT R8, R8, 0xffff, RZ, 0xc0, !PT ;  /* 0x0000ffff08087812 */ /* 0x000fe400078ec0ff */
[----:B------:R-:W-:Y:S02]  /*1678f0*/  LOP3.LUT R14, R14, 0xffff, RZ, 0xc0, !PT ;  /* 0x0000ffff0e0e7812 */ /* 0x000fe400078ec0ff */
[----:B------:R-:W-:Y:S02]  /*167900*/  LOP3.LUT R13, R13, 0xffff, RZ, 0xc0, !PT ;  /* 0x0000ffff0d0d7812 */ /* 0x000fe400078ec0ff */
[----:B------:R-:W-:-:S02]  /*167910*/  LOP3.LUT R12, R12, 0xffff, RZ, 0xc0, !PT ;  /* 0x0000ffff0c0c7812 */ /* 0x000fc400078ec0ff */
        /* <DEDUP_REMOVED lines=23> */
[----:B--2---:R-:W-:-:S03]  /*167a90*/  LOP3.LUT R44, R50, 0xffff, RZ, 0xc0, !PT ;  /* 0x0000ffff322c7812 */ /* 0x004fc600078ec0ff */
[----:B------:R-:W2:Y:S01]  /*167aa0*/  LDL.LU R50, [R1+0x17d8] ;  /* 0x0017d80001327983 */ /* 0x000ea20000300800 */
[----:B---3--:R-:W-:-:S03]  /*167ab0*/  LOP3.LUT R10, R6, 0xffff, RZ, 0xc0, !PT ;  /* 0x0000ffff060a7812 */ /* 0x008fc600078ec0ff */
[----:B------:R-:W3:Y:S01]  /*167ac0*/  LDL.LU R6, [R1+0x14fc] ;  /* 0x0014fc0001067983 */ /* 0x000ee20000300800 */
[----:B----4-:R-:W-:-:S03]  /*167ad0*/  LOP3.LUT R43, R3, 0xffff, RZ, 0xc0, !PT ;  /* 0x0000ffff032b7812 */ /* 0x010fc600078ec0ff */
[----:B------:R-:W3:Y:S01]  /*167ae0*/  LDL.LU R3, [R1+0x17f8] ;  /* 0x0017f80001037983 */ /* 0x000ee20000300800 */
[----:B------:R-:W-:Y:S02]  /*167af0*/  PRMT R8, R10, 0x3340, R0 ;  /* 0x000033400a087816 */ /* 0x000fe40000000000 */
[----:B------:R-:W-:-:S04]  /*167b00*/  PRMT R9, R44, 0x3340, R43 ;  /* 0x000033402c097816 */ /* 0x000fc8000000002b */
[----:B0-----:R-:W-:Y:S02]  /*167b10*/  PRMT R2, R9, 0x5410, R8 ;  /* 0x0000541009027816 */ /* 0x001fe40000000008 */
[----:B------:R-:W-:Y:S02]  /*167b20*/  SHF.R.U32.HI R9, RZ, 0x8, R44 ;  /* 0x00000008ff097819 */ /* 0x000fe4000001162c */
[----:B------:R-:W-:Y:S02]  /*167b30*/  SHF.R.U32.HI R8, RZ, 0x8, R43 ;  /* 0x00000008ff087819 */ /* 0x000fe4000001162b */
[----:B------:R-:W-:Y:S02]  /*167b40*/  LOP3.LUT R9, R9, 0xffff, RZ, 0xc0, !PT ;  /* 0x0000ffff09097812 */ /* 0x000fe400078ec0ff */
[----:B------:R-:W-:Y:S02]  /*167b50*/  LOP3.LUT R8, R8, 0xffff, RZ, 0xc0, !PT ;  /* 0x0000ffff08087812 */ /* 0x000fe400078ec0ff */
[----:B------:R-:W-:-:S02]  /*167b60*/  SHF.R.U32.HI R10, RZ, 0x8, R10 ;  /* 0x00000008ff0a7819 */ /* 0x000fc4000001160a */
[----:B------:R-:W-:Y:S02]  /*167b70*/  PRMT R57, R9, 0x3340, R8 ;  /* 0x0000334009397816 */ /* 0x000fe40000000008 */
[----:B------:R-:W-:Y:S02]  /*167b80*/  SHF.R.U32.HI R9, RZ, 0x8, R59 ;  /* 0x00000008ff097819 */ /* 0x000fe4000001163b */
[----:B------:R-:W-:Y:S02]  /*167b90*/  LOP3.LUT R10, R10, 0xffff, RZ, 0xc0, !PT ;  /* 0x0000ffff0a0a7812 */ /* 0x000fe400078ec0ff */
[----:B------:R-:W-:Y:S02]  /*167ba0*/  LOP3.LUT R9, R9, 0xffff, RZ, 0xc0, !PT ;  /* 0x0000ffff09097812 */ /* 0x000fe400078ec0ff */
[--C-:B------:R-:W-:Y:S02]  /*167bb0*/  PRMT R10, R10, 0x3340, R0.reuse ;  /* 0x000033400a0a7816 */ /* 0x100fe40000000000 */
[----:B------:R-:W-:Y:S01]  /*167bc0*/  PRMT R9, R9, 0x3340, R0 ;  /* 0x0000334009097816 */ /* 0x000fe20000000000 */
[----:B------:R0:W-:Y:S04]  /*167bd0*/  STL [R1+0x14c0], R2 ;  /* 0x0014c00201007387 */ /* 0x0001e80000100800 */
[----:B------:R-:W-:Y:S04]  /*167be0*/  STL [R1+0x8334], R57 ;  /* 0x0083343901007387 */ /* 0x000fe80000100800 */
[----:B------:R-:W-:Y:S04]  /*167bf0*/  STL [R1+0x8338], R10 ;  /* 0x0083380a01007387 */ /* 0x000fe80000100800 */
[----:B------:R-:W-:Y:S04]  /*167c00*/  STL [R1+0x833c], R9 ;  /* 0x00833c0901007387 */ /* 0x000fe80000100800 */
[----:B------:R1:W-:Y:S01]  /*167c10*/  STL [R1+0x81c8], R0 ;  /* 0x0081c80001007387 */ /* 0x0003e20000100800 */
[----:B------:R-:W-:-:S04]  /*167c20*/  SHF.R.U32.HI R8, RZ, 0x8, R34 ;  /* 0x00000008ff087819 */ /* 0x000fc80000011622 */
[----:B------:R-:W-:-:S04]  /*167c30*/  LOP3.LUT R8, R8, 0xffff, RZ, 0xc0, !PT ;  /* 0x0000ffff08087812 */ /* 0x000fc800078ec0ff */
[----:B------:R-:W-:Y:S02]  /*167c40*/  PRMT R8, R8, 0x3340, R0 ;  /* 0x0000334008087816 */ /* 0x000fe40000000000 */
[----:B0-----:R-:W-:Y:S02]  /*167c50*/  PRMT R2, R36, 0x5410, R35 ;  /* 0x0000541024027816 */ /* 0x001fe40000000023 */
[----:B-1----:R-:W-:-:S05]  /*167c60*/  PRMT R0, R61, 0x5410, R37 ;  /* 0x000054103d007816 */ /* 0x002fca0000000025 */
[----:B------:R-:W-:Y:S01]  /*167c70*/  STL [R1+0x81d0], R0 ;  /* 0x0081d00001007387 */ /* 0x000fe20000100800 */
[----:B------:R-:W-:-:S03]  /*167c80*/  PRMT R60, R60, 0x5410, R38 ;  /* 0x000054103c3c7816 */ /* 0x000fc60000000026 */
[----:B------:R0:W-:Y:S04]  /*167c90*/  STL [R1+0x14b8], R2 ;  /* 0x0014b80201007387 */ /* 0x0001e80000100800 */
[----:B------:R-:W-:Y:S01]  /*167ca0*/  STL [R1+0x81cc], R60 ;  /* 0x0081cc3c01007387 */ /* 0x000fe20000100800 */
[----:B0-----:R-:W-:Y:S02]  /*167cb0*/  PRMT R2, R40, 0x5410, R39 ;  /* 0x0000541028027816 */ /* 0x001fe40000000027 */
[----:B------:R-:W-:-:S05]  /*167cc0*/  PRMT R0, R41, 0x5410, R42 ;  /* 0x0000541029007816 */ /* 0x000fca000000002a */
[----:B------:R-:W-:Y:S01]  /*167cd0*/  STL [R1+0x81d4], R0 ;  /* 0x0081d40001007387 */ /* 0x000fe20000100800 */
[----:B------:R-:W-:-:S03]  /*167ce0*/  PRMT R4, R46, 0x5410, R45 ;  /* 0x000054102e047816 */ /* 0x000fc6000000002d */
[----:B------:R2:W-:Y:S04]  /*167cf0*/  STL [R1+0x14ac], R2 ;  /* 0x0014ac0201007387 */ /* 0x0005e80000100800 */
[----:B------:R0:W-:Y:S04]  /*167d00*/  STL [R1+0x14b0], R4 ;  /* 0x0014b00401007387 */ /* 0x0001e80000100800 */
[----:B------:R-:W4:Y:S01]  /*167d10*/  LDL.LU R9, [R1+0x14ec] ;  /* 0x0014ec0001097983 */ /* 0x000f220000300800 */
[----:B--2---:R-:W-:-:S05]  /*167d20*/  PRMT R2, R50, 0x5410, R47 ;  /* 0x0000541032027816 */ /* 0x004fca000000002f */
[----:B------:R1:W-:Y:S04]  /*167d30*/  STL [R1+0x14a0], R2 ;  /* 0x0014a00201007387 */ /* 0x0003e80000100800 */
        /* <DEDUP_REMOVED lines=50> */
[----:B---3--:R-:W-:-:S03]  /*168060*/  PRMT R0, R3, 0x5410, R6 ;  /* 0x0000541003007816 */ /* 0x008fc60000000006 */
        /* <DEDUP_REMOVED lines=8> */
[----:B------:R0:W-:Y:S04]  /*1680f0*/  STL [R1+0x81d8], R0 ;  /* 0x0081d80001007387 */ /* 0x0001e80000100800 */
[----:B0-----:R-:W3:Y:S01]  /*168100*/  LDL.LU R0, [R1+0x14d0] ;  /* 0x0014d00001007983 */ /* 0x001ee20000300800 */
[----:B----4-:R-:W-:-:S03]  /*168110*/  PRMT R10, R10, 0x5410, R9 ;  /* 0x000054100a0a7816 */ /* 0x010fc60000000009 */
[----:B------:R-:W4:Y:S04]  /*168120*/  LDL.LU R9, [R1+0x833c] ;  /* 0x00833c0001097983 */ /* 0x000f280000300800 */
[----:B------:R0:W-:Y:S01]  /*168130*/  STL [R1+0x132c], R10 ;  /* 0x00132c0a01007387 */ /* 0x0001e20000100800 */
[----:B--2---:R-:W-:-:S03]  /*168140*/  PRMT R12, R12, 0x5410, R57 ;  /* 0x000054100c0c7816 */ /* 0x004fc60000000039 */
[----:B0-----:R-:W2:Y:S01]  /*168150*/  LDL.LU R10, [R1+0x8338] ;  /* 0x00833800010a7983 */ /* 0x001ea20000300800 */
[----:B------:R-:W-:-:S03]  /*168160*/  PRMT R14, R14, 0x5410, R13 ;  /* 0x000054100e0e7816 */ /* 0x000fc6000000000d */
[----:B------:R-:W2:Y:S04]  /*168170*/  LDL.LU R57, [R1+0x8334] ;  /* 0x0083340001397983 */ /* 0x000ea80000300800 */
[----:B------:R0:W-:Y:S01]  /*168180*/  STL [R1+0x14a4], R12 ;  /* 0x0014a40c01007387 */ /* 0x0001e20000100800 */
[----:B------:R-:W-:-:S03]  /*168190*/  PRMT R16, R16, 0x5410, R53 ;  /* 0x0000541010107816 */ /* 0x000fc60000000035 */
[----:B0-----:R-:W4:Y:S04]  /*1681a0*/  LDL.LU R12, [R1+0x8330] ;  /* 0x00833000010c7983 */ /* 0x001f280000300800 */
[----:B------:R-:W2:Y:S04]  /*1681b0*/  LDL.LU R13, [R1+0x832c] ;  /* 0x00832c00010d7983 */ /* 0x000ea80000300800 */
[----:B------:R0:W-:Y:S04]  /*1681c0*/  STL [R1+0x1330], R14 ;  /* 0x0013300e01007387 */ /* 0x0001e80000100800 */
[----:B0-----:R-:W4:Y:S04]  /*1681d0*/  LDL.LU R14, [R1+0x8328] ;  /* 0x00832800010e7983 */ /* 0x001f280000300800 */
[----:B------:R-:W4:Y:S04]  /*1681e0*/  LDL.LU R53, [R1+0x8324] ;  /* 0x0083240001357983 */ /* 0x000f280000300800 */
[----:B------:R0:W-:Y:S04]  /*1681f0*/  STL [R1+0x1334], R16 ;  /* 0x0013341001007387 */ /* 0x0001e80000100800 */
[----:B0-----:R-:W2:Y:S01]  /*168200*/  LDL.LU R16, [R1+0x8320] ;  /* 0x0083200001107983 */ /* 0x001ea20000300800 */
[----:B---3--:R-:W-:-:S02]  /*168210*/  PRMT R60, R60, 0x5410, R0 ;  /* 0x000054103c3c7816 */ /* 0x008fc40000000000 */
[----:B------:R-:W-:Y:S02]  /*168220*/  PRMT R0, R43, 0x5410, R59 ;  /* 0x000054102b007816 */ /* 0x000fe4000000003b */
[----:B------:R-:W-:Y:S01]  /*168230*/  PRMT R43, R17, 0x5410, R44 ;  /* 0x00005410112b7816 */ /* 0x000fe2000000002c */
[----:B------:R-:W-:Y:S01]  /*168240*/  STL [R1+0x1338], R60 ;  /* 0x0013383c01007387 */ /* 0x000fe20000100800 */
[----:B------:R-:W-:-:S03]  /*168250*/  PRMT R17, R4, 0x5410, R18 ;  /* 0x0000541004117816 */ /* 0x000fc60000000012 */
[----:B------:R0:W-:Y:S01]  /*168260*/  STL [R1+0x1324], R0 ;  /* 0x0013240001007387 */ /* 0x0001e20000100800 */
[----:B------:R-:W-:-:S03]  /*168270*/  PRMT R4, R23, 0x5410, R22 ;  /* 0x0000541017047816 */ /* 0x000fc60000000016 */
[----:B------:R-:W-:Y:S01]  /*168280*/  STL [R1+0x1320], R43 ;  /* 0x0013202b01007387 */ /* 0x000fe20000100800 */
[----:B0-----:R-:W-:-:S03]  /*168290*/  PRMT R0, R21, 0x5410, R2 ;  /* 0x0000541015007816 */ /* 0x001fc60000000002 */
[----:B------:R-:W-:Y:S01]  /*1682a0*/  STL [R1+0x1328], R17 ;  /* 0x0013281101007387 */ /* 0x000fe20000100800 */
[----:B------:R-:W-:-:S03]  /*1682b0*/  PRMT R2, R25, 0x5410, R56 ;  /* 0x0000541019027816 */ /* 0x000fc60000000038 */
[----:B------:R0:W-:Y:S04]  /*1682c0*/  STL [R1+0x308], R0 ;  /* 0x0003080001007387 */ /* 0x0001e80000100800 */
[----:B------:R1:W-:Y:S01]  /*1682d0*/  STL [R1+0x358], R4 ;  /* 0x0003580401007387 */ /* 0x0003e20000100800 */
[----:B0-----:R-:W-:-:S03]  /*1682e0*/  PRMT R0, R7, 0x5410, R26 ;  /* 0x0000541007007816 */ /* 0x001fc6000000001a */
[----:B------:R0:W-:Y:S01]  /*1682f0*/  STL [R1+0x30c], R2 ;  /* 0x00030c0201007387 */ /* 0x0001e20000100800 */
[----:B-1----:R-:W-:-:S03]  /*168300*/  PRMT R4, R49, 0x5410, R27 ;  /* 0x0000541031047816 */ /* 0x002fc6000000001b */
        /* <DEDUP_REMOVED lines=32> */
[----:B------:R1:W-:Y:S04]  /*168510*/  STL [R1+0x240], R4 ;  /* 0x0002400401007387 */ /* 0x0003e80000100800 */
[----:B------:R-:W3:Y:S01]  /*168520*/  LDL.LU R17, [R1+0x224] ;  /* 0x0002240001117983 */ /* 0x000ee20000300800 */
[----:B0-----:R-:W-:-:S03]  /*168530*/  PRMT R0, R3, 0x5410, R6 ;  /* 0x0000541003007816 */ /* 0x001fc60000000006 */
[----:B------:R0:W-:Y:S04]  /*168540*/  STL [R1+0x244], R2 ;  /* 0x0002440201007387 */ /* 0x0001e80000100800 */
[----:B------:R-:W3:Y:S04]  /*168550*/  LDL.LU R18, [R1+0x1688] ;  /* 0x0016880001127983 */ /* 0x000ee80000300800 */
[----:B------:R4:W-:Y:S04]  /*168560*/  STL [R1+0x248], R0 ;  /* 0x0002480001007387 */ /* 0x0009e80000100800 */
[----:B-1----:R-:W2:Y:S04]  /*168570*/  LDL.LU R4, [R1+0x220] ;  /* 0x0002200001047983 */ /* 0x002ea80000300800 */
        /* <DEDUP_REMOVED lines=45> */
[----:B----4-:R-:W4:Y:S04]  /*168850*/  LDL.LU R0, [R1+0xd4] ;  /* 0x0000d40001007983 */ /* 0x010f280000300800 */
[----:B------:R-:W4:Y:S04]  /*168860*/  LDL.LU R46, [R1+0x2b0] ;  /* 0x0002b000012e7983 */ /* 0x000f280000300800 */
[----:B------:R-:W4:Y:S04]  /*168870*/  LDL.LU R60, [R1+0xd0] ;  /* 0x0000d000013c7983 */ /* 0x000f280000300800 */
[----:B------:R-:W4:Y:S01]  /*168880*/  LDL.LU R47, [R1+0x2b4] ;  /* 0x0002b400012f7983 */ /* 0x000f220000300800 */
[----:B---3--:R-:W-:-:S03]  /*168890*/  PRMT R18, R18, 0x5410, R17 ;  /* 0x0000541012127816 */ /* 0x008fc60000000011 */
[----:B------:R-:W3:Y:S04]  /*1688a0*/  LDL.LU R17, [R1+0x831c] ;  /* 0x00831c0001117983 */ /* 0x000ee80000300800 */
[----:B------:R0:W-:Y:S01]  /*1688b0*/  STL [R1+0x24c], R18 ;  /* 0x00024c1201007387 */ /* 0x0001e20000100800 */
[----:B--2---:R-:W-:-:S03]  /*1688c0*/  PRMT R21, R21, 0x5410, R4 ;  /* 0x0000541015157816 */ /* 0x004fc60000000004 */
[----:B0-----:R-:W2:Y:S01]  /*1688d0*/  LDL.LU R18, [R1+0x8318] ;  /* 0x0083180001127983 */ /* 0x001ea20000300800 */
[----:B------:R-:W-:-:S03]  /*1688e0*/  PRMT R23, R23, 0x5410, R22 ;  /* 0x0000541017177816 */ /* 0x000fc60000000016 */
[----:B------:R-:W2:Y:S04]  /*1688f0*/  LDL.LU R4, [R1+0x8314] ;  /* 0x0083140001047983 */ /* 0x000ea80000300800 */
[----:B------:R0:W-:Y:S01]  /*168900*/  STL [R1+0x22c], R21 ;  /* 0x00022c1501007387 */ /* 0x0001e20000100800 */
[----:B------:R-:W-:-:S03]  /*168910*/  PRMT R43, R43, 0x5410, R56 ;  /* 0x000054102b2b7816 */ /* 0x000fc60000000038 */
[----:B0-----:R-:W3:Y:S01]  /*168920*/  LDL.LU R21, [R1+0x8310] ;  /* 0x0083100001157983 */ /* 0x001ee20000300800 */
[----:B------:R-:W-:-:S03]  /*168930*/  PRMT R49, R49, 0x5410, R2 ;  /* 0x0000541031317816 */ /* 0x000fc60000000002 */
[----:B------:R-:W2:Y:S04]  /*168940*/  LDL.LU R22, [R1+0x830c] ;  /* 0x00830c0001167983 */ /* 0x000ea80000300800 */
[----:B------:R0:W-:Y:S01]  /*168950*/  STL [R1+0x228], R23 ;  /* 0x0002281701007387 */ /* 0x0001e20000100800 */
[----:B------:R-:W-:-:S03]  /*168960*/  PRMT R26, R26, 0x5410, R25 ;  /* 0x000054101a1a7816 */ /* 0x000fc60000000019 */
[----:B0-----:R-:W3:Y:S04]  /*168970*/  LDL.LU R23, [R1+0x8308] ;  /* 0x0083080001177983 */ /* 0x001ee80000300800 */
[----:B------:R-:W3:Y:S04]  /*168980*/  LDL.LU R56, [R1+0x8304] ;  /* 0x0083040001387983 */ /* 0x000ee80000300800 */
[----:B------:R0:W-:Y:S01]  /*168990*/  STL [R1+0x230], R43 ;  /* 0x0002302b01007387 */ /* 0x0001e20000100800 */
[----:B------:R-:W-:Y:S02]  /*1689a0*/  PRMT R27, R27, 0x5410, R7 ;  /* 0x000054101b1b7816 */ /* 0x000fe40000000007 */
[----:B------:R-:W-:Y:S01]  /*1689b0*/  PRMT R32, R32, 0x5410, R31 ;  /* 0x0000541020207816 */ /* 0x000fe2000000001f */
[----:B0-----:R-:W2:Y:S04]  /*1689c0*/  LDL.LU R43, [R1+0x2a4] ;  /* 0x0002a400012b7983 */ /* 0x001ea80000300800 */
[----:B------:R-:W3:Y:S04]  /*1689d0*/  LDL.LU R2, [R1+0x44] ;  /* 0x0000440001027983 */ /* 0x000ee80000300800 */
[----:B------:R0:W-:Y:S01]  /*1689e0*/  STL [R1+0x220], R49 ;  /* 0x0002203101007387 */ /* 0x0001e20000100800 */
[----:B------:R-:W-:-:S03]  /*1689f0*/  PRMT R28, R28, 0x5410, R5 ;  /* 0x000054101c1c7816 */ /* 0x000fc60000000005 */
[----:B0-----:R-:W3:Y:S04]  /*168a00*/  LDL.LU R49, [R1+0x3c] ;  /* 0x00003c0001317983 */ /* 0x001ee80000300800 */
        /* <DEDUP_REMOVED lines=41> */
[----:B------:R0:W-:Y:S04]  /*168ca0*/  STL [R1+0x1e8], R33 ;  /* 0x0001e82101007387 */ /* 0x0001e80000100800 */
        /* <DEDUP_REMOVED lines=9> */
[----:B0-----:R-:W4:Y:S01]  /*168d40*/  LDL.LU R3, [R1+0x8294] ;  /* 0x0082940001037983 */ /* 0x001f220000300800 */
[----:B------:R-:W-:-:S02]  /*168d50*/  PRMT R50, R50, 0x5410, R39 ;  /* 0x0000541032327816 */ /* 0x000fc40000000027 */
[----:B------:R-:W-:Y:S02]  /*168d60*/  PRMT R59, R59, 0x5410, R6 ;  /* 0x000054103b3b7816 */ /* 0x000fe40000000006 */
[----:B----4-:R-:W-:Y:S02]  /*168d70*/  PRMT R3, R3, 0x5410, R38 ;  /* 0x0000541003037816 */ /* 0x010fe40000000026 */
[----:B------:R-:W4:Y:S04]  /*168d80*/  LDL.LU R38, [R1+0x8290] ;  /* 0x0082900001267983 */ /* 0x000f280000300800 */
[----:B------:R-:W3:Y:S04]  /*168d90*/  LDL.LU R39, [R1+0x828c] ;  /* 0x00828c0001277983 */ /* 0x000ee80000300800 */
[----:B------:R0:W-:Y:S04]  /*168da0*/  STL [R1], R50 ;  /* 0x0000003201007387 */ /* 0x0001e80000100800 */
[----:B0-----:R-:W2:Y:S04]  /*168db0*/  LDL.LU R50, [R1+0x8288] ;  /* 0x0082880001327983 */ /* 0x001ea80000300800 */
[----:B------:R-:W2:Y:S02]  /*168dc0*/  LDL.LU R6, [R1+0x8284] ;  /* 0x0082840001067983 */ /* 0x000ea40000300800 */
[----:B--2---:R-:W-:-:S02]  /*168dd0*/  PRMT R6, R6, 0x5410, R50 ;  /* 0x0000541006067816 */ /* 0x004fc40000000032 */
[----:B------:R-:W2:Y:S01]  /*168de0*/  LDL.LU R50, [R1+0x8280] ;  /* 0x0082800001327983 */ /* 0x000ea20000300800 */
[----:B------:R-:W-:Y:S02]  /*168df0*/  PRMT R45, R45, 0x5410, R42 ;  /* 0x000054102d2d7816 */ /* 0x000fe4000000002a */
[----:B------:R-:W-:Y:S02]  /*168e00*/  PRMT R44, R44, 0x5410, R41 ;  /* 0x000054102c2c7816 */ /* 0x000fe40000000029 */
[----:B--2---:R-:W-:Y:S02]  /*168e10*/  PRMT R50, R50, 0x5410, R40 ;  /* 0x0000541032327816 */ /* 0x004fe40000000028 */
[----:B------:R-:W2:Y:S04]  /*168e20*/  LDL.LU R40, [R1+0x827c] ;  /* 0x00827c0001287983 */ /* 0x000ea80000300800 */
[----:B------:R-:W2:Y:S04]  /*168e30*/  LDL.LU R42, [R1+0x8278] ;  /* 0x00827800012a7983 */ /* 0x000ea80000300800 */
[----:B------:R-:W4:Y:S01]  /*168e40*/  LDL.LU R41, [R1+0x8274] ;  /* 0x0082740001297983 */ /* 0x000f220000300800 */
[----:B------:R-:W-:-:S02]  /*168e50*/  PRMT R46, R46, 0x5410, R0 ;  /* 0x000054102e2e7816 */ /* 0x000fc40000000000 */
[----:B------:R-:W-:-:S05]  /*168e60*/  PRMT R47, R47, 0x5410, R60 ;  /* 0x000054102f2f7816 */ /* 0x000fca000000003c */
[----:B------:R0:W-:Y:S04]  /*168e70*/  STL.64 [R1+0x8218], R46 ;  /* 0x0082182e01007387 */ /* 0x0001e80000100a00 */
[----:B0-----:R-:W2:Y:S04]  /*168e80*/  LDL.LU R46, [R1+0x60] ;  /* 0x00006000012e7983 */ /* 0x001ea80000300800 */
[----:B------:R-:W2:Y:S04]  /*168e90*/  LDL.LU R47, [R1+0x68] ;  /* 0x00006800012f7983 */ /* 0x000ea80000300800 */
[----:B------:R0:W-:Y:S01]  /*168ea0*/  STL.64 [R1+0x8210], R44 ;  /* 0x0082102c01007387 */ /* 0x0001e20000100a00 */
[----:B----4-:R-:W-:-:S02]  /*168eb0*/  PRMT R43, R43, 0x5410, R41 ;  /* 0x000054102b2b7816 */ /* 0x010fc40000000029 */
[----:B---3--:R-:W-:Y:S02]  /*168ec0*/  PRMT R41, R2, 0x5410, R39 ;  /* 0x0000541002297816 */ /* 0x008fe40000000027 */
[----:B------:R-:W-:Y:S02]  /*168ed0*/  PRMT R39, R49, 0x5410, R38 ;  /* 0x0000541031277816 */ /* 0x000fe40000000026 */
[----:B------:R-:W3:Y:S01]  /*168ee0*/  LDL.LU R38, [R1+0x34] ;  /* 0x0000340001267983 */ /* 0x000ee20000300800 */
[----:B--2---:R-:W-:Y:S02]  /*168ef0*/  PRMT R42, R42, 0x5410, R40 ;  /* 0x000054102a2a7816 */ /* 0x004fe40000000028 */
[----:B------:R-:W-:Y:S01]  /*168f00*/  PRMT R40, R61, 0x5410, R37 ;  /* 0x000054103d287816 */ /* 0x000fe20000000025 */
[----:B------:R-:W2:Y:S04]  /*168f10*/  LDL.LU R2, [R1+0x1674] ;  /* 0x0016740001027983 */ /* 0x000ea80000300800 */
[----:B------:R-:W4:Y:S04]  /*168f20*/  LDL.LU R37, [R1+0x18] ;  /* 0x0000180001257983 */ /* 0x000f280000300800 */
        /* <DEDUP_REMOVED lines=8> */
[----:B------:R-:W2:Y:S04]  /*168fb0*/  LDL.LU R43, [R1+0x1624] ;  /* 0x00162400012b7983 */ /* 0x000ea80000300800 */
[----:B------:R0:W-:Y:S04]  /*168fc0*/  STL.64 [R1+0x8228], R40 ;  /* 0x0082282801007387 */ /* 0x0001e80000100a00 */
[----:B0-----:R-:W2:Y:S04]  /*168fd0*/  LDL.LU R40, [R1+0x10] ;  /* 0x0000100001287983 */ /* 0x001ea80000300800 */
[----:B------:R-:W2:Y:S01]  /*168fe0*/  LDL.LU R41, [R1+0x24] ;  /* 0x0000240001297983 */ /* 0x000ea20000300800 */
[----:B---3--:R-:W-:-:S03]  /*168ff0*/  PRMT R38, R38, 0x5410, R36 ;  /* 0x0000541026267816 */ /* 0x008fc60000000024 */
[----:B------:R-:W3:Y:S02]  /*169000*/  LDL.LU R36, [R1+0x30] ;  /* 0x0000300001247983 */ /* 0x000ee40000300800 */
[----:B---3--:R-:W-:Y:S02]  /*169010*/  PRMT R36, R36, 0x5410, R35 ;  /* 0x0000541024247816 */ /* 0x008fe40000000023 */
[----:B------:R-:W3:Y:S01]  /*169020*/  LDL.LU R35, [R1+0x2c] ;  /* 0x00002c0001237983 */ /* 0x000ee20000300800 */
[----:B----4-:R-:W-:-:S03]  /*169030*/  PRMT R37, R37, 0x5410, R34 ;  /* 0x0000541025257816 */ /* 0x010fc60000000022 */
[----:B------:R-:W4:Y:S01]  /*169040*/  LDL.LU R34, [R1+0x14] ;  /* 0x0000140001227983 */ /* 0x000f220000300800 */
[----:B---3--:R-:W-:-:S03]  /*169050*/  PRMT R35, R35, 0x5410, R33 ;  /* 0x0000541023237816 */ /* 0x008fc60000000021 */
[----:B------:R-:W3:Y:S01]  /*169060*/  LDL.LU R33, [R1+0x28] ;  /* 0x0000280001217983 */ /* 0x000ee20000300800 */
[----:B----4-:R-:W-:Y:S02]  /*169070*/  PRMT R34, R34, 0x5410, R30 ;  /* 0x0000541022227816 */ /* 0x010fe4000000001e */
[----:B------:R-:W-:Y:S02]  /*169080*/  PRMT R11, R55, 0x5410, R11 ;  /* 0x00005410370b7816 */ /* 0x000fe4000000000b */
[----:B------:R-:W4:Y:S01]  /*169090*/  LDL.LU R55, [R1+0x8270] ;  /* 0x0082700001377983 */ /* 0x000f220000300800 */
[----:B------:R-:W-:Y:S02]  /*1690a0*/  PRMT R32, R5, 0x5410, R32 ;  /* 0x0000541005207816 */ /* 0x000fe40000000020 */
[----:B------:R-:W-:Y:S02]  /*1690b0*/  PRMT R31, R46, 0x5410, R31 ;  /* 0x000054102e1f7816 */ /* 0x000fe4000000001f */
[----:B------:R-:W-:-:S02]  /*1690c0*/  PRMT R23, R56, 0x5410, R23 ;  /* 0x0000541038177816 */ /* 0x000fc40000000017 */
[----:B------:R-:W-:Y:S02]  /*1690d0*/  PRMT R27, R47, 0x5410, R27 ;  /* 0x000054102f1b7816 */ /* 0x000fe4000000001b */
[----:B--2---:R-:W-:Y:S02]  /*1690e0*/  PRMT R22, R43, 0x5410, R22 ;  /* 0x000054102b167816 */ /* 0x004fe40000000016 */
[----:B------:R-:W-:Y:S02]  /*1690f0*/  PRMT R26, R7, 0x5410, R26 ;  /* 0x00005410071a7816 */ /* 0x000fe4000000001a */
[----:B------:R-:W-:Y:S02]  /*169100*/  PRMT R18, R4, 0x5410, R18 ;  /* 0x0000541004127816 */ /* 0x000fe40000000012 */
[----:B------:R-:W-:Y:S02]  /*169110*/  PRMT R17, R44, 0x5410, R17 ;  /* 0x000054102c117816 */ /* 0x000fe40000000011 */
[----:B------:R-:W-:-:S02]  /*169120*/  PRMT R16, R45, 0x5410, R16 ;  /* 0x000054102d107816 */ /* 0x000fc40000000010 */
[----:B------:R-:W-:Y:S02]  /*169130*/  PRMT R14, R53, 0x5410, R14 ;  /* 0x00005410350e7816 */ /* 0x000fe4000000000e */
[----:B------:R-:W-:Y:S02]  /*169140*/  PRMT R13, R0, 0x5410, R13 ;  /* 0x00005410000d7816 */ /* 0x000fe4000000000d */
[----:B------:R-:W-:Y:S02]  /*169150*/  PRMT R10, R57, 0x5410, R10 ;  /* 0x00005410390a7816 */ /* 0x000fe4000000000a */
[----:B---3--:R-:W-:Y:S02]  /*169160*/  PRMT R30, R33, 0x5410, R24 ;  /* 0x00005410211e7816 */ /* 0x008fe40000000018 */
[----:B------:R-:W-:Y:S02]  /*169170*/  PRMT R33, R40, 0x5410, R19 ;  /* 0x0000541028217816 */ /* 0x000fe40000000013 */
[----:B------:R-:W-:-:S02]  /*169180*/  PRMT R24, R41, 0x5410, R15 ;  /* 0x0000541029187816 */ /* 0x000fc4000000000f */
[----:B------:R-:W-:Y:S02]  /*169190*/  PRMT R19, R58, 0x5410, R20 ;  /* 0x000054103a137816 */ /* 0x000fe40000000014 */
[----:B------:R-:W2:Y:S01]  /*1691a0*/  LDL.LU R58, [R1+0x826c] ;  /* 0x00826c00013a7983 */ /* 0x000ea20000300800 */
[----:B------:R-:W-:Y:S02]  /*1691b0*/  PRMT R15, R54, 0x5410, R29 ;  /* 0x00005410360f7816 */ /* 0x000fe4000000001d */
[----:B------:R-:W-:Y:S01]  /*1691c0*/  PRMT R20, R51, 0x5410, R28 ;  /* 0x0000541033147816 */ /* 0x000fe2000000001c */
[----:B------:R-:W3:Y:S04]  /*1691d0*/  LDL.LU R54, [R1+0x8268] ;  /* 0x0082680001367983 */ /* 0x000ee80000300800 */
[----:B------:R-:W4:Y:S04]  /*1691e0*/  LDL.LU R51, [R1+0x8264] ;  /* 0x0082640001337983 */ /* 0x000f280000300800 */
[----:B------:R-:W4:Y:S04]  /*1691f0*/  LDL.LU R5, [R1+0x8260] ;  /* 0x0082600001057983 */ /* 0x000f280000300800 */
[----:B------:R-:W2:Y:S04]  /*169200*/  LDL.LU R46, [R1+0x2a50] ;  /* 0x002a5000012e7983 */ /* 0x000ea80000300800 */
[----:B------:R-:W4:Y:S04]  /*169210*/  LDL.LU R47, [R1+0x2a4c] ;  /* 0x002a4c00012f7983 */ /* 0x000f280000300800 */
[----:B------:R-:W3:Y:S04]  /*169220*/  LDL.LU R7, [R1+0x825c] ;  /* 0x00825c0001077983 */ /* 0x000ee80000300800 */
[----:B------:R-:W2:Y:S04]  /*169230*/  LDL.LU R56, [R1+0x8258] ;  /* 0x0082580001387983 */ /* 0x000ea80000300800 */
[----:B------:R-:W-:Y:S04]  /*169240*/  STL [R1+0x1f4], R23 ;  /* 0x0001f41701007387 */ /* 0x000fe80000100800 */
[----:B------:R-:W-:Y:S04]  /*169250*/  STL [R1+0x1f8], R22 ;  /* 0x0001f81601007387 */ /* 0x000fe80000100800 */
[----:B------:R-:W4:Y:S04]  /*169260*/  LDL.LU R4, [R1+0x8254] ;  /* 0x0082540001047983 */ /* 0x000f280000300800 */
[----:B------:R-:W-:Y:S04]  /*169270*/  STL [R1+0x234], R18 ;  /* 0x0002341201007387 */ /* 0x000fe80000100800 */
[----:B------:R-:W-:Y:S04]  /*169280*/  STL [R1+0x238], R17 ;  /* 0x0002381101007387 */ /* 0x000fe80000100800 */
[----:B------:R-:W3:Y:S04]  /*169290*/  LDL.LU R53, [R1+0x8250] ;  /* 0x0082500001357983 */ /* 0x000ee80000300800 */
[----:B------:R-:W-:Y:S04]  /*1692a0*/  STL [R1+0x23c], R16 ;  /* 0x00023c1001007387 */ /* 0x000fe80000100800 */
[----:B------:R-:W-:Y:S04]  /*1692b0*/  STL [R1+0x2e0], R14 ;  /* 0x0002e00e01007387 */ /* 0x000fe80000100800 */
[----:B------:R-:W-:Y:S04]  /*1692c0*/  STL [R1+0x2e4], R13 ;  /* 0x0002e40d01007387 */ /* 0x000fe80000100800 */
[----:B------:R-:W2:Y:S01]  /*1692d0*/  LDL.LU R57, [R1+0x824c] ;  /* 0x00824c0001397983 */ /* 0x000ea20000300800 */
[----:B------:R-:W-:-:S02]  /*1692e0*/  PRMT R0, R60, 0x5410, R12 ;  /* 0x000054103c007816 */ /* 0x000fc4000000000c */
[----:B------:R-:W-:Y:S01]  /*1692f0*/  PRMT R60, R49, 0x5410, R9 ;  /* 0x00005410313c7816 */ /* 0x000fe20000000009 */
[----:B------:R0:W-:Y:S01]  /*169300*/  STL [R1+0x350], R10 ;  /* 0x0003500a01007387 */ /* 0x0001e20000100800 */
[----:B------:R-:W-:Y:S02]  /*169310*/  PRMT R61, R61, 0x5410, R8 ;  /* 0x000054103d3d7816 */ /* 0x000fe40000000008 */
[----:B------:R-:W-:Y:S02]  /*169320*/  PRMT R25, R42, 0x5410, R25 ;  /* 0x000054102a197816 */ /* 0x000fe40000000019 */
[----:B---3--:R-:W-:Y:S02]  /*169330*/  PRMT R9, R15, 0x5210, R53 ;  /* 0x000052100f097816 */ /* 0x008fe40000000035 */
[----:B--2---:R-:W1:Y:S01]  /*169340*/  LDS.128 R12, [R57] ;  /* 0x00000000390c7984 */ /* 0x004e620000000c00 */
[----:B----4-:R-:W-:-:S03]  /*169350*/  PRMT R8, R11, 0x5210, R4 ;  /* 0x000052100b087816 */ /* 0x010fc60000000004 */
[----:B------:R-:W2:Y:S01]  /*169360*/  LDL.LU R4, [R1+0x8248] ;  /* 0x0082480001047983 */ /* 0x000ea20000300800 */
[----:B0-----:R-:W-:-:S03]  /*169370*/  PRMT R10, R19, 0x5210, R56 ;  /* 0x00005210130a7816 */ /* 0x001fc60000000038 */
[----:B------:R-:W3:Y:S01]  /*169380*/  LDL.LU R53, [R1+0x8244] ;  /* 0x0082440001357983 */ /* 0x000ee20000300800 */
[----:B------:R-:W-:Y:S01]  /*169390*/  PRMT R11, R20, 0x5210, R7 ;  /* 0x00005210140b7816 */ /* 0x000fe20000000007 */
[----:B------:R-:W-:Y:S02]  /*1693a0*/  NOP ;  /* 0x0000000000007918 */ /* 0x000fe40000000000 */
[----:B------:R-:W4:Y:S01]  /*1693b0*/  LDL.LU R41, [R1+0x29dc] ;  /* 0x0029dc0001297983 */ /* 0x000f220000300800 */
[----:B------:R-:W-:-:S03]  /*1693c0*/  LOP3.LUT R19, R46, 0xffff, RZ, 0xc0, !PT ;  /* 0x0000ffff2e137812 */ /* 0x000fc600078ec0ff */
[----:B------:R-:W4:Y:S04]  /*1693d0*/  LDL.LU R42, [R1+0x29d8] ;  /* 0x0029d800012a7983 */ /* 0x000f280000300800 */
[----:B------:R-:W4:Y:S04]  /*1693e0*/  LDL.LU R49, [R1+0x29bc] ;  /* 0x0029bc0001317983 */ /* 0x000f280000300800 */
[----:B------:R0:W-:Y:S01]  /*1693f0*/  STSM.16.M88.4 [R57], R8 ;  /* 0x0000000839007844 */ /* 0x0001e20000000200 */
[----:B-1----:R-:W-:-:S03]  /*169400*/  IMAD.MOV.U32 R56, RZ, RZ, R13 ;  /* 0x000000ffff387224 */ /* 0x002fc600078e000d */
[----:B------:R-:W-:Y:S04]  /*169410*/  STL [R1+0xf0], R12 ;  /* 0x0000f00c01007387 */ /* 0x000fe80000100800 */
[----:B------:R-:W-:Y:S01]  /*169420*/  STL.64 [R1+0xf8], R14 ;  /* 0x0000f80e01007387 */ /* 0x000fe20000100a00 */
[----:B0-----:R-:W-:Y:S01]  /*169430*/  PRMT R8, R54, 0x4210, R19 ;  /* 0x0000421036087816 */ /* 0x001fe20000000013 */
[----:B------:R-:W-:Y:S02]  /*169440*/  NOP ;  /* 0x0000000000007918 */ /* 0x000fe40000000000 */
[----:B------:R-:W4:Y:S04]  /*169450*/  LDL.LU R7, [R1+0x29b8] ;  /* 0x0029b80001077983 */ /* 0x000f280000300800 */
[----:B------:R-:W4:Y:S04]  /*169460*/  LDL.LU R43, [R1+0x88] ;  /* 0x00008800012b7983 */ /* 0x000f280000300800 */
[----:B------:R-:W-:Y:S04]  /*169470*/  STL [R1+0x81a8], R56 ;  /* 0x0081a83801007387 */ /* 0x000fe80000100800 */
[----:B------:R-:W4:Y:S04]  /*169480*/  LDL.LU R54, [R1+0x8240] ;  /* 0x0082400001367983 */ /* 0x000f280000300800 */
[----:B------:R-:W0:Y:S01]  /*169490*/  LDS.128 R12, [R57] ;  /* 0x00000000390c7984 */ /* 0x000e220000000c00 */
[----:B------:R-:W-:-:S03]  /*1694a0*/  LOP3.LUT R23, R47, 0xffff, RZ, 0xc0, !PT ;  /* 0x0000ffff2f177812 */ /* 0x000fc600078ec0ff */
[----:B------:R-:W4:Y:S04]  /*1694b0*/  LDL.LU R44, [R1+0x16e4] ;  /* 0x0016e400012c7983 */ /* 0x000f280000300800 */
[----:B------:R-:W4:Y:S01]  /*1694c0*/  LDL.LU R45, [R1+0x16e0] ;  /* 0x0016e000012d7983 */ /* 0x000f220000300800 */
[----:B------:R-:W-:-:S03]  /*1694d0*/  PRMT R9, R58, 0x4210, R23 ;  /* 0x000042103a097816 */ /* 0x000fc60000000017 */
[----:B------:R-:W4:Y:S01]  /*1694e0*/  LDL.LU R46, [R1+0x16c4] ;  /* 0x0016c400012e7983 */ /* 0x000f220000300800 */
[----:B0-----:R-:W-:Y:S02]  /*1694f0*/  IMAD.MOV.U32 R56, RZ, RZ, R12 ;  /* 0x000000ffff387224 */ /* 0x001fe400078e000c */
[----:B------:R-:W-:Y:S01]  /*169500*/  IMAD.MOV.U32 R58, RZ, RZ, R13 ;  /* 0x000000ffff3a7224 */ /* 0x000fe200078e000d */
[----:B--2---:R-:W-:Y:S02]  /*169510*/  LOP3.LUT R4, R4, 0xffff, RZ, 0xc0, !PT ;  /* 0x0000ffff04047812 */ /* 0x004fe400078ec0ff */
[----:B---3--:R-:W-:Y:S02]  /*169520*/  LOP3.LUT R53, R53, 0xffff, RZ, 0xc0, !PT ;  /* 0x0000ffff35357812 */ /* 0x008fe400078ec0ff */
[----:B------:R-:W-:Y:S02]  /*169530*/  PRMT R11, R48, 0x4210, R4 ;  /* 0x00004210300b7816 */ /* 0x000fe40000000004 */
[----:B------:R-:W2:Y:S01]  /*169540*/  LDL.LU R48, [R1+0x16c0] ;  /* 0x0016c00001307983 */ /* 0x000ea20000300800 */
[----:B------:R-:W-:Y:S01]  /*169550*/  PRMT R10, R55, 0x4210, R53 ;  /* 0x00004210370a7816 */ /* 0x000fe20000000035 */
[----:B------:R-:W-:-:S02]  /*169560*/  NOP ;  /* 0x0000000000007918 */ /* 0x000fc40000000000 */
[----:B------:R-:W3:Y:S01]  /*169570*/  LDL.LU R47, [R1+0x98] ;  /* 0x00009800012f7983 */ /* 0x000ee20000300800 */
[----:B----4-:R-:W-:-:S03]  /*169580*/  LOP3.LUT R22, R42, 0xffff, RZ, 0xc0, !PT ;  /* 0x0000ffff2a167812 */ /* 0x010fc600078ec0ff */
[----:B------:R0:W-:Y:S01]  /*169590*/  STL [R1+0xec], R15 ;  /* 0x0000ec0f01007387 */ /* 0x0001e20000100800 */
[----:B------:R-:W-:-:S03]  /*1695a0*/  LOP3.LUT R49, R49, 0xffff, RZ, 0xc0, !PT ;  /* 0x0000ffff31317812 */ /* 0x000fc600078ec0ff */
[----:B------:R-:W4:Y:S01]  /*1695b0*/  LDL.LU R16, [R1+0x1634] ;  /* 0x0016340001107983 */ /* 0x000f220000300800 */
[----:B------:R-:W-:-:S03]  /*1695c0*/  IMAD.MOV.U32 R55, RZ, RZ, R14 ;  /* 0x000000ffff377224 */ /* 0x000fc600078e000e */
[----:B0-----:R-:W4:Y:S04]  /*1695d0*/  LDL.LU R15, [R1+0x1630] ;  /* 0x00163000010f7983 */ /* 0x001f280000300800 */
[----:B------:R-:W4:Y:S04]  /*1695e0*/  LDL.LU R28, [R1+0x1620] ;  /* 0x00162000011c7983 */ /* 0x000f280000300800 */
[----:B------:R-:W4:Y:S04]  /*1695f0*/  LDL.LU R12, [R1+0x161c] ;  /* 0x00161c00010c7983 */ /* 0x000f280000300800 */
[----:B------:R0:W-:Y:S04]  /*169600*/  STSM.16.M88.4 [R57], R8 ;  /* 0x0000000839007844 */ /* 0x0001e80000000200 */
[----:B------:R-:W4:Y:S04]  /*169610*/  LDL.LU R13, [R1+0x2dc] ;  /* 0x0002dc00010d7983 */ /* 0x000f280000300800 */
[----:B------:R-:W4:Y:S01]  /*169620*/  LDL.LU R14, [R1+0xa0] ;  /* 0x0000a000010e7983 */ /* 0x000f220000300800 */
[----:B0-----:R-:W-:-:S02]  /*169630*/  PRMT R10, R51, 0x4210, R49 ;  /* 0x00004210330a7816 */ /* 0x001fc40000000031 */
[----:B------:R-:W-:Y:S02]  /*169640*/  PRMT R9, R54, 0x4210, R22 ;  /* 0x0000421036097816 */ /* 0x000fe40000000016 */
[----:B------:R-:W2:Y:S04]  /*169650*/  LDL.LU R54, [R1+0x823c] ;  /* 0x00823c0001367983 */ /* 0x000ea80000300800 */
[----:B------:R-:W3:Y:S01]  /*169660*/  LDL.LU R51, [R1+0x8238] ;  /* 0x0082380001337983 */ /* 0x000ee20000300800 */
[----:B------:R-:W-:-:S04]  /*169670*/  LOP3.LUT R18, R41, 0xffff, RZ, 0xc0, !PT ;  /* 0x0000ffff29127812 */ /* 0x000fc800078ec0ff */
[----:B------:R-:W-:Y:S01]  /*169680*/  PRMT R8, R43, 0x4210, R18 ;  /* 0x000042102b087816 */ /* 0x000fe20000000012 */
[----:B------:R-:W-:Y:S01]  /*169690*/  NOP ;  /* 0x0000000000007918 */ /* 0x000fe20000000000 */
[----:B------:R-:W0:Y:S01]  /*1696a0*/  LDS.128 R40, [R57] ;  /* 0x0000000039287984 */ /* 0x000e220000000c00 */
[----:B------:R-:W-:Y:S02]  /*1696b0*/  LOP3.LUT R7, R7, 0xffff, RZ, 0xc0, !PT ;  /* 0x0000ffff07077812 */ /* 0x000fe400078ec0ff */
[----:B------:R-:W-:Y:S02]  /*1696c0*/  PRMT R2, R2, 0x5410, R21 ;  /* 0x0000541002027816 */ /* 0x000fe40000000015 */
[----:B------:R-:W-:Y:S01]  /*1696d0*/  PRMT R11, R52, 0x4210, R7 ;  /* 0x00004210340b7816 */ /* 0x000fe20000000007 */
[----:B------:R-:W-:Y:S01]  /*1696e0*/  NOP ;  /* 0x0000000000007918 */ /* 0x000fe20000000000 */
[----:B------:R-:W-:Y:S02]  /*1696f0*/  LOP3.LUT R21, R45, 0xffff, RZ, 0xc0, !PT ;  /* 0x0000ffff2d157812 */ /* 0x000fe400078ec0ff */
[----:B------:R-:W-:Y:S01]  /*169700*/  LOP3.LUT R29, R46, 0xffff, RZ, 0xc0, !PT ;  /* 0x0000ffff2e1d7812 */ /* 0x000fe200078ec0ff */
[----:B------:R-:W-:Y:S01]  /*169710*/  STSM.16.M88.4 [R57], R8 ;  /* 0x0000000839007844 */ /* 0x000fe20000000200 */
[----:B0-----:R-:W-:-:S03]  /*169720*/  IMAD.MOV.U32 R52, RZ, RZ, R42 ;  /* 0x000000ffff347224 */ /* 0x001fc600078e002a */
[----:B------:R-:W-:Y:S04]  /*169730*/  STL.64 [R1+0xd0], R40 ;  /* 0x0000d02801007387 */ /* 0x000fe80000100a00 */
[----:B------:R0:W-:Y:S04]  /*169740*/  STL [R1+0xdc], R43 ;  /* 0x0000dc2b01007387 */ /* 0x0001e80000100800 */
[----:B0-----:R-:W4:Y:S04]  /*169750*/  LDL.LU.64 R42, [R1+0x8230] ;  /* 0x00823000012a7983 */ /* 0x001f280000300a00 */
[----:B------:R-:W4:Y:S04]  /*169760*/  LDL.LU.64 R40, [R1+0x8228] ;  /* 0x0082280001287983 */ /* 0x000f280000300a00 */
[----:B------:R0:W-:Y:S01]  /*169770*/  STL [R1+0x8150], R52 ;  /* 0x0081503401007387 */ /* 0x0001e20000100800 */
[----:B------:R-:W-:-:S02]  /*169780*/  LOP3.LUT R17, R44, 0xffff, RZ, 0xc0, !PT ;  /* 0x0000ffff2c117812 */ /* 0x000fc400078ec0ff */
[----:B--2---:R-:W-:Y:S02]  /*169790*/  PRMT R10, R54, 0x4210, R29 ;  /* 0x00004210360a7816 */ /* 0x004fe4000000001d */
[----:B---3--:R-:W-:Y:S02]  /*1697a0*/  PRMT R9, R51, 0x4210, R21 ;  /* 0x0000421033097816 */ /* 0x008fe40000000015 */
[----:B------:R-:W2:Y:S04]  /*1697b0*/  LDL.LU R51, [R1+0x8224] ;  /* 0x0082240001337983 */ /* 0x000ea80000300800 */
[----:B------:R-:W3:Y:S01]  /*1697c0*/  LDL.LU R54, [R1+0x8220] ;  /* 0x0082200001367983 */ /* 0x000ee20000300800 */
[----:B------:R-:W-:Y:S02]  /*1697d0*/  LOP3.LUT R48, R48, 0xffff, RZ, 0xc0, !PT ;  /* 0x0000ffff30307812 */ /* 0x000fe400078ec0ff */
[----:B------:R-:W-:Y:S01]  /*1697e0*/  PRMT R8, R47, 0x4210, R17 ;  /* 0x000042102f087816 */ /* 0x000fe20000000011 */
[----:B------:R-:W-:Y:S01]  /*1697f0*/  NOP ;  /* 0x0000000000007918 */ /* 0x000fe20000000000 */
[----:B------:R-:W-:Y:S01]  /*169800*/  PRMT R11, R5, 0x4210, R48 ;  /* 0x00004210050b7816 */ /* 0x000fe20000000030 */
[----:B------:R-:W1:Y:S01]  /*169810*/  LDS.128 R44, [R57] ;  /* 0x00000000392c7984 */ /* 0x000e620000000c00 */
[----:B------:R-:W-:-:S03]  /*169820*/  NOP ;  /* 0x0000000000007918 */ /* 0x000fc60000000000 */
[----:B------:R-:W-:Y:S01]  /*169830*/  STSM.16.M88.4 [R57], R8 ;  /* 0x0000000839007844 */ /* 0x000fe20000000200 */
[----:B------:R-:W-:-:S03]  /*169840*/  NOP ;  /* 0x0000000000007918 */ /* 0x000fc60000000000 */
[----:B------:R-:W1:Y:S01]  /*169850*/  LDS.128 R8, [R57] ;  /* 0x0000000039087984 */ /* 0x000e620000000c00 */
[----:B----4-:R-:W-:Y:S02]  /*169860*/  LOP3.LUT R16, R16, 0xffff, RZ, 0xc0, !PT ;  /* 0x0000ffff10107812 */ /* 0x010fe400078ec0ff */
[----:B------:R-:W-:Y:S02]  /*169870*/  LOP3.LUT R20, R15, 0xffff, RZ, 0xc0, !PT ;  /* 0x0000ffff0f147812 */ /* 0x000fe400078ec0ff */
[----:B------:R-:W-:Y:S02]  /*169880*/  LOP3.LUT R28, R28, 0xffff, RZ, 0xc0, !PT ;  /* 0x0000ffff1c1c7812 */ /* 0x000fe400078ec0ff */
[----:B0-----:R-:W-:Y:S02]  /*169890*/  LOP3.LUT R52, R12, 0xffff, RZ, 0xc0, !PT ;  /* 0x0000ffff0c347812 */ /* 0x001fe400078ec0ff */
[----:B------:R-:W-:Y:S02]  /*1698a0*/  PRMT R12, R13, 0x4210, R16 ;  /* 0x000042100d0c7816 */ /* 0x000fe40000000010 */
[----:B------:R-:W-:Y:S01]  /*1698b0*/  PRMT R13, R14, 0x4210, R20 ;  /* 0x000042100e0d7816 */ /* 0x000fe20000000014 */
[----:B-1----:R-:W-:Y:S01]  /*1698c0*/  IMAD.MOV.U32 R5, RZ, RZ, R46 ;  /* 0x000000ffff057224 */ /* 0x002fe200078e002e */
[----:B------:R-:W-:Y:S04]  /*1698d0*/  STL.64 [R1+0xc0], R44 ;  /* 0x0000c02c01007387 */ /* 0x000fe80000100a00 */
[----:B------:R0:W-:Y:S04]  /*1698e0*/  STL [R1+0xcc], R47 ;  /* 0x0000cc2f01007387 */ /* 0x0001e80000100800 */
[----:B0-----:R-:W4:Y:S04]  /*1698f0*/  LDL.LU.64 R46, [R1+0x8218] ;  /* 0x00821800012e7983 */ /* 0x001f280000300a00 */
[----:B------:R-:W4:Y:S04]  /*169900*/  LDL.LU.64 R44, [R1+0x8210] ;  /* 0x00821000012c7983 */ /* 0x000f280000300a00 */
[----:B------:R-:W-:Y:S04]  /*169910*/  STL [R1+0x8144], R5 ;  /* 0x0081440501007387 */ /* 0x000fe80000100800 */
[----:B------:R0:W-:Y:S04]  /*169920*/  STL.64 [R1+0xb0], R8 ;  /* 0x0000b00801007387 */ /* 0x0001e80000100a00 */
[----:B------:R1:W-:Y:S01]  /*169930*/  STL [R1+0xb8], R10 ;  /* 0x0000b80a01007387 */ /* 0x0003e20000100800 */
[----:B0-----:R-:W-:-:S02]  /*169940*/  PRMT R8, R30, 0x5210, R19 ;  /* 0x000052101e087816 */ /* 0x001fc40000000013 */
[----:B------:R-:W-:Y:S02]  /*169950*/  PRMT R9, R34, 0x5210, R23 ;  /* 0x0000521022097816 */ /* 0x000fe40000000017 */
[----:B-1----:R-:W-:Y:S01]  /*169960*/  PRMT R10, R24, 0x5210, R53 ;  /* 0x00005210180a7816 */ /* 0x002fe20000000035 */
[----:B------:R-:W-:Y:S01]  /*169970*/  NOP ;  /* 0x0000000000007918 */ /* 0x000fe20000000000 */
[----:B--2---:R-:W-:Y:S02]  /*169980*/  PRMT R15, R51, 0x4210, R52 ;  /* 0x00004210330f7816 */ /* 0x004fe40000000034 */
[----:B---3--:R-:W-:-:S05]  /*169990*/  PRMT R14, R54, 0x4210, R28 ;  /* 0x00004210360e7816 */ /* 0x008fca000000001c */
[----:B------:R-:W-:Y:S01]  /*1699a0*/  STSM.16.M88.4 [R57], R12 ;  /* 0x0000000c39007844 */ /* 0x000fe20000000200 */
[----:B------:R-:W-:-:S03]  /*1699b0*/  NOP ;  /* 0x0000000000007918 */ /* 0x000fc60000000000 */
[----:B------:R-:W0:Y:S01]  /*1699c0*/  LDS.128 R12, [R57] ;  /* 0x00000000390c7984 */ /* 0x000e220000000c00 */
[----:B------:R-:W-:Y:S01]  /*1699d0*/  IMAD.MOV.U32 R51, RZ, RZ, R11 ;  /* 0x000000ffff337224 */ /* 0x000fe200078e000b */
[----:B------:R-:W-:Y:S01]  /*1699e0*/  PRMT R11, R33, 0x5210, R4 ;  /* 0x00005210210b7816 */ /* 0x000fe20000000004 */
[----:B------:R-:W-:-:S04]  /*1699f0*/  NOP ;  /* 0x0000000000007918 */ /* 0x000fc80000000000 */
[----:B------:R1:W-:Y:S02]  /*169a00*/  STSM.16.M88.4 [R57], R8 ;  /* 0x0000000839007844 */ /* 0x0003e40000000200 */
[----:B-1----:R-:W-:Y:S02]  /*169a10*/  PRMT R9, R35, 0x5210, R22 ;  /* 0x0000521023097816 */ /* 0x002fe40000000016 */
[----:B------:R-:W-:Y:S01]  /*169a20*/  PRMT R11, R32, 0x5210, R7 ;  /* 0x00005210200b7816 */ /* 0x000fe20000000007 */
[----:B------:R-:W-:Y:S01]  /*169a30*/  NOP ;  /* 0x0000000000007918 */ /* 0x000fe20000000000 */
[----:B------:R-:W1:Y:S01]  /*169a40*/  LDS.128 R32, [R57] ;  /* 0x0000000039207984 */ /* 0x000e620000000c00 */
[----:B0-----:R-:W-:Y:S02]  /*169a50*/  IMAD.MOV.U32 R54, RZ, RZ, R12 ;  /* 0x000000ffff367224 */ /* 0x001fe400078e000c */
[----:B------:R-:W-:Y:S01]  /*169a60*/  IMAD.MOV.U32 R53, RZ, RZ, R13 ;  /* 0x000000ffff357224 */ /* 0x000fe200078e000d */
[----:B------:R-:W-:Y:S01]  /*169a70*/  STL [R1+0x813c], R51 ;  /* 0x00813c3301007387 */ /* 0x000fe20000100800 */
[----:B------:R-:W-:-:S03]  /*169a80*/  IMAD.MOV.U32 R4, RZ, RZ, R14 ;  /* 0x000000ffff047224 */ /* 0x000fc600078e000e */
[----:B------:R-:W-:Y:S01]  /*169a90*/  STL [R1+0xac], R15 ;  /* 0x0000ac0f01007387 */ /* 0x000fe20000100800 */
[----:B------:R-:W-:-:S03]  /*169aa0*/  PRMT R10, R37, 0x5210, R49 ;  /* 0x00005210250a7816 */ /* 0x000fc60000000031 */
[----:B------:R-:W-:Y:S04]  /*169ab0*/  STL.64 [R1+0x8198], R54 ;  /* 0x0081983601007387 */ /* 0x000fe80000100a00 */
[----:B------:R-:W-:Y:S04]  /*169ac0*/  STL [R1+0x815c], R53 ;  /* 0x00815c3501007387 */ /* 0x000fe80000100800 */
[----:B------:R-:W-:Y:S01]  /*169ad0*/  STL [R1+0x8154], R4 ;  /* 0x0081540401007387 */ /* 0x000fe20000100800 */
[----:B------:R-:W-:Y:S01]  /*169ae0*/  PRMT R8, R36, 0x5210, R18 ;  /* 0x0000521024087816 */ /* 0x000fe20000000012 */
[----:B------:R-:W-:-:S02]  /*169af0*/  NOP ;  /* 0x0000000000007918 */ /* 0x000fc40000000000 */
[----:B------:R-:W2:Y:S04]  /*169b00*/  LDL.LU R49, [R1+0x8208] ;  /* 0x0082080001317983 */ /* 0x000ea80000300800 */
[----:B------:R-:W3:Y:S04]  /*169b10*/  LDL.LU R7, [R1+0x8204] ;  /* 0x0082040001077983 */ /* 0x000ee80000300800 */
[----:B------:R-:W4:Y:S04]  /*169b20*/  LDL.LU R23, [R1+0x2a70] ;  /* 0x002a700001177983 */ /* 0x000f280000300800 */
[----:B------:R-:W2:Y:S04]  /*169b30*/  LDL.LU R30, [R1+0x2a6c] ;  /* 0x002a6c00011e7983 */ /* 0x000ea80000300800 */
[----:B------:R-:W3:Y:S04]  /*169b40*/  LDL.LU R19, [R1+0x2a60] ;  /* 0x002a600001137983 */ /* 0x000ee80000300800 */
[----:B------:R-:W2:Y:S04]  /*169b50*/  LDL.LU R12, [R1+0x2a5c] ;  /* 0x002a5c00010c7983 */ /* 0x000ea80000300800 */
[----:B-1----:R-:W-:Y:S04]  /*169b60*/  STL.64 [R1+0x90], R32 ;  /* 0x0000902001007387 */ /* 0x002fe80000100a00 */
[----:B------:R-:W-:Y:S04]  /*169b70*/  STL.64 [R1+0x98], R34 ;  /* 0x0000982201007387 */ /* 0x000fe80000100a00 */
[----:B------:R-:W2:Y:S04]  /*169b80*/  LDL.LU R13, [R1+0x348] ;  /* 0x00034800010d7983 */ /* 0x000ea80000300800 */
[----:B------:R0:W-:Y:S01]  /*169b90*/  STSM.16.M88.4 [R57], R8 ;  /* 0x0000000839007844 */ /* 0x0001e20000000200 */
[----:B------:R-:W-:-:S03]  /*169ba0*/  NOP ;  /* 0x0000000000007918 */ /* 0x000fc60000000000 */
[----:B------:R-:W2:Y:S04]  /*169bb0*/  LDL.LU R5, [R1+0x33c] ;  /* 0x00033c0001057983 */ /* 0x000ea80000300800 */
[----:B------:R-:W1:Y:S01]  /*169bc0*/  LDS.128 R32, [R57] ;  /* 0x0000000039207984 */ /* 0x000e620000000c00 */
[----:B0-----:R-:W-:-:S03]  /*169bd0*/  PRMT R11, R31, 0x5210, R48 ;  /* 0x000052101f0b7816 */ /* 0x001fc60000000030 */
[----:B------:R-:W2:Y:S01]  /*169be0*/  LDL.LU R48, [R1+0x8200] ;  /* 0x0082000001307983 */ /* 0x000ea20000300800 */
[----:B------:R-:W-:Y:S02]  /*169bf0*/  PRMT R8, R39, 0x5210, R17 ;  /* 0x0000521027087816 */ /* 0x000fe40000000011 */
[----:B------:R-:W-:Y:S02]  /*169c00*/  PRMT R9, R38, 0x5210, R21 ;  /* 0x0000521026097816 */ /* 0x000fe40000000015 */
[----:B------:R-:W-:Y:S01]  /*169c10*/  PRMT R10, R40, 0x5210, R29 ;  /* 0x00005210280a7816 */ /* 0x000fe2000000001d */
[----:B------:R-:W-:-:S04]  /*169c20*/  NOP ;  /* 0x0000000000007918 */ /* 0x000fc80000000000 */
[----:B------:R0:W-:Y:S04]  /*169c30*/  STSM.16.M88.4 [R57], R8 ;  /* 0x0000000839007844 */ /* 0x0001e80000000200 */
[----:B-1----:R-:W-:Y:S01]  /*169c40*/  STL [R1+0x80], R32 ;  /* 0x0000802001007387 */ /* 0x002fe20000100800 */
[----:B------:R-:W-:-:S03]  /*169c50*/  IMAD.MOV.U32 R4, RZ, RZ, R33 ;  /* 0x000000ffff047224 */ /* 0x000fc600078e0021 */
[----:B------:R-:W-:Y:S01]  /*169c60*/  STL.64 [R1+0x88], R34 ;  /* 0x0000882201007387 */ /* 0x000fe20000100a00 */
[----:B------:R-:W-:-:S03]  /*169c70*/  NOP ;  /* 0x0000000000007918 */ /* 0x000fc60000000000 */
[----:B------:R-:W1:Y:S01]  /*169c80*/  LDS.128 R32, [R57] ;  /* 0x0000000039207984 */ /* 0x000e620000000c00 */
[----:B0-----:R-:W-:Y:S02]  /*169c90*/  PRMT R8, R43, 0x5210, R16 ;  /* 0x000052102b087816 */ /* 0x001fe40000000010 */
[----:B------:R-:W-:Y:S01]  /*169ca0*/  PRMT R9, R42, 0x5210, R20 ;  /* 0x000052102a097816 */ /* 0x000fe20000000014 */
[----:B------:R-:W2:Y:S01]  /*169cb0*/  LDL.LU R14, [R1+0x2a08] ;  /* 0x002a0800010e7983 */ /* 0x000ea20000300800 */
[----:B------:R-:W-:Y:S01]  /*169cc0*/  PRMT R10, R41, 0x5210, R28 ;  /* 0x00005210290a7816 */ /* 0x000fe2000000001c */
[----:B------:R-:W-:Y:S01]  /*169cd0*/  NOP ;  /* 0x0000000000007918 */ /* 0x000fe20000000000 */
[----:B------:R-:W-:Y:S01]  /*169ce0*/  PRMT R11, R27, 0x5210, R52 ;  /* 0x000052101b0b7816 */ /* 0x000fe20000000034 */
[----:B------:R-:W2:Y:S04]  /*169cf0*/  LDL.LU R15, [R1+0x2a04] ;  /* 0x002a0400010f7983 */ /* 0x000ea80000300800 */
[----:B------:R-:W-:Y:S01]  /*169d00*/  STSM.16.M88.4 [R57], R8 ;  /* 0x0000000839007844 */ /* 0x000fe20000000200 */
[----:B------:R-:W-:-:S03]  /*169d10*/  NOP ;  /* 0x0000000000007918 */ /* 0x000fc60000000000 */
[----:B------:R-:W0:Y:S04]  /*169d20*/  LDS.128 R40, [R57] ;  /* 0x0000000039287984 */ /* 0x000e280000000c00 */
[----:B-1----:R-:W-:Y:S04]  /*169d30*/  STL [R1+0x70], R32 ;  /* 0x0000702001007387 */ /* 0x002fe80000100800 */
[----:B------:R1:W-:Y:S04]  /*169d40*/  STL [R1+0x7c], R35 ;  /* 0x00007c2301007387 */ /* 0x0003e80000100800 */
[----:B------:R-:W2:Y:S01]  /*169d50*/  LDL.LU R22, [R1+0x29f8] ;  /* 0x0029f80001167983 */ /* 0x000ea20000300800 */
[----:B----4-:R-:W-:-:S03]  /*169d60*/  LOP3.LUT R16, R23, 0xffff, RZ, 0xc0, !PT ;  /* 0x0000ffff17107812 */ /* 0x010fc600078ec0ff */
[----:B------:R-:W4:Y:S04]  /*169d70*/  LDL.LU R23, [R1+0x29f4] ;  /* 0x0029f40001177983 */ /* 0x000f280000300800 */
[----:B------:R-:W4:Y:S01]  /*169d80*/  LDL.LU R37, [R1+0x15f0] ;  /* 0x0015f00001257983 */ /* 0x000f220000300800 */
[----:B---3--:R-:W-:-:S03]  /*169d90*/  LOP3.LUT R18, R19, 0xffff, RZ, 0xc0, !PT ;  /* 0x0000ffff13127812 */ /* 0x008fc600078ec0ff */
[----:B-1----:R-:W3:Y:S01]  /*169da0*/  LDL.LU R35, [R1+0x15d8] ;  /* 0x0015d80001237983 */ /* 0x002ee20000300800 */
[----:B--2---:R-:W-:Y:S02]  /*169db0*/  LOP3.LUT R19, R12, 0xffff, RZ, 0xc0, !PT ;  /* 0x0000ffff0c137812 */ /* 0x004fe400078ec0ff */
[----:B------:R-:W-:Y:S02]  /*169dc0*/  PRMT R10, R7, 0x4210, R18 ;  /* 0x00004210070a7816 */ /* 0x000fe40000000012 */
[----:B------:R-:W2:Y:S01]  /*169dd0*/  LDL.LU R7, [R1+0x81fc] ;  /* 0x0081fc0001077983 */ /* 0x000ea20000300800 */
[----:B------:R-:W-:-:S03]  /*169de0*/  PRMT R11, R48, 0x4210, R19 ;  /* 0x00004210300b7816 */ /* 0x000fc60000000013 */
[----:B------:R-:W3:Y:S01]  /*169df0*/  LDL.LU R48, [R1+0x81f8] ;  /* 0x0081f80001307983 */ /* 0x000ee20000300800 */
[----:B------:R-:W-:Y:S01]  /*169e00*/  LOP3.LUT R17, R30, 0xffff, RZ, 0xc0, !PT ;  /* 0x0000ffff1e117812 */ /* 0x000fe200078ec0ff */
[----:B------:R-:W-:Y:S02]  /*169e10*/  IMAD.MOV.U32 R52, RZ, RZ, R33 ;  /* 0x000000ffff347224 */ /* 0x000fe400078e0021 */
[----:B------:R-:W3:Y:S01]  /*169e20*/  LDL.LU R24, [R1+0x1714] ;  /* 0x0017140001187983 */ /* 0x000ee20000300800 */
[----:B------:R-:W-:Y:S01]  /*169e30*/  PRMT R9, R5, 0x4210, R17 ;  /* 0x0000421005097816 */ /* 0x000fe20000000011 */
[----:B0-----:R-:W-:Y:S02]  /*169e40*/  IMAD.MOV.U32 R5, RZ, RZ, R41 ;  /* 0x000000ffff057224 */ /* 0x001fe400078e0029 */
[----:B------:R-:W3:Y:S01]  /*169e50*/  LDL.LU R36, [R1+0x1710] ;  /* 0x0017100001247983 */ /* 0x000ee20000300800 */
[----:B------:R-:W-:-:S03]  /*169e60*/  IMAD.MOV.U32 R53, RZ, RZ, R40 ;  /* 0x000000ffff357224 */ /* 0x000fc600078e0028 */
[----:B------:R-:W3:Y:S04]  /*169e70*/  LDL.LU R54, [R1+0x16f8] ;  /* 0x0016f80001367983 */ /* 0x000ee80000300800 */
[----:B------:R-:W3:Y:S01]  /*169e80*/  LDL.LU R30, [R1+0x16f4] ;  /* 0x0016f400011e7983 */ /* 0x000ee20000300800 */
[----:B------:R-:W-:Y:S01]  /*169e90*/  PRMT R8, R13, 0x4210, R16 ;  /* 0x000042100d087816 */ /* 0x000fe20000000010 */
[----:B------:R-:W-:Y:S01]  /*169ea0*/  IMAD.MOV.U32 R51, RZ, RZ, R34 ;  /* 0x000000ffff337224 */ /* 0x000fe200078e0022 */
[----:B------:R-:W-:Y:S01]  /*169eb0*/  NOP ;  /* 0x0000000000007918 */ /* 0x000fe20000000000 */
[----:B------:R-:W3:Y:S04]  /*169ec0*/  LDL.LU R55, [R1+0x1614] ;  /* 0x0016140001377983 */ /* 0x000ee80000300800 */
[----:B------:R-:W-:Y:S04]  /*169ed0*/  STL.64 [R1+0x68], R42 ;  /* 0x0000682a01007387 */ /* 0x000fe80000100a00 */
[----:B------:R-:W-:Y:S04]  /*169ee0*/  STL.64 [R1+0x8168], R4 ;  /* 0x0081680401007387 */ /* 0x000fe80000100a00 */
[----:B------:R-:W-:Y:S04]  /*169ef0*/  STL.64 [R1+0x8160], R52 ;  /* 0x0081603401007387 */ /* 0x000fe80000100a00 */
[----:B------:R-:W3:Y:S04]  /*169f00*/  LDL.LU R33, [R1+0x1668] ;  /* 0x0016680001217983 */ /* 0x000ee80000300800 */
[----:B------:R-:W3:Y:S01]  /*169f10*/  LDL.LU R34, [R1+0x1664] ;  /* 0x0016640001227983 */ /* 0x000ee20000300800 */
[----:B------:R-:W-:-:S03]  /*169f20*/  LOP3.LUT R20, R14, 0xffff, RZ, 0xc0, !PT ;  /* 0x0000ffff0e147812 */ /* 0x000fc600078ec0ff */
[----:B------:R-:W3:Y:S04]  /*169f30*/  LDL.LU R12, [R1+0x164c] ;  /* 0x00164c00010c7983 */ /* 0x000ee80000300800 */
[----:B------:R-:W3:Y:S01]  /*169f40*/  LDL.LU R13, [R1+0x1648] ;  /* 0x00164800010d7983 */ /* 0x000ee20000300800 */
[----:B------:R-:W-:-:S03]  /*169f50*/  LOP3.LUT R21, R15, 0xffff, RZ, 0xc0, !PT ;  /* 0x0000ffff0f157812 */ /* 0x000fc600078ec0ff */
[----:B------:R2:W-:Y:S01]  /*169f60*/  STSM.16.M88.4 [R57], R8 ;  /* 0x0000000839007844 */ /* 0x0005e20000000200 */
[----:B------:R-:W-:-:S03]  /*169f70*/  NOP ;  /* 0x0000000000007918 */ /* 0x000fc60000000000 */
[----:B------:R-:W3:Y:S04]  /*169f80*/  LDL.LU R14, [R1+0x165c] ;  /* 0x00165c00010e7983 */ /* 0x000ee80000300800 */
[----:B------:R-:W3:Y:S04]  /*169f90*/  LDL.LU R15, [R1+0x1644] ;  /* 0x00164400010f7983 */ /* 0x000ee80000300800 */
[----:B------:R-:W0:Y:S01]  /*169fa0*/  LDS.128 R40, [R57] ;  /* 0x0000000039287984 */ /* 0x000e220000000c00 */
[----:B------:R-:W-:Y:S02]  /*169fb0*/  LOP3.LUT R22, R22, 0xffff, RZ, 0xc0, !PT ;  /* 0x0000ffff16167812 */ /* 0x000fe400078ec0ff */
[----:B----4-:R-:W-:-:S04]  /*169fc0*/  LOP3.LUT R23, R23, 0xffff, RZ, 0xc0, !PT ;  /* 0x0000ffff17177812 */ /* 0x010fc800078ec0ff */
[----:B--2---:R-:W-:Y:S02]  /*169fd0*/  PRMT R11, R7, 0x4210, R23 ;  /* 0x00004210070b7816 */ /* 0x004fe40000000017 */
[----:B---3--:R-:W-:Y:S02]  /*169fe0*/  PRMT R10, R48, 0x4210, R22 ;  /* 0x00004210300a7816 */ /* 0x008fe40000000016 */
[----:B------:R-:W2:Y:S04]  /*169ff0*/  LDL.LU R48, [R1+0x81f4] ;  /* 0x0081f40001307983 */ /* 0x000ea80000300800 */
[----:B------:R-:W3:Y:S01]  /*16a000*/  LDL.LU R7, [R1+0x81f0] ;  /* 0x0081f00001077983 */ /* 0x000ee20000300800 */
[----:B------:R-:W-:Y:S02]  /*16a010*/  PRMT R8, R37, 0x4210, R20 ;  /* 0x0000421025087816 */ /* 0x000fe40000000014 */
[----:B------:R-:W-:Y:S01]  /*16a020*/  PRMT R9, R35, 0x4210, R21 ;  /* 0x0000421023097816 */ /* 0x000fe20000000015 */
[----:B------:R-:W-:Y:S01]  /*16a030*/  NOP ;  /* 0x0000000000007918 */ /* 0x000fe20000000000 */
[----:B------:R-:W-:-:S02]  /*16a040*/  LOP3.LUT R27, R36, 0xffff, RZ, 0xc0, !PT ;  /* 0x0000ffff241b7812 */ /* 0x000fc400078ec0ff */
[----:B------:R-:W-:Y:S01]  /*16a050*/  LOP3.LUT R28, R54, 0xffff, RZ, 0xc0, !PT ;  /* 0x0000ffff361c7812 */ /* 0x000fe200078ec0ff */
[----:B------:R1:W-:Y:S01]  /*16a060*/  STSM.16.M88.4 [R57], R8 ;  /* 0x0000000839007844 */ /* 0x0003e20000000200 */
[----:B------:R-:W-:-:S03]  /*16a070*/  NOP ;  /* 0x0000000000007918 */ /* 0x000fc60000000000 */
[----:B0-----:R-:W-:Y:S04]  /*16a080*/  STL.64 [R1+0x50], R40 ;  /* 0x0000502801007387 */ /* 0x001fe80000100a00 */
[----:B------:R-:W-:Y:S04]  /*16a090*/  STL.64 [R1+0x58], R42 ;  /* 0x0000582a01007387 */ /* 0x000fe80000100a00 */
[----:B------:R-:W0:Y:S01]  /*16a0a0*/  LDS.128 R36, [R57] ;  /* 0x0000000039247984 */ /* 0x000e220000000c00 */
[----:B------:R-:W-:Y:S02]  /*16a0b0*/  LOP3.LUT R30, R30, 0xffff, RZ, 0xc0, !PT ;  /* 0x0000ffff1e1e7812 */ /* 0x000fe400078ec0ff */
[----:B------:R-:W-:-:S02]  /*16a0c0*/  LOP3.LUT R24, R24, 0xffff, RZ, 0xc0, !PT ;  /* 0x0000ffff18187812 */ /* 0x000fc400078ec0ff */
[----:B-1----:R-:W-:Y:S02]  /*16a0d0*/  PRMT R11, R49, 0x4210, R30 ;  /* 0x00004210310b7816 */ /* 0x002fe4000000001e */
[----:B------:R-:W-:Y:S02]  /*16a0e0*/  PRMT R8, R55, 0x4210, R24 ;  /* 0x0000421037087816 */ /* 0x000fe40000000018 */
[----:B------:R-:W-:Y:S01]  /*16a0f0*/  LOP3.LUT R31, R34, 0xffff, RZ, 0xc0, !PT ;  /* 0x0000ffff221f7812 */ /* 0x000fe200078ec0ff */
[----:B0-----:R-:W-:Y:S01]  /*16a100*/  IMAD.MOV.U32 R49, RZ, RZ, R37 ;  /* 0x000000ffff317224 */ /* 0x001fe200078e0025 */
[----:B------:R-:W-:Y:S02]  /*16a110*/  LOP3.LUT R29, R33, 0xffff, RZ, 0xc0, !PT ;  /* 0x0000ffff211d7812 */ /* 0x000fe400078ec0ff */
[----:B--2---:R-:W-:Y:S02]  /*16a120*/  PRMT R10, R48, 0x4210, R28 ;  /* 0x00004210300a7816 */ /* 0x004fe4000000001c */
[----:B---3--:R-:W-:Y:S01]  /*16a130*/  PRMT R9, R7, 0x4210, R27 ;  /* 0x0000421007097816 */ /* 0x008fe2000000001b */
[----:B------:R-:W-:Y:S01]  /*16a140*/  NOP ;  /* 0x0000000000007918 */ /* 0x000fe20000000000 */
[----:B------:R-:W2:Y:S04]  /*16a150*/  LDL.LU R7, [R1+0x81ec] ;  /* 0x0081ec0001077983 */ /* 0x000ea80000300800 */
[----:B------:R-:W3:Y:S04]  /*16a160*/  LDL.LU R48, [R1+0x81e8] ;  /* 0x0081e80001307983 */ /* 0x000ee80000300800 */
[----:B------:R-:W4:Y:S04]  /*16a170*/  LDL.LU R54, [R1] ;  /* 0x0000000001367983 */ /* 0x000f280000300800 */
[----:B------:R-:W-:Y:S04]  /*16a180*/  STL [R1+0x40], R36 ;  /* 0x0000402401007387 */ /* 0x000fe80000100800 */
[----:B------:R-:W-:Y:S04]  /*16a190*/  STL.64 [R1+0x48], R38 ;  /* 0x0000482601007387 */ /* 0x000fe80000100a00 */
[----:B------:R-:W-:Y:S04]  /*16a1a0*/  STL [R1+0x8124], R49 ;  /* 0x0081243101007387 */ /* 0x000fe80000100800 */
[----:B------:R-:W4:Y:S04]  /*16a1b0*/  LDL.LU R55, [R1+0xc] ;  /* 0x00000c0001377983 */ /* 0x000f280000300800 */
[----:B------:R-:W4:Y:S04]  /*16a1c0*/  LDL.LU R34, [R1+0x1e0] ;  /* 0x0001e00001227983 */ /* 0x000f280000300800 */
[----:B------:R-:W-:Y:S01]  /*16a1d0*/  STSM.16.M88.4 [R57], R8 ;  /* 0x0000000839007844 */ /* 0x000fe20000000200 */
[----:B------:R-:W-:-:S03]  /*16a1e0*/  NOP ;  /* 0x0000000000007918 */ /* 0x000fc60000000000 */
[----:B------:R-:W0:Y:S01]  /*16a1f0*/  LDS.128 R8, [R57] ;  /* 0x0000000039087984 */ /* 0x000e220000000c00 */
[----:B------:R-:W-:Y:S02]  /*16a200*/  LOP3.LUT R32, R12, 0xffff, RZ, 0xc0, !PT ;  /* 0x0000ffff0c207812 */ /* 0x000fe400078ec0ff */
[----:B------:R-:W-:Y:S02]  /*16a210*/  LOP3.LUT R33, R13, 0xffff, RZ, 0xc0, !PT ;  /* 0x0000ffff0d217812 */ /* 0x000fe400078ec0ff */
[----:B------:R-:W-:Y:S02]  /*16a220*/  PRMT R12, R14, 0x4210, R29 ;  /* 0x000042100e0c7816 */ /* 0x000fe4000000001d */
[----:B------:R-:W-:Y:S01]  /*16a230*/  PRMT R13, R15, 0x4210, R31 ;  /* 0x000042100f0d7816 */ /* 0x000fe2000000001f */
[----:B0-----:R0:W-:Y:S04]  /*16a240*/  STL.64 [R1+0x30], R8 ;  /* 0x0000300801007387 */ /* 0x0011e80000100a00 */
[----:B------:R1:W-:Y:S01]  /*16a250*/  STL [R1+0x3c], R11 ;  /* 0x00003c0b01007387 */ /* 0x0003e20000100800 */
[----:B0-----:R-:W-:-:S02]  /*16a260*/  PRMT R8, R44, 0x5210, R16 ;  /* 0x000052102c087816 */ /* 0x001fc40000000010 */
[----:B------:R-:W-:Y:S02]  /*16a270*/  PRMT R9, R45, 0x5210, R17 ;  /* 0x000052102d097816 */ /* 0x000fe40000000011 */
[----:B-1----:R-:W-:Y:S01]  /*16a280*/  PRMT R11, R47, 0x5210, R19 ;  /* 0x000052102f0b7816 */ /* 0x002fe20000000013 */
[----:B------:R-:W-:Y:S01]  /*16a290*/  NOP ;  /* 0x0000000000007918 */ /* 0x000fe20000000000 */
[----:B--2---:R-:W-:Y:S02]  /*16a2a0*/  PRMT R15, R7, 0x4210, R33 ;  /* 0x00004210070f7816 */ /* 0x004fe40000000021 */
[----:B---3--:R-:W-:Y:S01]  /*16a2b0*/  PRMT R14, R48, 0x4210, R32 ;  /* 0x00004210300e7816 */ /* 0x008fe20000000020 */
[----:B------:R-:W-:Y:S01]  /*16a2c0*/  IMAD.MOV.U32 R48, RZ, RZ, R10 ;  /* 0x000000ffff307224 */ /* 0x000fe200078e000a */
[----:B------:R-:W-:-:S03]  /*16a2d0*/  PRMT R10, R46, 0x5210, R18 ;  /* 0x000052102e0a7816 */ /* 0x000fc60000000012 */
[----:B------:R-:W-:Y:S01]  /*16a2e0*/  STSM.16.M88.4 [R57], R12 ;  /* 0x0000000c39007844 */ /* 0x000fe20000000200 */
[----:B------:R-:W-:-:S03]  /*16a2f0*/  NOP ;  /* 0x0000000000007918 */ /* 0x000fc60000000000 */
[----:B------:R-:W0:Y:S01]  /*16a300*/  LDS.128 R36, [R57] ;  /* 0x0000000039247984 */ /* 0x000e220000000c00 */
[----:B------:R-:W-:-:S03]  /*16a310*/  NOP ;  /* 0x0000000000007918 */ /* 0x000fc60000000000 */
[----:B------:R1:W-:Y:S01]  /*16a320*/  STSM.16.M88.4 [R57], R8 ;  /* 0x0000000839007844 */ /* 0x0003e20000000200 */
[----:B------:R-:W-:-:S03]  /*16a330*/  NOP ;  /* 0x0000000000007918 */ /* 0x000fc60000000000 */
[----:B------:R-:W2:Y:S04]  /*16a340*/  LDS.128 R12, [R57] ;  /* 0x00000000390c7984 */ /* 0x000ea80000000c00 */
[----:B------:R-:W-:Y:S01]  /*16a350*/  STL [R1+0x810c], R48 ;  /* 0x00810c3001007387 */ /* 0x000fe20000100800 */
[----:B-1----:R-:W-:Y:S02]  /*16a360*/  PRMT R10, R50, 0x5210, R22 ;  /* 0x00005210320a7816 */ /* 0x002fe40000000016 */
[----:B------:R-:W-:Y:S01]  /*16a370*/  PRMT R11, R6, 0x5210, R23 ;  /* 0x00005210060b7816 */ /* 0x000fe20000000017 */
[----:B0-----:R0:W-:Y:S01]  /*16a380*/  STL.64 [R1+0x20], R36 ;  /* 0x0000202401007387 */ /* 0x0011e20000100a00 */
[----:B------:R-:W-:-:S03]  /*16a390*/  IMAD.MOV.U32 R7, RZ, RZ, R39 ;  /* 0x000000ffff077224 */ /* 0x000fc600078e0027 */
[----:B------:R-:W-:Y:S04]  /*16a3a0*/  STL [R1+0x28], R38 ;  /* 0x0000282601007387 */ /* 0x000fe80000100800 */
[----:B------:R-:W3:Y:S04]  /*16a3b0*/  LDL.LU R39, [R1+0x1e8] ;  /* 0x0001e80001277983 */ /* 0x000ee80000300800 */
[----:B0-----:R-:W3:Y:S01]  /*16a3c0*/  LDL.LU R37, [R1+0x1ec] ;  /* 0x0001ec0001257983 */ /* 0x001ee20000300800 */
[----:B--2---:R-:W-:-:S03]  /*16a3d0*/  IMAD.MOV.U32 R50, RZ, RZ, R12 ;  /* 0x000000ffff327224 */ /* 0x004fc600078e000c */
[----:B------:R-:W2:Y:S01]  /*16a3e0*/  LDL.LU R36, [R1+0x1f0] ;  /* 0x0001f00001247983 */ /* 0x000ea20000300800 */
[----:B------:R-:W-:-:S03]  /*16a3f0*/  IMAD.MOV.U32 R6, RZ, RZ, R15 ;  /* 0x000000ffff067224 */ /* 0x000fc600078e000f */
[----:B------:R4:W-:Y:S04]  /*16a400*/  STL [R1+0x14], R13 ;  /* 0x0000140d01007387 */ /* 0x0009e80000100800 */
[----:B------:R0:W-:Y:S04]  /*16a410*/  STL [R1+0x18], R14 ;  /* 0x0000180e01007387 */ /* 0x0001e80000100800 */
[----:B------:R-:W-:Y:S01]  /*16a420*/  STL.64 [R1+0x8148], R50 ;  /* 0x0081483201007387 */ /* 0x000fe20000100a00 */
[----:B----4-:R-:W-:-:S03]  /*16a430*/  PRMT R13, R34, 0x5210, R27 ;  /* 0x00005210220d7816 */ /* 0x010fc6000000001b */
[----:B------:R-:W-:Y:S04]  /*16a440*/  STL.64 [R1+0x80f0], R6 ;  /* 0x0080f00601007387 */ /* 0x000fe80000100a00 */
[----:B------:R-:W4:Y:S04]  /*16a450*/  LDL.LU R52, [R1+0x2a90] ;  /* 0x002a900001347983 */ /* 0x000f280000300800 */
[----:B------:R-:W4:Y:S01]  /*16a460*/  LDL.LU R53, [R1+0x2a8c] ;  /* 0x002a8c0001357983 */ /* 0x000f220000300800 */
[----:B------:R-:W-:-:S03]  /*16a470*/  PRMT R9, R54, 0x5210, R21 ;  /* 0x0000521036097816 */ /* 0x000fc60000000015 */
[----:B------:R-:W4:Y:S04]  /*16a480*/  LDL.LU R34, [R1+0x2a80] ;  /* 0x002a800001227983 */ /* 0x000f280000300800 */
[----:B------:R-:W4:Y:S04]  /*16a490*/  LDL.LU R35, [R1+0x2a7c] ;  /* 0x002a7c0001237983 */ /* 0x000f280000300800 */
[----:B------:R-:W4:Y:S04]  /*16a4a0*/  LDL.LU R4, [R1+0x16b0] ;  /* 0x0016b00001047983 */ /* 0x000f280000300800 */
[----:B------:R-:W4:Y:S04]  /*16a4b0*/  LDL.LU R5, [R1+0x16a4] ;  /* 0x0016a40001057983 */ /* 0x000f280000300800 */
[----:B------:R-:W4:Y:S01]  /*16a4c0*/  LDL.LU R54, [R1+0x168c] ;  /* 0x00168c0001367983 */ /* 0x000f220000300800 */
[----:B------:R-:W-:-:S03]  /*16a4d0*/  PRMT R12, R55, 0x5210, R24 ;  /* 0x00005210370c7816 */ /* 0x000fc60000000018 */
[----:B------:R-:W4:Y:S01]  /*16a4e0*/  LDL.LU R55, [R1+0x1698] ;  /* 0x0016980001377983 */ /* 0x000f220000300800 */
[----:B------:R-:W-:Y:S01]  /*16a4f0*/  PRMT R8, R59, 0x5210, R20 ;  /* 0x000052103b087816 */ /* 0x000fe20000000014 */
[----:B------:R-:W-:-:S04]  /*16a500*/  NOP ;  /* 0x0000000000007918 */ /* 0x000fc80000000000 */
[----:B------:R-:W-:Y:S01]  /*16a510*/  STSM.16.M88.4 [R57], R8 ;  /* 0x0000000839007844 */ /* 0x000fe20000000200 */
[----:B------:R-:W-:-:S03]  /*16a520*/  NOP ;  /* 0x0000000000007918 */ /* 0x000fc60000000000 */
[----:B------:R-:W1:Y:S01]  /*16a530*/  LDS.128 R8, [R57] ;  /* 0x0000000039087984 */ /* 0x000e620000000c00 */
[----:B0-----:R-:W-:Y:S02]  /*16a540*/  PRMT R14, R3, 0x5210, R28 ;  /* 0x00005210030e7816 */ /* 0x001fe4000000001c */
[----:B------:R-:W-:Y:S01]  /*16a550*/  PRMT R15, R26, 0x5210, R30 ;  /* 0x000052101a0f7816 */ /* 0x000fe2000000001e */
[----:B------:R-:W-:-:S04]  /*16a560*/  NOP ;  /* 0x0000000000007918 */ /* 0x000fc80000000000 */
[----:B------:R-:W-:Y:S01]  /*16a570*/  STSM.16.M88.4 [R57], R12 ;  /* 0x0000000c39007844 */ /* 0x000fe20000000200 */
[----:B------:R-:W-:Y:S01]  /*16a580*/  NOP ;  /* 0x0000000000007918 */ /* 0x000fe20000000000 */
[----:B-1----:R-:W-:Y:S02]  /*16a590*/  IMAD.MOV.U32 R49, RZ, RZ, R8 ;  /* 0x000000ffff317224 */ /* 0x002fe400078e0008 */
[----:B------:R-:W-:Y:S01]  /*16a5a0*/  STL [R1+0x8], R10 ;  /* 0x0000080a01007387 */ /* 0x000fe20000100800 */
[----:B------:R-:W-:Y:S02]  /*16a5b0*/  IMAD.MOV.U32 R48, RZ, RZ, R9 ;  /* 0x000000ffff307224 */ /* 0x000fe400078e0009 */
[----:B------:R-:W-:Y:S02]  /*16a5c0*/  IMAD.MOV.U32 R3, RZ, RZ, R11 ;  /* 0x000000ffff037224 */ /* 0x000fe400078e000b */
[----:B------:R-:W0:Y:S04]  /*16a5d0*/  LDS.128 R8, [R57] ;  /* 0x0000000039087984 */ /* 0x000e280000000c00 */
[----:B------:R-:W-:Y:S01]  /*16a5e0*/  STL.64 [R1+0x8130], R48 ;  /* 0x0081303001007387 */ /* 0x000fe20000100a00 */
[----:B------:R-:W-:-:S02]  /*16a5f0*/  PRMT R19, R25, 0x5210, R33 ;  /* 0x0000521019137816 */ /* 0x000fc40000000021 */
[----:B---3--:R-:W-:Y:S02]  /*16a600*/  PRMT R16, R39, 0x5210, R29 ;  /* 0x0000521027107816 */ /* 0x008fe4000000001d */
[----:B------:R-:W-:Y:S02]  /*16a610*/  PRMT R17, R37, 0x5210, R31 ;  /* 0x0000521025117816 */ /* 0x000fe4000000001f */
[----:B--2---:R-:W-:Y:S01]  /*16a620*/  PRMT R18, R36, 0x5210, R32 ;  /* 0x0000521024127816 */ /* 0x004fe20000000020 */
[----:B------:R-:W-:Y:S01]  /*16a630*/  NOP ;  /* 0x0000000000007918 */ /* 0x000fe20000000000 */
[----:B------:R-:W2:Y:S04]  /*16a640*/  LDL.LU R36, [R1+0x2a30] ;  /* 0x002a300001247983 */ /* 0x000ea80000300800 */
[----:B------:R-:W3:Y:S04]  /*16a650*/  LDL.LU R37, [R1+0x2a2c] ;  /* 0x002a2c0001257983 */ /* 0x000ee80000300800 */
[----:B------:R-:W3:Y:S04]  /*16a660*/  LDL.LU R38, [R1+0x2a20] ;  /* 0x002a200001267983 */ /* 0x000ee80000300800 */
[----:B------:R-:W3:Y:S04]  /*16a670*/  LDL.LU R39, [R1+0x2a1c] ;  /* 0x002a1c0001277983 */ /* 0x000ee80000300800 */
[----:B------:R-:W3:Y:S04]  /*16a680*/  LDL.LU R41, [R1+0x170c] ;  /* 0x00170c0001297983 */ /* 0x000ee80000300800 */
[----:B------:R-:W3:Y:S01]  /*16a690*/  LDL.LU R42, [R1+0x16cc] ;  /* 0x0016cc00012a7983 */ /* 0x000ee20000300800 */
[----:B----4-:R-:W-:-:S03]  /*16a6a0*/  LOP3.LUT R34, R34, 0xffff, RZ, 0xc0, !PT ;  /* 0x0000ffff22227812 */ /* 0x010fc600078ec0ff */
[----:B------:R-:W4:Y:S04]  /*16a6b0*/  LDL.LU R43, [R1+0x16d4] ;  /* 0x0016d400012b7983 */ /* 0x000f280000300800 */
[----:B------:R-:W4:Y:S04]  /*16a6c0*/  LDL.LU R40, [R1+0x278] ;  /* 0x0002780001287983 */ /* 0x000f280000300800 */
[----:B0-----:R-:W-:Y:S04]  /*16a6d0*/  STL.64 [R1+0x8178], R8 ;  /* 0x0081780801007387 */ /* 0x001fe80000100a00 */
[----:B------:R-:W-:Y:S01]  /*16a6e0*/  STL.64 [R1+0x8100], R10 ;  /* 0x0081000a01007387 */ /* 0x000fe20000100a00 */
[----:B------:R-:W-:-:S03]  /*16a6f0*/  PRMT R22, R54, 0x4210, R34 ;  /* 0x0000421036167816 */ /* 0x000fc60000000022 */
[----:B------:R-:W4:Y:S04]  /*16a700*/  LDL.LU R44, [R1+0x174c] ;  /* 0x00174c00012c7983 */ /* 0x000f280000300800 */
[----:B------:R-:W4:Y:S04]  /*16a710*/  LDL.LU R45, [R1+0x1748] ;  /* 0x00174800012d7983 */ /* 0x000f280000300800 */
[----:B------:R-:W4:Y:S01]  /*16a720*/  LDL.LU R46, [R1+0x172c] ;  /* 0x00172c00012e7983 */ /* 0x000f220000300800 */
[----:B------:R-:W-:-:S03]  /*16a730*/  LOP3.LUT R32, R52, 0xffff, RZ, 0xc0, !PT ;  /* 0x0000ffff34207812 */ /* 0x000fc600078ec0ff */
[----:B------:R-:W4:Y:S01]  /*16a740*/  LDL.LU R47, [R1+0x1728] ;  /* 0x00172800012f7983 */ /* 0x000f220000300800 */
[----:B------:R-:W-:-:S03]  /*16a750*/  LOP3.LUT R33, R53, 0xffff, RZ, 0xc0, !PT ;  /* 0x0000ffff35217812 */ /* 0x000fc600078ec0ff */
[----:B------:R-:W4:Y:S04]  /*16a760*/  LDL.LU R54, [R1+0x173c] ;  /* 0x00173c0001367983 */ /* 0x000f280000300800 */
[----:B------:R-:W4:Y:S04]  /*16a770*/  LDL.LU R52, [R1+0x1724] ;  /* 0x0017240001347983 */ /* 0x000f280000300800 */
[----:B------:R-:W4:Y:S01]  /*16a780*/  LDL.LU R53, [R1+0x1704] ;  /* 0x0017040001357983 */ /* 0x000f220000300800 */
[----:B------:R-:W-:-:S04]  /*16a790*/  LOP3.LUT R35, R35, 0xffff, RZ, 0xc0, !PT ;  /* 0x0000ffff23237812 */ /* 0x000fc800078ec0ff */
[----:B------:R-:W-:Y:S02]  /*16a7a0*/  PRMT R23, R55, 0x4210, R35 ;  /* 0x0000421037177816 */ /* 0x000fe40000000023 */
[----:B------:R-:W4:Y:S04]  /*16a7b0*/  LDL.LU R55, [R1+0x16e8] ;  /* 0x0016e80001377983 */ /* 0x000f280000300800 */
[----:B------:R-:W-:Y:S01]  /*16a7c0*/  STSM.16.M88.4 [R57], R16 ;  /* 0x0000001039007844 */ /* 0x000fe20000000200 */
[----:B------:R-:W-:-:S03]  /*16a7d0*/  NOP ;  /* 0x0000000000007918 */ /* 0x000fc60000000000 */
[----:B------:R-:W0:Y:S01]  /*16a7e0*/  LDS.128 R12, [R57] ;  /* 0x00000000390c7984 */ /* 0x000e220000000c00 */
[----:B------:R-:W-:Y:S02]  /*16a7f0*/  PRMT R20, R4, 0x4210, R32 ;  /* 0x0000421004147816 */ /* 0x000fe40000000020 */
[----:B------:R-:W-:Y:S01]  /*16a800*/  PRMT R21, R5, 0x4210, R33 ;  /* 0x0000421005157816 */ /* 0x000fe20000000021 */
[----:B------:R-:W-:-:S04]  /*16a810*/  NOP ;  /* 0x0000000000007918 */ /* 0x000fc80000000000 */
[----:B------:R-:W-:Y:S01]  /*16a820*/  STSM.16.M88.4 [R57], R20 ;  /* 0x0000001439007844 */ /* 0x000fe20000000200 */
[----:B------:R-:W-:-:S03]  /*16a830*/  NOP ;  /* 0x0000000000007918 */ /* 0x000fc60000000000 */
[----:B------:R-:W1:Y:S04]  /*16a840*/  LDS.128 R16, [R57] ;  /* 0x0000000039107984 */ /* 0x000e680000000c00 */
[----:B0-----:R-:W-:Y:S04]  /*16a850*/  STL.64 [R1+0x81a0], R12 ;  /* 0x0081a00c01007387 */ /* 0x001fe80000100a00 */
[----:B------:R-:W-:Y:S04]  /*16a860*/  STL.64 [R1+0x8110], R14 ;  /* 0x0081100e01007387 */ /* 0x000fe80000100a00 */
[----:B------:R-:W4:Y:S04]  /*16a870*/  LDL.LU R59, [R1+0x1694] ;  /* 0x00169400013b7983 */ /* 0x000f280000300800 */
[----:B------:R-:W4:Y:S04]  /*16a880*/  LDL.LU R51, [R1+0x1690] ;  /* 0x0016900001337983 */ /* 0x000f280000300800 */
[----:B------:R-:W4:Y:S04]  /*16a890*/  LDL.LU R4, [R1+0x1680] ;  /* 0x0016800001047983 */ /* 0x000f280000300800 */
[----:B------:R-:W4:Y:S01]  /*16a8a0*/  LDL.LU R5, [R1+0x167c] ;  /* 0x00167c0001057983 */ /* 0x000f220000300800 */
[----:B--2---:R-:W-:-:S02]  /*16a8b0*/  LOP3.LUT R36, R36, 0xffff, RZ, 0xc0, !PT ;  /* 0x0000ffff24247812 */ /* 0x004fc400078ec0ff */
[----:B---3--:R-:W-:Y:S02]  /*16a8c0*/  LOP3.LUT R37, R37, 0xffff, RZ, 0xc0, !PT ;  /* 0x0000ffff25257812 */ /* 0x008fe400078ec0ff */
[----:B------:R-:W-:Y:S02]  /*16a8d0*/  LOP3.LUT R38, R38, 0xffff, RZ, 0xc0, !PT ;  /* 0x0000ffff26267812 */ /* 0x000fe400078ec0ff */
[----:B------:R-:W-:Y:S02]  /*16a8e0*/  LOP3.LUT R39, R39, 0xffff, RZ, 0xc0, !PT ;  /* 0x0000ffff27277812 */ /* 0x000fe400078ec0ff */
[----:B------:R-:W-:Y:S02]  /*16a8f0*/  PRMT R24, R41, 0x4210, R36 ;  /* 0x0000421029187816 */ /* 0x000fe40000000024 */
[----:B------:R-:W-:Y:S02]  /*16a900*/  PRMT R25, R42, 0x4210, R37 ;  /* 0x000042102a197816 */ /* 0x000fe40000000025 */
[----:B----4-:R-:W-:-:S02]  /*16a910*/  PRMT R26, R43, 0x4210, R38 ;  /* 0x000042102b1a7816 */ /* 0x010fc40000000026 */
[----:B------:R-:W-:Y:S01]  /*16a920*/  PRMT R27, R40, 0x4210, R39 ;  /* 0x00004210281b7816 */ /* 0x000fe20000000027 */
[----:B------:R-:W-:Y:S01]  /*16a930*/  NOP ;  /* 0x0000000000007918 */ /* 0x000fe20000000000 */
[----:B------:R-:W2:Y:S04]  /*16a940*/  LDL.LU R40, [R1+0x1768] ;  /* 0x0017680001287983 */ /* 0x000ea80000300800 */
[----:B------:R-:W3:Y:S01]  /*16a950*/  LDL.LU R41, [R1+0x1764] ;  /* 0x0017640001297983 */ /* 0x000ee20000300800 */
[----:B------:R-:W-:-:S03]  /*16a960*/  LOP3.LUT R44, R44, 0xffff, RZ, 0xc0, !PT ;  /* 0x0000ffff2c2c7812 */ /* 0x000fc600078ec0ff */
[----:B------:R-:W4:Y:S01]  /*16a970*/  LDL.LU R42, [R1+0x1758] ;  /* 0x00175800012a7983 */ /* 0x000f220000300800 */
[----:B------:R-:W-:-:S03]  /*16a980*/  LOP3.LUT R45, R45, 0xffff, RZ, 0xc0, !PT ;  /* 0x0000ffff2d2d7812 */ /* 0x000fc600078ec0ff */
[----:B------:R-:W4:Y:S01]  /*16a990*/  LDL.LU R43, [R1+0x1750] ;  /* 0x00175000012b7983 */ /* 0x000f220000300800 */
[----:B------:R-:W-:-:S03]  /*16a9a0*/  LOP3.LUT R46, R46, 0xffff, RZ, 0xc0, !PT ;  /* 0x0000ffff2e2e7812 */ /* 0x000fc600078ec0ff */
[----:B-1----:R-:W-:Y:S04]  /*16a9b0*/  STL.64 [R1+0x80d0], R16 ;  /* 0x0080d01001007387 */ /* 0x002fe80000100a00 */
[----:B------:R-:W-:Y:S01]  /*16a9c0*/  STL.64 [R1+0x80c0], R18 ;  /* 0x0080c01201007387 */ /* 0x000fe20000100a00 */
[----:B------:R-:W-:-:S03]  /*16a9d0*/  PRMT R28, R54, 0x4210, R44 ;  /* 0x00004210361c7816 */ /* 0x000fc6000000002c */
[----:B------:R-:W2:Y:S01]  /*16a9e0*/  LDL.LU R54, [R1+0x1fc] ;  /* 0x0001fc0001367983 */ /* 0x000ea20000300800 */
[----:B------:R-:W-:-:S03]  /*16a9f0*/  PRMT R29, R52, 0x4210, R45 ;  /* 0x00004210341d7816 */ /* 0x000fc6000000002d */
[----:B------:R-:W3:Y:S01]  /*16aa00*/  LDL.LU R52, [R1+0x200] ;  /* 0x0002000001347983 */ /* 0x000ee20000300800 */
[----:B------:R-:W-:-:S03]  /*16aa10*/  PRMT R30, R53, 0x4210, R46 ;  /* 0x00004210351e7816 */ /* 0x000fc6000000002e */
[----:B------:R-:W4:Y:S01]  /*16aa20*/  LDL.LU R53, [R1+0x208] ;  /* 0x0002080001357983 */ /* 0x000f220000300800 */
[----:B------:R-:W-:-:S04]  /*16aa30*/  LOP3.LUT R47, R47, 0xffff, RZ, 0xc0, !PT ;  /* 0x0000ffff2f2f7812 */ /* 0x000fc800078ec0ff */
[----:B------:R-:W-:Y:S02]  /*16aa40*/  PRMT R31, R55, 0x4210, R47 ;  /* 0x00004210371f7816 */ /* 0x000fe4000000002f */
[----:B------:R-:W4:Y:S04]  /*16aa50*/  LDL.LU R55, [R1+0x20c] ;  /* 0x00020c0001377983 */ /* 0x000f280000300800 */
[----:B------:R-:W-:Y:S01]  /*16aa60*/  STSM.16.M88.4 [R57], R24 ;  /* 0x0000001839007844 */ /* 0x000fe20000000200 */
[----:B------:R-:W-:-:S03]  /*16aa70*/  NOP ;  /* 0x0000000000007918 */ /* 0x000fc60000000000 */
[----:B------:R-:W0:Y:S01]  /*16aa80*/  LDS.128 R20, [R57] ;  /* 0x0000000039147984 */ /* 0x000e220000000c00 */
[----:B------:R-:W-:-:S03]  /*16aa90*/  NOP ;  /* 0x0000000000007918 */ /* 0x000fc60000000000 */
[----:B------:R-:W-:Y:S01]  /*16aaa0*/  STSM.16.M88.4 [R57], R28 ;  /* 0x0000001c39007844 */ /* 0x000fe20000000200 */
[----:B------:R-:W-:-:S03]  /*16aab0*/  NOP ;  /* 0x0000000000007918 */ /* 0x000fc60000000000 */
[----:B------:R-:W1:Y:S04]  /*16aac0*/  LDS.128 R24, [R57] ;  /* 0x0000000039187984 */ /* 0x000e680000000c00 */
[----:B0-----:R-:W-:Y:S04]  /*16aad0*/  STL.64 [R1+0x80d8], R20 ;  /* 0x0080d81401007387 */ /* 0x001fe80000100a00 */
[----:B------:R-:W-:Y:S04]  /*16aae0*/  STL.64 [R1+0x80c8], R22 ;  /* 0x0080c81601007387 */ /* 0x000fe80000100a00 */
[----:B------:R-:W4:Y:S01]  /*16aaf0*/  LDL.LU R7, [R1+0x210] ;  /* 0x0002100001077983 */ /* 0x000f220000300800 */
[----:B------:R-:W-:-:S03]  /*16ab00*/  LOP3.LUT R8, R51, 0xffff, RZ, 0xc0, !PT ;  /* 0x0000ffff33087812 */ /* 0x000fc600078ec0ff */
[----:B------:R-:W4:Y:S01]  /*16ab10*/  LDL.LU R50, [R1+0x214] ;  /* 0x0002140001327983 */ /* 0x000f220000300800 */
[----:B------:R-:W-:-:S03]  /*16ab20*/  LOP3.LUT R6, R4, 0xffff, RZ, 0xc0, !PT ;  /* 0x0000ffff04067812 */ /* 0x000fc600078ec0ff */
[----:B------:R-:W4:Y:S04]  /*16ab30*/  LDL.LU R51, [R1+0x218] ;  /* 0x0002180001337983 */ /* 0x000f280000300800 */
[----:B------:R-:W4:Y:S04]  /*16ab40*/  LDL.LU R4, [R1+0x1f4] ;  /* 0x0001f40001047983 */ /* 0x000f280000300800 */
[----:B-1----:R-:W-:Y:S04]  /*16ab50*/  STL.64 [R1+0x8118], R24 ;  /* 0x0081181801007387 */ /* 0x002fe80000100a00 */
[----:B------:R-:W-:Y:S04]  /*16ab60*/  STL.64 [R1+0x80f8], R26 ;  /* 0x0080f81a01007387 */ /* 0x000fe80000100a00 */
[----:B------:R-:W4:Y:S04]  /*16ab70*/  LDL.LU R13, [R1+0x21c] ;  /* 0x00021c00010d7983 */ /* 0x000f280000300800 */
[----:B------:R-:W4:Y:S01]  /*16ab80*/  LDL.LU R10, [R1+0x220] ;  /* 0x00022000010a7983 */ /* 0x000f220000300800 */
[----:B--2---:R-:W-:-:S03]  /*16ab90*/  PRMT R32, R54, 0x5210, R32 ;  /* 0x0000521036207816 */ /* 0x004fc60000000020 */
[----:B------:R-:W2:Y:S01]  /*16aba0*/  LDL.LU R54, [R1+0x224] ;  /* 0x0002240001367983 */ /* 0x000ea20000300800 */
[----:B---3--:R-:W-:-:S03]  /*16abb0*/  PRMT R33, R52, 0x5210, R33 ;  /* 0x0000521034217816 */ /* 0x008fc60000000021 */
[----:B------:R-:W3:Y:S01]  /*16abc0*/  LDL.LU R11, [R1+0x1f8] ;  /* 0x0001f800010b7983 */ /* 0x000ee20000300800 */
[----:B----4-:R-:W-:-:S03]  /*16abd0*/  PRMT R34, R53, 0x5210, R34 ;  /* 0x0000521035227816 */ /* 0x010fc60000000022 */
[----:B------:R-:W4:Y:S04]  /*16abe0*/  LDL.LU R52, [R1+0x228] ;  /* 0x0002280001347983 */ /* 0x000f280000300800 */
[----:B------:R-:W4:Y:S01]  /*16abf0*/  LDL.LU R53, [R1+0x22c] ;  /* 0x00022c0001357983 */ /* 0x000f220000300800 */
[----:B------:R-:W-:Y:S01]  /*16ac00*/  PRMT R35, R55, 0x5210, R35 ;  /* 0x0000521037237816 */ /* 0x000fe20000000023 */
[----:B------:R-:W-:Y:S02]  /*16ac10*/  NOP ;  /* 0x0000000000007918 */ /* 0x000fe40000000000 */
[----:B------:R-:W4:Y:S01]  /*16ac20*/  LDL.LU R55, [R1+0x230] ;  /* 0x0002300001377983 */ /* 0x000f220000300800 */
[----:B------:R-:W-:Y:S02]  /*16ac30*/  LOP3.LUT R59, R59, 0xffff, RZ, 0xc0, !PT ;  /* 0x0000ffff3b3b7812 */ /* 0x000fe400078ec0ff */
[----:B------:R-:W-:-:S02]  /*16ac40*/  LOP3.LUT R5, R5, 0xffff, RZ, 0xc0, !PT ;  /* 0x0000ffff05057812 */ /* 0x000fc400078ec0ff */
[----:B------:R-:W-:Y:S02]  /*16ac50*/  PRMT R40, R40, 0x4210, R59 ;  /* 0x0000421028287816 */ /* 0x000fe4000000003b */
[----:B------:R-:W-:Y:S02]  /*16ac60*/  PRMT R41, R41, 0x4210, R8 ;  /* 0x0000421029297816 */ /* 0x000fe40000000008 */
[----:B------:R-:W-:Y:S02]  /*16ac70*/  PRMT R42, R42, 0x4210, R6 ;  /* 0x000042102a2a7816 */ /* 0x000fe40000000006 */
[----:B------:R-:W-:-:S05]  /*16ac80*/  PRMT R43, R43, 0x4210, R5 ;  /* 0x000042102b2b7816 */ /* 0x000fca0000000005 */
[----:B------:R-:W-:Y:S01]  /*16ac90*/  STSM.16.M88.4 [R57], R40 ;  /* 0x0000002839007844 */ /* 0x000fe20000000200 */
[----:B------:R-:W-:-:S03]  /*16aca0*/  NOP ;  /* 0x0000000000007918 */ /* 0x000fc60000000000 */
[----:B------:R-:W0:Y:S01]  /*16acb0*/  LDS.128 R28, [R57] ;  /* 0x00000000391c7984 */ /* 0x000e220000000c00 */
[----:B------:R-:W-:Y:S01]  /*16acc0*/  NOP ;  /* 0x0000000000007918 */ /* 0x000fe20000000000 */
[----:B------:R-:W-:Y:S02]  /*16acd0*/  PRMT R36, R7, 0x5210, R36 ;  /* 0x0000521007247816 */ /* 0x000fe40000000024 */
[----:B------:R-:W-:Y:S01]  /*16ace0*/  PRMT R37, R50, 0x5210, R37 ;  /* 0x0000521032257816 */ /* 0x000fe20000000025 */
[----:B0-----:R-:W-:Y:S04]  /*16acf0*/  STL.64 [R1+0x81b8], R28 ;  /* 0x0081b81c01007387 */ /* 0x001fe80000100a00 */
[----:B------:R-:W-:Y:S04]  /*16ad00*/  STL.64 [R1+0x81b0], R30 ;  /* 0x0081b01e01007387 */ /* 0x000fe80000100a00 */
[----:B------:R-:W4:Y:S01]  /*16ad10*/  LDL.LU R9, [R1+0x2aa0] ;  /* 0x002aa00001097983 */ /* 0x000f220000300800 */
[----:B------:R-:W-:-:S03]  /*16ad20*/  PRMT R38, R51, 0x5210, R38 ;  /* 0x0000521033267816 */ /* 0x000fc60000000026 */
[----:B------:R-:W4:Y:S01]  /*16ad30*/  LDL.LU R48, [R1+0x2a9c] ;  /* 0x002a9c0001307983 */ /* 0x000f220000300800 */
[----:B------:R-:W-:-:S03]  /*16ad40*/  PRMT R39, R4, 0x5210, R39 ;  /* 0x0000521004277816 */ /* 0x000fc60000000027 */
[----:B------:R-:W4:Y:S04]  /*16ad50*/  LDL.LU R49, [R1+0x2a98] ;  /* 0x002a980001317983 */ /* 0x000f280000300800 */
[----:B------:R-:W4:Y:S01]  /*16ad60*/  LDL.LU R7, [R1+0x2a94] ;  /* 0x002a940001077983 */ /* 0x000f220000300800 */
[----:B------:R-:W-:-:S03]  /*16ad70*/  PRMT R41, R10, 0x5210, R45 ;  /* 0x000052100a297816 */ /* 0x000fc6000000002d */
[----:B------:R-:W4:Y:S01]  /*16ad80*/  LDL.LU R50, [R1+0x1790] ;  /* 0x0017900001327983 */ /* 0x000f220000300800 */
[----:B------:R-:W-:-:S03]  /*16ad90*/  PRMT R40, R13, 0x5210, R44 ;  /* 0x000052100d287816 */ /* 0x000fc6000000002c */
[----:B------:R-:W4:Y:S04]  /*16ada0*/  LDL.LU R51, [R1+0x178c] ;  /* 0x00178c0001337983 */ /* 0x000f280000300800 */
[----:B------:R-:W4:Y:S01]  /*16adb0*/  LDL.LU R4, [R1+0x1780] ;  /* 0x0017800001047983 */ /* 0x000f220000300800 */
[----:B--2---:R-:W-:-:S03]  /*16adc0*/  PRMT R42, R54, 0x5210, R46 ;  /* 0x00005210362a7816 */ /* 0x004fc6000000002e */
[----:B------:R-:W2:Y:S01]  /*16add0*/  LDL.LU R54, [R1+0x177c] ;  /* 0x00177c0001367983 */ /* 0x000ea20000300800 */
[----:B---3--:R-:W-:-:S03]  /*16ade0*/  PRMT R43, R11, 0x5210, R47 ;  /* 0x000052100b2b7816 */ /* 0x008fc6000000002f */
[----:B------:R-:W3:Y:S01]  /*16adf0*/  LDL.LU R10, [R1+0x2a48] ;  /* 0x002a4800010a7983 */ /* 0x000ee20000300800 */
[----:B----4-:R-:W-:-:S03]  /*16ae00*/  PRMT R44, R52, 0x5210, R59 ;  /* 0x00005210342c7816 */ /* 0x010fc6000000003b */
[----:B------:R-:W4:Y:S01]  /*16ae10*/  LDL.LU R11, [R1+0x2a44] ;  /* 0x002a4400010b7983 */ /* 0x000f220000300800 */
[----:B------:R-:W-:-:S03]  /*16ae20*/  PRMT R45, R53, 0x5210, R8 ;  /* 0x00005210352d7816 */ /* 0x000fc60000000008 */
[----:B------:R-:W4:Y:S01]  /*16ae30*/  LDL.LU R52, [R1+0x2a38] ;  /* 0x002a380001347983 */ /* 0x000f220000300800 */
[----:B------:R-:W-:-:S03]  /*16ae40*/  PRMT R47, R2, 0x5210, R5 ;  /* 0x00005210022f7816 */ /* 0x000fc60000000005 */
[----:B------:R-:W4:Y:S04]  /*16ae50*/  LDL.LU R53, [R1+0x2a34] ;  /* 0x002a340001357983 */ /* 0x000f280000300800 */
[----:B------:R-:W4:Y:S01]  /*16ae60*/  LDL.LU R2, [R1+0x81e4] ;  /* 0x0081e40001027983 */ /* 0x000f220000300800 */
[----:B------:R-:W-:-:S03]  /*16ae70*/  PRMT R46, R55, 0x5210, R6 ;  /* 0x00005210372e7816 */ /* 0x000fc60000000006 */
[----:B------:R-:W4:Y:S04]  /*16ae80*/  LDL.LU R6, [R1+0x17c0] ;  /* 0x0017c00001067983 */ /* 0x000f280000300800 */
[----:B------:R-:W4:Y:S04]  /*16ae90*/  LDL.LU R5, [R1+0x17a8] ;  /* 0x0017a80001057983 */ /* 0x000f280000300800 */
[----:B------:R-:W4:Y:S04]  /*16aea0*/  LDL.LU R55, [R1+0x17a0] ;  /* 0x0017a00001377983 */ /* 0x000f280000300800 */
[----:B------:R-:W-:Y:S01]  /*16aeb0*/  STSM.16.M88.4 [R57], R32 ;  /* 0x0000002039007844 */ /* 0x000fe20000000200 */
[----:B------:R-:W-:-:S03]  /*16aec0*/  NOP ;  /* 0x0000000000007918 */ /* 0x000fc60000000000 */
[----:B------:R-:W-:Y:S01]  /*16aed0*/  LDS.128 R32, [R57] ;  /* 0x0000000039207984 */ /* 0x000fe20000000c00 */
[----:B------:R-:W-:-:S03]  /*16aee0*/  NOP ;  /* 0x0000000000007918 */ /* 0x000fc60000000000 */
        /* <DEDUP_REMOVED lines=11> */
[----:B------:R-:W-:Y:S02]  /*16afa0*/  LOP3.LUT R59, R9, 0xffff, RZ, 0xc0, !PT ;  /* 0x0000ffff093b7812 */ /* 0x000fe400078ec0ff */
[----:B------:R-:W-:Y:S02]  /*16afb0*/  LOP3.LUT R21, R48, 0xffff, RZ, 0xc0, !PT ;  /* 0x0000ffff30157812 */ /* 0x000fe400078ec0ff */
[----:B------:R-:W-:Y:S02]  /*16afc0*/  LOP3.LUT R9, R49, 0xffff, RZ, 0xc0, !PT ;  /* 0x0000ffff31097812 */ /* 0x000fe400078ec0ff */
[----:B------:R-:W-:Y:S02]  /*16afd0*/  LOP3.LUT R7, R7, 0xffff, RZ, 0xc0, !PT ;  /* 0x0000ffff07077812 */ /* 0x000fe400078ec0ff */
[----:B------:R-:W-:Y:S02]  /*16afe0*/  PRMT R12, R50, 0x4210, R59 ;  /* 0x00004210320c7816 */ /* 0x000fe4000000003b */
[----:B------:R-:W-:-:S02]  /*16aff0*/  PRMT R13, R51, 0x4210, R21 ;  /* 0x00004210330d7816 */ /* 0x000fc40000000015 */
[----:B------:R-:W-:Y:S02]  /*16b000*/  PRMT R14, R4, 0x4210, R9 ;  /* 0x00004210040e7816 */ /* 0x000fe40000000009 */
[----:B------:R-:W4:Y:S04]  /*16b010*/  LDL.LU R4, [R1+0x29d0] ;  /* 0x0029d00001047983 */ /* 0x000f280000300800 */
[----:B------:R-:W4:Y:S04]  /*16b020*/  LDL.LU R8, [R1+0x29cc] ;  /* 0x0029cc0001087983 */ /* 0x000f280000300800 */
[----:B------:R-:W4:Y:S04]  /*16b030*/  LDL.LU R48, [R1+0x17e4] ;  /* 0x0017e40001307983 */ /* 0x000f280000300800 */
[----:B------:R-:W4:Y:S04]  /*16b040*/  LDL.LU R49, [R1+0x17e0] ;  /* 0x0017e00001317983 */ /* 0x000f280000300800 */
[----:B------:R-:W4:Y:S01]  /*16b050*/  LDL.LU R51, [R1+0x17fc] ;  /* 0x0017fc0001337983 */ /* 0x000f220000300800 */
[----:B--2---:R-:W-:Y:S01]  /*16b060*/  PRMT R15, R54, 0x4210, R7 ;  /* 0x00004210360f7816 */ /* 0x004fe20000000007 */
[----:B------:R-:W-:Y:S01]  /*16b070*/  NOP ;  /* 0x0000000000007918 */ /* 0x000fe20000000000 */
[----:B---3--:R-:W-:Y:S01]  /*16b080*/  LOP3.LUT R20, R10, 0xffff, RZ, 0xc0, !PT ;  /* 0x0000ffff0a147812 */ /* 0x008fe200078ec0ff */
[----:B------:R-:W2:Y:S04]  /*16b090*/  LDL.LU R54, [R1+0x17cc] ;  /* 0x0017cc0001367983 */ /* 0x000ea80000300800 */
[----:B------:R0:W-:Y:S01]  /*16b0a0*/  STSM.16.M88.4 [R57], R12 ;  /* 0x0000000c39007844 */ /* 0x0001e20000000200 */
[----:B----4-:R-:W-:Y:S01]  /*16b0b0*/  LOP3.LUT R19, R11, 0xffff, RZ, 0xc0, !PT ;  /* 0x0000ffff0b137812 */ /* 0x010fe200078ec0ff */
[----:B------:R-:W-:Y:S01]  /*16b0c0*/  NOP ;  /* 0x0000000000007918 */ /* 0x000fe20000000000 */
[----:B------:R-:W-:Y:S01]  /*16b0d0*/  LOP3.LUT R10, R53, 0xffff, RZ, 0xc0, !PT ;  /* 0x0000ffff350a7812 */ /* 0x000fe200078ec0ff */
[----:B------:R-:W3:Y:S03]  /*16b0e0*/  LDL.LU R50, [R1+0x17c8] ;  /* 0x0017c80001327983 */ /* 0x000ee60000300800 */
[----:B------:R-:W-:Y:S01]  /*16b0f0*/  PRMT R27, R2, 0x4210, R10 ;  /* 0x00004210021b7816 */ /* 0x000fe2000000000a */
[----:B------:R-:W1:Y:S01]  /*16b100*/  LDS.128 R28, [R57] ;  /* 0x00000000391c7984 */ /* 0x000e620000000c00 */
[----:B0-----:R-:W-:-:S03]  /*16b110*/  LOP3.LUT R12, R52, 0xffff, RZ, 0xc0, !PT ;  /* 0x0000ffff340c7812 */ /* 0x001fc600078ec0ff */
[----:B------:R-:W4:Y:S04]  /*16b120*/  LDL.LU R52, [R1+0x16c8] ;  /* 0x0016c80001347983 */ /* 0x000f280000300800 */
[----:B------:R-:W4:Y:S04]  /*16b130*/  LDL.LU R53, [R1+0x16bc] ;  /* 0x0016bc0001357983 */ /* 0x000f280000300800 */
[----:B------:R-:W3:Y:S01]  /*16b140*/  LDL.LU R2, [R1+0x81e0] ;  /* 0x0081e00001027983 */ /* 0x000ee20000300800 */
[----:B------:R-:W-:Y:S02]  /*16b150*/  PRMT R24, R6, 0x4210, R20 ;  /* 0x0000421006187816 */ /* 0x000fe40000000014 */
[----:B------:R-:W-:Y:S01]  /*16b160*/  PRMT R25, R5, 0x4210, R19 ;  /* 0x0000421005197816 */ /* 0x000fe20000000013 */
[----:B------:R-:W4:Y:S01]  /*16b170*/  LDL.LU R6, [R1+0x16ac] ;  /* 0x0016ac0001067983 */ /* 0x000f220000300800 */
[----:B------:R-:W-:Y:S01]  /*16b180*/  PRMT R26, R55, 0x4210, R12 ;  /* 0x00004210371a7816 */ /* 0x000fe2000000000c */
[----:B------:R-:W-:-:S02]  /*16b190*/  NOP ;  /* 0x0000000000007918 */ /* 0x000fc40000000000 */
[----:B------:R-:W4:Y:S04]  /*16b1a0*/  LDL.LU R5, [R1+0x16a8] ;  /* 0x0016a80001057983 */ /* 0x000f280000300800 */
[----:B------:R-:W4:Y:S04]  /*16b1b0*/  LDL.LU R14, [R1+0x1814] ;  /* 0x00181400010e7983 */ /* 0x000f280000300800 */
[----:B------:R-:W4:Y:S04]  /*16b1c0*/  LDL.LU R55, [R1+0x1808] ;  /* 0x0018080001377983 */ /* 0x000f280000300800 */
[----:B------:R-:W4:Y:S04]  /*16b1d0*/  LDL.LU R15, [R1+0x1800] ;  /* 0x00180000010f7983 */ /* 0x000f280000300800 */
[----:B-1----:R-:W-:Y:S04]  /*16b1e0*/  STL.64 [R1+0x2c0], R28 ;  /* 0x0002c01c01007387 */ /* 0x002fe80000100a00 */
[----:B------:R-:W-:Y:S04]  /*16b1f0*/  STL.64 [R1+0x2c8], R30 ;  /* 0x0002c81e01007387 */ /* 0x000fe80000100a00 */
[----:B------:R0:W-:Y:S01]  /*16b200*/  STSM.16.M88.4 [R57], R24 ;  /* 0x0000001839007844 */ /* 0x0001e20000000200 */
[----:B------:R-:W-:-:S03]  /*16b210*/  NOP ;  /* 0x0000000000007918 */ /* 0x000fc60000000000 */
[----:B------:R-:W4:Y:S04]  /*16b220*/  LDL.LU R13, [R1+0x240] ;  /* 0x00024000010d7983 */ /* 0x000f280000300800 */
[----:B------:R-:W1:Y:S01]  /*16b230*/  LDS.128 R28, [R57] ;  /* 0x00000000391c7984 */ /* 0x000e620000000c00 */
[----:B------:R-:W-:Y:S02]  /*16b240*/  LOP3.LUT R4, R4, 0xffff, RZ, 0xc0, !PT ;  /* 0x0000ffff04047812 */ /* 0x000fe400078ec0ff */
[----:B------:R-:W-:Y:S02]  /*16b250*/  LOP3.LUT R18, R8, 0xffff, RZ, 0xc0, !PT ;  /* 0x0000ffff08127812 */ /* 0x000fe400078ec0ff */
[----:B------:R-:W-:Y:S02]  /*16b260*/  LOP3.LUT R17, R48, 0xffff, RZ, 0xc0, !PT ;  /* 0x0000ffff30117812 */ /* 0x000fe400078ec0ff */
[----:B------:R-:W4:Y:S01]  /*16b270*/  LDL.LU R48, [R1+0x244] ;  /* 0x0002440001307983 */ /* 0x000f220000300800 */
[----:B------:R-:W-:-:S02]  /*16b280*/  LOP3.LUT R16, R49, 0xffff, RZ, 0xc0, !PT ;  /* 0x0000ffff31107812 */ /* 0x000fc400078ec0ff */
[----:B0-----:R-:W-:Y:S02]  /*16b290*/  PRMT R24, R51, 0x4210, R4 ;  /* 0x0000421033187816 */ /* 0x001fe40000000004 */
[----:B------:R-:W4:Y:S01]  /*16b2a0*/  LDL.LU R51, [R1+0x248] ;  /* 0x0002480001337983 */ /* 0x000f220000300800 */
[----:B--2---:R-:W-:-:S03]  /*16b2b0*/  PRMT R25, R54, 0x4210, R18 ;  /* 0x0000421036197816 */ /* 0x004fc60000000012 */
[----:B------:R-:W2:Y:S01]  /*16b2c0*/  LDL.LU R54, [R1+0x24c] ;  /* 0x00024c0001367983 */ /* 0x000ea20000300800 */
[----:B---3--:R-:W-:-:S03]  /*16b2d0*/  PRMT R27, R2, 0x4210, R16 ;  /* 0x00004210021b7816 */ /* 0x008fc60000000010 */
[----:B------:R-:W3:Y:S01]  /*16b2e0*/  LDL.LU R2, [R1+0x81dc] ;  /* 0x0081dc0001027983 */ /* 0x000ee20000300800 */
[----:B------:R-:W-:Y:S01]  /*16b2f0*/  PRMT R26, R50, 0x4210, R17 ;  /* 0x00004210321a7816 */ /* 0x000fe20000000011 */
[----:B------:R-:W-:Y:S02]  /*16b300*/  NOP ;  /* 0x0000000000007918 */ /* 0x000fe40000000000 */
[----:B-1----:R-:W-:Y:S01]  /*16b310*/  STL.64 [R1+0x2b0], R28 ;  /* 0x0002b01c01007387 */ /* 0x002fe20000100a00 */
[----:B----4-:R-:W-:-:S03]  /*16b320*/  LOP3.LUT R11, R52, 0xffff, RZ, 0xc0, !PT ;  /* 0x0000ffff340b7812 */ /* 0x010fc600078ec0ff */
[----:B------:R-:W-:Y:S01]  /*16b330*/  STL.64 [R1+0x2b8], R30 ;  /* 0x0002b81e01007387 */ /* 0x000fe20000100a00 */
[----:B------:R-:W-:-:S03]  /*16b340*/  LOP3.LUT R8, R53, 0xffff, RZ, 0xc0, !PT ;  /* 0x0000ffff35087812 */ /* 0x000fc600078ec0ff */
[----:B------:R-:W4:Y:S04]  /*16b350*/  LDL.LU R49, [R1+0x250] ;  /* 0x0002500001317983 */ /* 0x000f280000300800 */
[----:B------:R-:W4:Y:S04]  /*16b360*/  LDL.LU R50, [R1+0x254] ;  /* 0x0002540001327983 */ /* 0x000f280000300800 */
[----:B------:R-:W4:Y:S04]  /*16b370*/  LDL.LU R52, [R1+0x258] ;  /* 0x0002580001347983 */ /* 0x000f280000300800 */
[----:B------:R-:W4:Y:S04]  /*16b380*/  LDL.LU R53, [R1+0x234] ;  /* 0x0002340001357983 */ /* 0x000f280000300800 */
[----:B------:R0:W-:Y:S01]  /*16b390*/  STSM.16.M88.4 [R57], R24 ;  /* 0x0000001839007844 */ /* 0x0001e20000000200 */
[----:B------:R-:W-:-:S03]  /*16b3a0*/  NOP ;  /* 0x0000000000007918 */ /* 0x000fc60000000000 */
[----:B------:R-:W1:Y:S01]  /*16b3b0*/  LDS.128 R28, [R57] ;  /* 0x00000000391c7984 */ /* 0x000e620000000c00 */
[----:B0-----:R-:W-:-:S03]  /*16b3c0*/  PRMT R25, R55, 0x4210, R8 ;  /* 0x0000421037197816 */ /* 0x001fc60000000008 */
[----:B------:R-:W4:Y:S01]  /*16b3d0*/  LDL.LU R55, [R1+0x25c] ;  /* 0x00025c0001377983 */ /* 0x000f220000300800 */
[----:B------:R-:W-:Y:S02]  /*16b3e0*/  LOP3.LUT R6, R6, 0xffff, RZ, 0xc0, !PT ;  /* 0x0000ffff06067812 */ /* 0x000fe400078ec0ff */
[----:B------:R-:W-:Y:S02]  /*16b3f0*/  LOP3.LUT R5, R5, 0xffff, RZ, 0xc0, !PT ;  /* 0x0000ffff05057812 */ /* 0x000fe400078ec0ff */
[----:B------:R-:W-:Y:S02]  /*16b400*/  PRMT R24, R14, 0x4210, R11 ;  /* 0x000042100e187816 */ /* 0x000fe4000000000b */
[----:B------:R-:W-:Y:S01]  /*16b410*/  PRMT R26, R15, 0x4210, R6 ;  /* 0x000042100f1a7816 */ /* 0x000fe20000000006 */
[----:B-1----:R-:W-:Y:S04]  /*16b420*/  STL [R1+0x2a4], R29 ;  /* 0x0002a41d01007387 */ /* 0x002fe80000100800 */
[----:B------:R-:W-:Y:S01]  /*16b430*/  STL.64 [R1+0x2a8], R30 ;  /* 0x0002a81e01007387 */ /* 0x000fe20000100a00 */
[----:B------:R-:W-:Y:S01]  /*16b440*/  NOP ;  /* 0x0000000000007918 */ /* 0x000fe20000000000 */
[----:B---3--:R-:W-:-:S05]  /*16b450*/  PRMT R27, R2, 0x4210, R5 ;  /* 0x00004210021b7816 */ /* 0x008fca0000000005 */
[----:B------:R0:W-:Y:S02]  /*16b460*/  STSM.16.M88.4 [R57], R24 ;  /* 0x0000001839007844 */ /* 0x0001e40000000200 */
[----:B0-----:R-:W-:Y:S02]  /*16b470*/  PRMT R24, R13, 0x5210, R59 ;  /* 0x000052100d187816 */ /* 0x001fe4000000003b */
[----:B------:R-:W3:Y:S04]  /*16b480*/  LDL.LU R13, [R1+0x260] ;  /* 0x00026000010d7983 */ /* 0x000ee80000300800 */
[----:B------:R-:W3:Y:S04]  /*16b490*/  LDL.LU R14, [R1+0x264] ;  /* 0x00026400010e7983 */ /* 0x000ee80000300800 */
[----:B------:R-:W3:Y:S01]  /*16b4a0*/  LDL.LU R15, [R1+0x238] ;  /* 0x00023800010f7983 */ /* 0x000ee20000300800 */
[----:B------:R-:W-:-:S03]  /*16b4b0*/  PRMT R26, R51, 0x5210, R9 ;  /* 0x00005210331a7816 */ /* 0x000fc60000000009 */
[----:B------:R-:W3:Y:S04]  /*16b4c0*/  LDL.LU R9, [R1+0x268] ;  /* 0x0002680001097983 */ /* 0x000ee80000300800 */
[----:B------:R-:W3:Y:S01]  /*16b4d0*/  LDL.LU R51, [R1+0x26c] ;  /* 0x00026c0001337983 */ /* 0x000ee20000300800 */
[----:B------:R-:W-:Y:S02]  /*16b4e0*/  PRMT R25, R48, 0x5210, R21 ;  /* 0x0000521030197816 */ /* 0x000fe40000000015 */
[----:B--2---:R-:W-:Y:S01]  /*16b4f0*/  PRMT R27, R54, 0x5210, R7 ;  /* 0x00005210361b7816 */ /* 0x004fe20000000007 */
[----:B------:R-:W-:Y:S01]  /*16b500*/  IMAD.MOV.U32 R2, RZ, RZ, R28 ;  /* 0x000000ffff027224 */ /* 0x000fe200078e001c */
[----:B------:R-:W-:Y:S01]  /*16b510*/  NOP ;  /* 0x0000000000007918 */ /* 0x000fe20000000000 */
[----:B------:R-:W0:Y:S01]  /*16b520*/  LDS.128 R28, [R57] ;  /* 0x00000000391c7984 */ /* 0x000e220000000c00 */
[----:B------:R-:W-:-:S03]  /*16b530*/  NOP ;  /* 0x0000000000007918 */ /* 0x000fc60000000000 */
[----:B------:R-:W-:Y:S01]  /*16b540*/  STSM.16.M88.4 [R57], R24 ;  /* 0x0000001839007844 */ /* 0x000fe20000000200 */
[----:B------:R-:W-:-:S03]  /*16b550*/  NOP ;  /* 0x0000000000007918 */ /* 0x000fc60000000000 */
[----:B------:R-:W1:Y:S04]  /*16b560*/  LDS.128 R24, [R57] ;  /* 0x0000000039187984 */ /* 0x000e680000000c00 */
[----:B------:R-:W2:Y:S04]  /*16b570*/  LDL.LU R7, [R1+0x2d0] ;  /* 0x0002d00001077983 */ /* 0x000ea80000300800 */
[----:B------:R-:W2:Y:S01]  /*16b580*/  LDL.LU R54, [R1+0x23c] ;  /* 0x00023c0001367983 */ /* 0x000ea20000300800 */
[----:B----4-:R-:W-:Y:S02]  /*16b590*/  PRMT R23, R53, 0x5210, R10 ;  /* 0x0000521035177816 */ /* 0x010fe4000000000a */
[----:B------:R-:W-:-:S02]  /*16b5a0*/  PRMT R20, R49, 0x5210, R20 ;  /* 0x0000521031147816 */ /* 0x000fc40000000014 */
[----:B------:R-:W-:Y:S02]  /*16b5b0*/  PRMT R21, R50, 0x5210, R19 ;  /* 0x0000521032157816 */ /* 0x000fe40000000013 */
[----:B------:R-:W-:Y:S01]  /*16b5c0*/  PRMT R22, R52, 0x5210, R12 ;  /* 0x0000521034167816 */ /* 0x000fe2000000000c */
[----:B------:R-:W-:Y:S01]  /*16b5d0*/  NOP ;  /* 0x0000000000007918 */ /* 0x000fe20000000000 */
[----:B0-----:R-:W-:Y:S04]  /*16b5e0*/  STL.64 [R1+0x290], R28 ;  /* 0x0002901c01007387 */ /* 0x001fe80000100a00 */
[----:B------:R-:W-:Y:S01]  /*16b5f0*/  STL.64 [R1+0x298], R30 ;  /* 0x0002981e01007387 */ /* 0x000fe20000100a00 */
[----:B------:R-:W-:-:S03]  /*16b600*/  PRMT R12, R55, 0x5210, R4 ;  /* 0x00005210370c7816 */ /* 0x000fc60000000004 */
[----:B-1----:R-:W-:Y:S04]  /*16b610*/  STL.64 [R1+0x280], R24 ;  /* 0x0002801801007387 */ /* 0x002fe80000100a00 */
[----:B------:R-:W-:Y:S04]  /*16b620*/  STL.64 [R1+0x288], R26 ;  /* 0x0002881a01007387 */ /* 0x000fe80000100a00 */
        /* <DEDUP_REMOVED lines=8> */
[----:B------:R-:W-:Y:S01]  /*16b6b0*/  STSM.16.M88.4 [R57], R20 ;  /* 0x0000001439007844 */ /* 0x000fe20000000200 */
[----:B---3--:R-:W-:-:S02]  /*16b6c0*/  PRMT R13, R13, 0x5210, R18 ;  /* 0x000052100d0d7816 */ /* 0x008fc40000000012 */
[----:B------:R-:W-:Y:S02]  /*16b6d0*/  PRMT R14, R14, 0x5210, R17 ;  /* 0x000052100e0e7816 */ /* 0x000fe40000000011 */
[----:B------:R-:W-:Y:S01]  /*16b6e0*/  PRMT R15, R15, 0x5210, R16 ;  /* 0x000052100f0f7816 */ /* 0x000fe20000000010 */
[----:B------:R-:W-:Y:S01]  /*16b6f0*/  NOP ;  /* 0x0000000000007918 */ /* 0x000fe20000000000 */
[----:B------:R-:W0:Y:S01]  /*16b700*/  LDS.128 R16, [R57] ;  /* 0x0000000039107984 */ /* 0x000e220000000c00 */
[----:B------:R-:W-:-:S03]  /*16b710*/  NOP ;  /* 0x0000000000007918 */ /* 0x000fc60000000000 */
[----:B------:R1:W-:Y:S02]  /*16b720*/  STSM.16.M88.4 [R57], R12 ;  /* 0x0000000c39007844 */ /* 0x0003e40000000200 */
[----:B-1----:R-:W-:Y:S02]  /*16b730*/  PRMT R13, R51, 0x5210, R8 ;  /* 0x00005210330d7816 */ /* 0x002fe40000000008 */
[----:B0-----:R-:W-:Y:S04]  /*16b740*/  STL.64 [R1+0x270], R16 ;  /* 0x0002701001007387 */ /* 0x001fe80000100a00 */
[----:B------:R-:W-:Y:S01]  /*16b750*/  STL.64 [R1+0x278], R18 ;  /* 0x0002781201007387 */ /* 0x000fe20000100a00 */
[----:B------:R-:W-:Y:S01]  /*16b760*/  PRMT R12, R9, 0x5210, R11 ;  /* 0x00005210090c7816 */ /* 0x000fe2000000000b */
[----:B------:R-:W-:-:S02]  /*16b770*/  NOP ;  /* 0x0000000000007918 */ /* 0x000fc40000000000 */
[----:B------:R-:W3:Y:S01]  /*16b780*/  LDL.LU R51, [R1+0x2a68] ;  /* 0x002a680001337983 */ /* 0x000ee20000300800 */
[----:B--2---:R-:W-:-:S03]  /*16b790*/  PRMT R14, R7, 0x5210, R6 ;  /* 0x00005210070e7816 */ /* 0x004fc60000000006 */
[----:B------:R-:W2:Y:S01]  /*16b7a0*/  LDL.LU R11, [R1+0x2a64] ;  /* 0x002a6400010b7983 */ /* 0x000ea20000300800 */
[----:B------:R-:W-:-:S03]  /*16b7b0*/  PRMT R15, R54, 0x5210, R5 ;  /* 0x00005210360f7816 */ /* 0x000fc60000000005 */
[----:B------:R-:W2:Y:S04]  /*16b7c0*/  LDL.LU R8, [R1+0x2a58] ;  /* 0x002a580001087983 */ /* 0x000ea80000300800 */
[----:B------:R-:W2:Y:S04]  /*16b7d0*/  LDL.LU R9, [R1+0x2a54] ;  /* 0x002a540001097983 */ /* 0x000ea80000300800 */
[----:B------:R-:W2:Y:S04]  /*16b7e0*/  LDL.LU R6, [R1+0x1844] ;  /* 0x0018440001067983 */ /* 0x000ea80000300800 */
[----:B------:R-:W2:Y:S04]  /*16b7f0*/  LDL.LU R7, [R1+0x1840] ;  /* 0x0018400001077983 */ /* 0x000ea80000300800 */
[----:B------:R-:W2:Y:S04]  /*16b800*/  LDL.LU R5, [R1+0x183c] ;  /* 0x00183c0001057983 */ /* 0x000ea80000300800 */
[----:B------:R-:W2:Y:S04]  /*16b810*/  LDL.LU R54, [R1+0x310] ;  /* 0x0003100001367983 */ /* 0x000ea80000300800 */
[----:B------:R-:W0:Y:S01]  /*16b820*/  LDS.128 R16, [R57] ;  /* 0x0000000039107984 */ /* 0x000e220000000c00 */
[----:B----4-:R-:W-:Y:S01]  /*16b830*/  LOP3.LUT R22, R49, 0xffff, RZ, 0xc0, !PT ;  /* 0x0000ffff31167812 */ /* 0x010fe200078ec0ff */
[----:B------:R-:W-:Y:S01]  /*16b840*/  NOP ;  /* 0x0000000000007918 */ /* 0x000fe20000000000 */
[----:B------:R-:W-:Y:S01]  /*16b850*/  LOP3.LUT R59, R10, 0xffff, RZ, 0xc0, !PT ;  /* 0x0000ffff0a3b7812 */ /* 0x000fe200078ec0ff */
[----:B------:R1:W-:Y:S01]  /*16b860*/  STSM.16.M88.4 [R57], R12 ;  /* 0x0000000c39007844 */ /* 0x0003e20000000200 */
[----:B------:R-:W-:Y:S01]  /*16b870*/  LOP3.LUT R21, R48, 0xffff, RZ, 0xc0, !PT ;  /* 0x0000ffff30157812 */ /* 0x000fe200078ec0ff */
[----:B------:R-:W-:-:S02]  /*16b880*/  NOP ;  /* 0x0000000000007918 */ /* 0x000fc40000000000 */
[----:B------:R-:W4:Y:S01]  /*16b890*/  LDS.128 R24, [R57] ;  /* 0x0000000039187984 */ /* 0x000f220000000c00 */
[----:B-1----:R-:W-:Y:S02]  /*16b8a0*/  PRMT R14, R4, 0x4210, R22 ;  /* 0x00004210040e7816 */ /* 0x002fe40000000016 */
[----:B------:R-:W-:Y:S02]  /*16b8b0*/  PRMT R12, R52, 0x4210, R59 ;  /* 0x00004210340c7816 */ /* 0x000fe4000000003b */
[----:B------:R-:W-:Y:S01]  /*16b8c0*/  PRMT R13, R53, 0x4210, R21 ;  /* 0x00004210350d7816 */ /* 0x000fe20000000015 */
[----:B0-----:R-:W-:Y:S04]  /*16b8d0*/  STL.64 [R1+0x260], R16 ;  /* 0x0002601001007387 */ /* 0x001fe80000100a00 */
[----:B------:R0:W-:Y:S04]  /*16b8e0*/  STL.64 [R1+0x268], R18 ;  /* 0x0002681201007387 */ /* 0x0001e80000100a00 */
[----:B------:R-:W2:Y:S04]  /*16b8f0*/  LDL.LU R4, [R1+0x2a00] ;  /* 0x002a000001047983 */ /* 0x000ea80000300800 */
[----:B------:R-:W2:Y:S01]  /*16b900*/  LDL.LU R48, [R1+0x29fc] ;  /* 0x0029fc0001307983 */ /* 0x000ea20000300800 */
[----:B0-----:R-:W-:-:S03]  /*16b910*/  LOP3.LUT R19, R50, 0xffff, RZ, 0xc0, !PT ;  /* 0x0000ffff32137812 */ /* 0x001fc600078ec0ff */
[----:B------:R-:W2:Y:S01]  /*16b920*/  LDL.LU R52, [R1+0x17ec] ;  /* 0x0017ec0001347983 */ /* 0x000ea20000300800 */
[----:B------:R-:W-:-:S03]  /*16b930*/  PRMT R15, R55, 0x4210, R19 ;  /* 0x00004210370f7816 */ /* 0x000fc60000000013 */
[----:B------:R-:W2:Y:S01]  /*16b940*/  LDL.LU R53, [R1+0x17e8] ;  /* 0x0017e80001357983 */ /* 0x000ea20000300800 */
[----:B------:R-:W-:-:S03]  /*16b950*/  NOP ;  /* 0x0000000000007918 */ /* 0x000fc60000000000 */
[----:B------:R-:W2:Y:S04]  /*16b960*/  LDL.LU R55, [R1+0x1854] ;  /* 0x0018540001377983 */ /* 0x000ea80000300800 */
[----:B----4-:R-:W-:Y:S04]  /*16b970*/  STL.64 [R1+0x2d0], R24 ;  /* 0x0002d01801007387 */ /* 0x010fe80000100a00 */
[----:B------:R-:W-:Y:S04]  /*16b980*/  STL.64 [R1+0x2d8], R26 ;  /* 0x0002d81a01007387 */ /* 0x000fe80000100a00 */
[----:B------:R-:W4:Y:S04]  /*16b990*/  LDL.LU R49, [R1+0x184c] ;  /* 0x00184c0001317983 */ /* 0x000f280000300800 */
[----:B------:R-:W4:Y:S04]  /*16b9a0*/  LDL.LU R50, [R1+0x1848] ;  /* 0x0018480001327983 */ /* 0x000f280000300800 */
[----:B------:R2:W-:Y:S01]  /*16b9b0*/  STSM.16.M88.4 [R57], R12 ;  /* 0x0000000c39007844 */ /* 0x0005e20000000200 */
[----:B------:R-:W-:-:S03]  /*16b9c0*/  NOP ;  /* 0x0000000000007918 */ /* 0x000fc60000000000 */
[----:B------:R-:W0:Y:S01]  /*16b9d0*/  LDS.128 R28, [R57] ;  /* 0x00000000391c7984 */ /* 0x000e220000000c00 */
[----:B---3--:R-:W-:-:S03]  /*16b9e0*/  LOP3.LUT R18, R51, 0xffff, RZ, 0xc0, !PT ;  /* 0x0000ffff33127812 */ /* 0x008fc600078ec0ff */
[----:B------:R-:W3:Y:S01]  /*16b9f0*/  LDL.LU R51, [R1+0x314] ;  /* 0x0003140001337983 */ /* 0x000ee20000300800 */
[----:B--2---:R-:W-:Y:S02]  /*16ba00*/  LOP3.LUT R12, R11, 0xffff, RZ, 0xc0, !PT ;  /* 0x0000ffff0b0c7812 */ /* 0x004fe400078ec0ff */
[----:B------:R-:W-:Y:S02]  /*16ba10*/  LOP3.LUT R10, R8, 0xffff, RZ, 0xc0, !PT ;  /* 0x0000ffff080a7812 */ /* 0x000fe400078ec0ff */
[----:B------:R-:W-:Y:S02]  /*16ba20*/  LOP3.LUT R8, R9, 0xffff, RZ, 0xc0, !PT ;  /* 0x0000ffff09087812 */ /* 0x000fe400078ec0ff */
[----:B------:R-:W-:Y:S02]  /*16ba30*/  PRMT R24, R6, 0x4210, R18 ;  /* 0x0000421006187816 */ /* 0x000fe40000000012 */
[----:B------:R-:W2:Y:S01]  /*16ba40*/  LDL.LU R6, [R1+0x1700] ;  /* 0x0017000001067983 */ /* 0x000ea20000300800 */
[----:B------:R-:W-:-:S03]  /*16ba50*/  PRMT R25, R7, 0x4210, R12 ;  /* 0x0000421007197816 */ /* 0x000fc6000000000c */
[----:B------:R-:W2:Y:S01]  /*16ba60*/  LDL.LU R7, [R1+0x16fc] ;  /* 0x0016fc0001077983 */ /* 0x000ea20000300800 */
[----:B------:R-:W-:-:S03]  /*16ba70*/  PRMT R26, R5, 0x4210, R10 ;  /* 0x00004210051a7816 */ /* 0x000fc6000000000a */
[----:B------:R-:W2:Y:S01]  /*16ba80*/  LDL.LU R5, [R1+0x16dc] ;  /* 0x0016dc0001057983 */ /* 0x000ea20000300800 */
[----:B------:R-:W-:Y:S01]  /*16ba90*/  PRMT R27, R54, 0x4210, R8 ;  /* 0x00004210361b7816 */ /* 0x000fe20000000008 */
[----:B------:R-:W-:Y:S02]  /*16baa0*/  NOP ;  /* 0x0000000000007918 */ /* 0x000fe40000000000 */
[----:B------:R-:W2:Y:S04]  /*16bab0*/  LDL.LU R54, [R1+0x16d8] ;  /* 0x0016d80001367983 */ /* 0x000ea80000300800 */
[----:B------:R-:W2:Y:S04]  /*16bac0*/  LDL.LU R23, [R1+0x1860] ;  /* 0x0018600001177983 */ /* 0x000ea80000300800 */
[----:B------:R-:W2:Y:S04]  /*16bad0*/  LDL.LU R14, [R1+0x185c] ;  /* 0x00185c00010e7983 */ /* 0x000ea80000300800 */
[----:B0-----:R-:W-:Y:S04]  /*16bae0*/  STL.64 [R1+0x340], R28 ;  /* 0x0003401c01007387 */ /* 0x001fe80000100a00 */
[----:B------:R-:W-:Y:S04]  /*16baf0*/  STL.64 [R1+0x348], R30 ;  /* 0x0003481e01007387 */ /* 0x000fe80000100a00 */
[----:B------:R-:W2:Y:S04]  /*16bb00*/  LDL.LU R13, [R1+0x1858] ;  /* 0x00185800010d7983 */ /* 0x000ea80000300800 */
[----:B------:R-:W2:Y:S04]  /*16bb10*/  LDL.LU R11, [R1+0x1850] ;  /* 0x00185000010b7983 */ /* 0x000ea80000300800 */
[----:B------:R-:W2:Y:S04]  /*16bb20*/  LDL.LU R20, [R1+0x2ec] ;  /* 0x0002ec0001147983 */ /* 0x000ea80000300800 */
[----:B------:R0:W-:Y:S01]  /*16bb30*/  STSM.16.M88.4 [R57], R24 ;  /* 0x0000001839007844 */ /* 0x0001e20000000200 */
[----:B------:R-:W-:-:S03]  /*16bb40*/  NOP ;  /* 0x0000000000007918 */ /* 0x000fc60000000000 */
[----:B------:R-:W1:Y:S01]  /*16bb50*/  LDS.128 R28, [R57] ;  /* 0x00000000391c7984 */ /* 0x000e620000000c00 */
[----:B------:R-:W-:Y:S02]  /*16bb60*/  LOP3.LUT R4, R4, 0xffff, RZ, 0xc0, !PT ;  /* 0x0000ffff04047812 */ /* 0x000fe400078ec0ff */
[----:B------:R-:W-:Y:S02]  /*16bb70*/  LOP3.LUT R16, R52, 0xffff, RZ, 0xc0, !PT ;  /* 0x0000ffff34107812 */ /* 0x000fe400078ec0ff */
[----:B------:R-:W2:Y:S01]  /*16bb80*/  LDL.LU R52, [R1+0x2f0] ;  /* 0x0002f00001347983 */ /* 0x000ea20000300800 */
[----:B------:R-:W-:-:S03]  /*16bb90*/  LOP3.LUT R15, R53, 0xffff, RZ, 0xc0, !PT ;  /* 0x0000ffff350f7812 */ /* 0x000fc600078ec0ff */
[----:B------:R-:W2:Y:S01]  /*16bba0*/  LDL.LU R53, [R1+0x2f4] ;  /* 0x0002f40001357983 */ /* 0x000ea20000300800 */
[----:B0-----:R-:W-:-:S03]  /*16bbb0*/  PRMT R24, R55, 0x4210, R4 ;  /* 0x0000421037187816 */ /* 0x001fc60000000004 */
[----:B------:R-:W2:Y:S01]  /*16bbc0*/  LDL.LU R55, [R1+0x2f8] ;  /* 0x0002f80001377983 */ /* 0x000ea20000300800 */
[----:B------:R-:W-:-:S04]  /*16bbd0*/  LOP3.LUT R17, R48, 0xffff, RZ, 0xc0, !PT ;  /* 0x0000ffff30117812 */ /* 0x000fc800078ec0ff */
[----:B----4-:R-:W-:Y:S02]  /*16bbe0*/  PRMT R25, R49, 0x4210, R17 ;  /* 0x0000421031197816 */ /* 0x010fe40000000011 */
[----:B------:R-:W-:Y:S01]  /*16bbf0*/  PRMT R26, R50, 0x4210, R16 ;  /* 0x00004210321a7816 */ /* 0x000fe20000000010 */
[----:B-1----:R-:W-:Y:S04]  /*16bc00*/  STL.64 [R1+0x330], R28 ;  /* 0x0003301c01007387 */ /* 0x002fe80000100a00 */
[----:B------:R-:W-:Y:S01]  /*16bc10*/  STL.64 [R1+0x338], R30 ;  /* 0x0003381e01007387 */ /* 0x000fe20000100a00 */
[----:B------:R-:W-:-:S03]  /*16bc20*/  NOP ;  /* 0x0000000000007918 */ /* 0x000fc60000000000 */
[----:B------:R-:W4:Y:S04]  /*16bc30*/  LDL.LU R48, [R1+0x2fc] ;  /* 0x0002fc0001307983 */ /* 0x000f280000300800 */
[----:B------:R-:W4:Y:S04]  /*16bc40*/  LDL.LU R49, [R1+0x300] ;  /* 0x0003000001317983 */ /* 0x000f280000300800 */
[----:B------:R-:W4:Y:S01]  /*16bc50*/  LDL.LU R50, [R1+0x304] ;  /* 0x0003040001327983 */ /* 0x000f220000300800 */
[----:B---3--:R-:W-:-:S03]  /*16bc60*/  PRMT R27, R51, 0x4210, R15 ;  /* 0x00004210331b7816 */ /* 0x008fc6000000000f */
[----:B------:R-:W3:Y:S04]  /*16bc70*/  LDL.LU R51, [R1+0x2e0] ;  /* 0x0002e00001337983 */ /* 0x000ee80000300800 */
[----:B------:R0:W-:Y:S01]  /*16bc80*/  STSM.16.M88.4 [R57], R24 ;  /* 0x0000001839007844 */ /* 0x0001e20000000200 */
[----:B------:R-:W-:-:S03]  /*16bc90*/  NOP ;  /* 0x0000000000007918 */ /* 0x000fc60000000000 */
[----:B------:R-:W1:Y:S01]  /*16bca0*/  LDS.128 R28, [R57] ;  /* 0x00000000391c7984 */ /* 0x000e620000000c00 */
[----:B--2---:R-:W-:Y:S02]  /*16bcb0*/  LOP3.LUT R9, R6, 0xffff, RZ, 0xc0, !PT ;  /* 0x0000ffff06097812 */ /* 0x004fe400078ec0ff */
[----:B------:R-:W-:Y:S02]  /*16bcc0*/  LOP3.LUT R7, R7, 0xffff, RZ, 0xc0, !PT ;  /* 0x0000ffff07077812 */ /* 0x000fe400078ec0ff */
[----:B------:R-:W-:Y:S02]  /*16bcd0*/  LOP3.LUT R6, R5, 0xffff, RZ, 0xc0, !PT ;  /* 0x0000ffff05067812 */ /* 0x000fe400078ec0ff */
[----:B------:R-:W-:Y:S02]  /*16bce0*/  LOP3.LUT R5, R54, 0xffff, RZ, 0xc0, !PT ;  /* 0x0000ffff36057812 */ /* 0x000fe400078ec0ff */
[----:B------:R-:W2:Y:S01]  /*16bcf0*/  LDL.LU R54, [R1+0x308] ;  /* 0x0003080001367983 */ /* 0x000ea20000300800 */
[----:B0-----:R-:W-:-:S03]  /*16bd00*/  PRMT R25, R14, 0x4210, R7 ;  /* 0x000042100e197816 */ /* 0x001fc60000000007 */
[----:B-1----:R-:W-:Y:S01]  /*16bd10*/  STL.64 [R1+0x250], R28 ;  /* 0x0002501c01007387 */ /* 0x002fe20000100a00 */
[----:B------:R-:W-:-:S03]  /*16bd20*/  PRMT R26, R13, 0x4210, R6 ;  /* 0x000042100d1a7816 */ /* 0x000fc60000000006 */
[----:B------:R-:W-:Y:S01]  /*16bd30*/  STL.64 [R1+0x258], R30 ;  /* 0x0002581e01007387 */ /* 0x000fe20000100a00 */
[----:B------:R-:W-:-:S03]  /*16bd40*/  NOP ;  /* 0x0000000000007918 */ /* 0x000fc60000000000 */
[----:B------:R-:W2:Y:S04]  /*16bd50*/  LDL.LU R13, [R1+0x30c] ;  /* 0x00030c00010d7983 */ /* 0x000ea80000300800 */
[----:B------:R-:W2:Y:S01]  /*16bd60*/  LDL.LU R14, [R1+0x358] ;  /* 0x00035800010e7983 */ /* 0x000ea20000300800 */
[----:B------:R-:W-:-:S03]  /*16bd70*/  PRMT R27, R11, 0x4210, R5 ;  /* 0x000042100b1b7816 */ /* 0x000fc60000000005 */
[----:B------:R-:W2:Y:S01]  /*16bd80*/  LDL.LU R11, [R1+0x2e4] ;  /* 0x0002e400010b7983 */ /* 0x000ea20000300800 */
[----:B------:R-:W-:Y:S02]  /*16bd90*/  PRMT R24, R23, 0x4210, R9 ;  /* 0x0000421017187816 */ /* 0x000fe40000000009 */
[----:B------:R-:W-:Y:S02]  /*16bda0*/  PRMT R21, R52, 0x5210, R21 ;  /* 0x0000521034157816 */ /* 0x000fe40000000015 */
[----:B------:R-:W-:Y:S02]  /*16bdb0*/  PRMT R22, R53, 0x5210, R22 ;  /* 0x0000521035167816 */ /* 0x000fe40000000016 */
[----:B------:R-:W-:Y:S02]  /*16bdc0*/  PRMT R23, R55, 0x5210, R19 ;  /* 0x0000521037177816 */ /* 0x000fe40000000013 */
[----:B------:R-:W2:Y:S04]  /*16bdd0*/  LDL.LU R55, [R1+0x1320] ;  /* 0x0013200001377983 */ /* 0x000ea80000300800 */
[----:B------:R-:W2:Y:S04]  /*16bde0*/  LDL.LU R52, [R1+0x1324] ;  /* 0x0013240001347983 */ /* 0x000ea80000300800 */
[----:B------:R-:W2:Y:S04]  /*16bdf0*/  LDL.LU R53, [R1+0x1328] ;  /* 0x0013280001357983 */ /* 0x000ea80000300800 */
[----:B------:R-:W-:Y:S01]  /*16be00*/  STSM.16.M88.4 [R57], R24 ;  /* 0x0000001839007844 */ /* 0x000fe20000000200 */
[----:B------:R-:W-:-:S03]  /*16be10*/  NOP ;  /* 0x0000000000007918 */ /* 0x000fc60000000000 */
[----:B------:R-:W0:Y:S01]  /*16be20*/  LDS.128 R24, [R57] ;  /* 0x0000000039187984 */ /* 0x000e220000000c00 */
[----:B------:R-:W-:Y:S01]  /*16be30*/  PRMT R20, R20, 0x5210, R59 ;  /* 0x0000521014147816 */ /* 0x000fe2000000003b */
[----:B------:R-:W-:-:S04]  /*16be40*/  NOP ;  /* 0x0000000000007918 */ /* 0x000fc80000000000 */
[----:B------:R4:W-:Y:S04]  /*16be50*/  STSM.16.M88.4 [R57], R20 ;  /* 0x0000001439007844 */ /* 0x0009e80000000200 */
[----:B0-----:R-:W-:Y:S04]  /*16be60*/  STL.64 [R1+0x320], R24 ;  /* 0x0003201801007387 */ /* 0x001fe80000100a00 */
[----:B------:R-:W-:Y:S01]  /*16be70*/  STL.64 [R1+0x328], R26 ;  /* 0x0003281a01007387 */ /* 0x000fe20000100a00 */
[----:B------:R-:W-:-:S03]  /*16be80*/  NOP ;  /* 0x0000000000007918 */ /* 0x000fc60000000000 */
[----:B------:R-:W0:Y:S01]  /*16be90*/  LDS.128 R24, [R57] ;  /* 0x0000000039187984 */ /* 0x000e220000000c00 */
[----:B----4-:R-:W-:Y:S02]  /*16bea0*/  PRMT R20, R48, 0x5210, R18 ;  /* 0x0000521030147816 */ /* 0x010fe40000000012 */
[----:B------:R-:W-:Y:S02]  /*16beb0*/  PRMT R21, R49, 0x5210, R12 ;  /* 0x0000521031157816 */ /* 0x000fe4000000000c */
[----:B------:R-:W-:Y:S01]  /*16bec0*/  PRMT R22, R50, 0x5210, R10 ;  /* 0x0000521032167816 */ /* 0x000fe2000000000a */
[----:B0-----:R-:W-:Y:S04]  /*16bed0*/  STL.64 [R1+0x310], R24 ;  /* 0x0003101801007387 */ /* 0x001fe80000100a00 */
[----:B------:R-:W-:Y:S01]  /*16bee0*/  STL.64 [R1+0x318], R26 ;  /* 0x0003181a01007387 */ /* 0x000fe20000100a00 */
[----:B------:R-:W-:-:S03]  /*16bef0*/  NOP ;  /* 0x0000000000007918 */ /* 0x000fc60000000000 */
[----:B------:R-:W4:Y:S01]  /*16bf00*/  LDL.LU R10, [R1+0x2ac0] ;  /* 0x002ac000010a7983 */ /* 0x000f220000300800 */
[----:B---3--:R-:W-:-:S03]  /*16bf10*/  PRMT R23, R51, 0x5210, R8 ;  /* 0x0000521033177816 */ /* 0x008fc60000000008 */
[----:B------:R-:W3:Y:S04]  /*16bf20*/  LDL.LU R8, [R1+0x2abc] ;  /* 0x002abc0001087983 */ /* 0x000ee80000300800 */
[----:B------:R-:W-:Y:S04]  /*16bf30*/  STSM.16.M88.4 [R57], R20 ;  /* 0x0000001439007844 */ /* 0x000fe80000000200 */
[----:B------:R-:W3:Y:S04]  /*16bf40*/  LDL.LU R48, [R1+0x2ab8] ;  /* 0x002ab80001307983 */ /* 0x000ee80000300800 */
[----:B------:R-:W3:Y:S04]  /*16bf50*/  LDL.LU R49, [R1+0x2ab4] ;  /* 0x002ab40001317983 */ /* 0x000ee80000300800 */
[----:B------:R-:W3:Y:S04]  /*16bf60*/  LDL.LU R50, [R1+0x1870] ;  /* 0x0018700001327983 */ /* 0x000ee80000300800 */
[----:B------:R-:W3:Y:S01]  /*16bf70*/  LDL.LU R51, [R1+0x186c] ;  /* 0x00186c0001337983 */ /* 0x000ee20000300800 */
[----:B--2---:R-:W-:-:S03]  /*16bf80*/  PRMT R12, R54, 0x5210, R4 ;  /* 0x00005210360c7816 */ /* 0x004fc60000000004 */
[----:B------:R-:W2:Y:S04]  /*16bf90*/  LDL.LU R4, [R1+0x1868] ;  /* 0x0018680001047983 */ /* 0x000ea80000300800 */
[----:B------:R-:W2:Y:S01]  /*16bfa0*/  LDL.LU R54, [R1+0x1864] ;  /* 0x0018640001367983 */ /* 0x000ea20000300800 */
[----:B------:R-:W-:Y:S02]  /*16bfb0*/  PRMT R13, R13, 0x5210, R17 ;  /* 0x000052100d0d7816 */ /* 0x000fe40000000011 */
[----:B------:R-:W-:Y:S01]  /*16bfc0*/  PRMT R14, R14, 0x5210, R16 ;  /* 0x000052100e0e7816 */ /* 0x000fe20000000010 */
[----:B------:R-:W-:Y:S01]  /*16bfd0*/  NOP ;  /* 0x0000000000007918 */ /* 0x000fe20000000000 */
[----:B------:R-:W0:Y:S01]  /*16bfe0*/  LDS.128 R16, [R57] ;  /* 0x0000000039107984 */ /* 0x000e220000000c00 */
[----:B------:R-:W-:Y:S01]  /*16bff0*/  PRMT R15, R11, 0x5210, R15 ;  /* 0x000052100b0f7816 */ /* 0x000fe2000000000f */
[----:B------:R-:W-:-:S04]  /*16c000*/  NOP ;  /* 0x0000000000007918 */ /* 0x000fc80000000000 */
[----:B------:R1:W-:Y:S02]  /*16c010*/  STSM.16.M88.4 [R57], R12 ;  /* 0x0000000c39007844 */ /* 0x0003e40000000200 */
[----:B-1----:R-:W-:Y:S02]  /*16c020*/  PRMT R15, R0, 0x5210, R5 ;  /* 0x00005210000f7816 */ /* 0x002fe40000000005 */
[----:B------:R-:W-:Y:S02]  /*16c030*/  PRMT R12, R55, 0x5210, R9 ;  /* 0x00005210370c7816 */ /* 0x000fe40000000009 */
[----:B------:R-:W-:Y:S02]  /*16c040*/  PRMT R13, R52, 0x5210, R7 ;  /* 0x00005210340d7816 */ /* 0x000fe40000000007 */
[----:B------:R-:W-:Y:S01]  /*16c050*/  PRMT R14, R53, 0x5210, R6 ;  /* 0x00005210350e7816 */ /* 0x000fe20000000006 */
[----:B------:R-:W-:Y:S01]  /*16c060*/  NOP ;  /* 0x0000000000007918 */ /* 0x000fe20000000000 */
[----:B0-----:R-:W-:Y:S04]  /*16c070*/  STL.64 [R1+0x300], R16 ;  /* 0x0003001001007387 */ /* 0x001fe80000100a00 */
[----:B------:R-:W-:Y:S04]  /*16c080*/  STL.64 [R1+0x308], R18 ;  /* 0x0003081201007387 */ /* 0x000fe80000100a00 */
        /* <DEDUP_REMOVED lines=9> */
[----:B------:R-:W0:Y:S01]  /*16c120*/  LDS.128 R16, [R57] ;  /* 0x0000000039107984 */ /* 0x000e220000000c00 */
[----:B------:R-:W-:-:S03]  /*16c130*/  NOP ;  /* 0x0000000000007918 */ /* 0x000fc60000000000 */
[----:B------:R-:W-:Y:S01]  /*16c140*/  STSM.16.M88.4 [R57], R12 ;  /* 0x0000000c39007844 */ /* 0x000fe20000000200 */
[----:B------:R-:W-:-:S03]  /*16c150*/  NOP ;  /* 0x0000000000007918 */ /* 0x000fc60000000000 */
[----:B------:R-:W1:Y:S04]  /*16c160*/  LDS.128 R24, [R57] ;  /* 0x0000000039187984 */ /* 0x000e680000000c00 */
[----:B0-----:R-:W-:Y:S04]  /*16c170*/  STL.64 [R1+0x2f0], R16 ;  /* 0x0002f01001007387 */ /* 0x001fe80000100a00 */
[----:B------:R0:W-:Y:S01]  /*16c180*/  STL.64 [R1+0x2f8], R18 ;  /* 0x0002f81201007387 */ /* 0x0001e20000100a00 */
[----:B----4-:R-:W-:Y:S02]  /*16c190*/  LOP3.LUT R59, R10, 0xffff, RZ, 0xc0, !PT ;  /* 0x0000ffff0a3b7812 */ /* 0x010fe400078ec0ff */
[----:B---3--:R-:W-:-:S02]  /*16c1a0*/  LOP3.LUT R21, R8, 0xffff, RZ, 0xc0, !PT ;  /* 0x0000ffff08157812 */ /* 0x008fc400078ec0ff */
[----:B0-----:R-:W-:Y:S02]  /*16c1b0*/  LOP3.LUT R19, R48, 0xffff, RZ, 0xc0, !PT ;  /* 0x0000ffff30137812 */ /* 0x001fe400078ec0ff */
[----:B------:R-:W3:Y:S01]  /*16c1c0*/  LDL.LU R48, [R1+0x2a28] ;  /* 0x002a280001307983 */ /* 0x000ee20000300800 */
[----:B------:R-:W-:Y:S02]  /*16c1d0*/  LOP3.LUT R18, R49, 0xffff, RZ, 0xc0, !PT ;  /* 0x0000ffff31127812 */ /* 0x000fe400078ec0ff */
[----:B------:R-:W-:Y:S02]  /*16c1e0*/  PRMT R12, R50, 0x4210, R59 ;  /* 0x00004210320c7816 */ /* 0x000fe4000000003b */
[----:B------:R-:W-:Y:S02]  /*16c1f0*/  PRMT R13, R51, 0x4210, R21 ;  /* 0x00004210330d7816 */ /* 0x000fe40000000015 */
[----:B--2---:R-:W-:Y:S02]  /*16c200*/  PRMT R14, R4, 0x4210, R19 ;  /* 0x00004210040e7816 */ /* 0x004fe40000000013 */
[----:B------:R-:W2:Y:S01]  /*16c210*/  LDL.LU R4, [R1+0x2a24] ;  /* 0x002a240001047983 */ /* 0x000ea20000300800 */
[----:B------:R-:W-:Y:S01]  /*16c220*/  PRMT R15, R54, 0x4210, R18 ;  /* 0x00004210360f7816 */ /* 0x000fe20000000012 */
[----:B------:R-:W-:-:S04]  /*16c230*/  NOP ;  /* 0x0000000000007918 */ /* 0x000fc80000000000 */
[----:B------:R0:W-:Y:S01]  /*16c240*/  STSM.16.M88.4 [R57], R12 ;  /* 0x0000000c39007844 */ /* 0x0001e20000000200 */
[----:B------:R-:W-:-:S03]  /*16c250*/  NOP ;  /* 0x0000000000007918 */ /* 0x000fc60000000000 */
[----:B------:R-:W4:Y:S04]  /*16c260*/  LDS.128 R28, [R57] ;  /* 0x00000000391c7984 */ /* 0x000f280000000c00 */
[----:B------:R-:W2:Y:S04]  /*16c270*/  LDL.LU R49, [R1+0x17f4] ;  /* 0x0017f40001317983 */ /* 0x000ea80000300800 */
[----:B------:R-:W2:Y:S04]  /*16c280*/  LDL.LU R50, [R1+0x17f0] ;  /* 0x0017f00001327983 */ /* 0x000ea80000300800 */
[----:B-1----:R1:W-:Y:S04]  /*16c290*/  STL.64 [R1+0x2e0], R24 ;  /* 0x0002e01801007387 */ /* 0x0023e80000100a00 */
[----:B------:R1:W-:Y:S04]  /*16c2a0*/  STL.64 [R1+0x2e8], R26 ;  /* 0x0002e81a01007387 */ /* 0x0003e80000100a00 */
[----:B------:R-:W2:Y:S04]  /*16c2b0*/  LDL.LU R8, [R1+0x1888] ;  /* 0x0018880001087983 */ /* 0x000ea80000300800 */
[----:B------:R-:W2:Y:S04]  /*16c2c0*/  LDL.LU R51, [R1+0x1884] ;  /* 0x0018840001337983 */ /* 0x000ea80000300800 */
[----:B------:R-:W2:Y:S01]  /*16c2d0*/  LDL.LU R54, [R1+0x1880] ;  /* 0x0018800001367983 */ /* 0x000ea20000300800 */
[----:B------:R-:W-:-:S03]  /*16c2e0*/  LOP3.LUT R16, R55, 0xffff, RZ, 0xc0, !PT ;  /* 0x0000ffff37107812 */ /* 0x000fc600078ec0ff */
[----:B------:R-:W2:Y:S01]  /*16c2f0*/  LDL.LU R55, [R1+0x14c4] ;  /* 0x0014c40001377983 */ /* 0x000ea20000300800 */
[----:B------:R-:W-:Y:S02]  /*16c300*/  LOP3.LUT R17, R11, 0xffff, RZ, 0xc0, !PT ;  /* 0x0000ffff0b117812 */ /* 0x000fe400078ec0ff */
[----:B0-----:R-:W-:Y:S02]  /*16c310*/  LOP3.LUT R13, R6, 0xffff, RZ, 0xc0, !PT ;  /* 0x0000ffff060d7812 */ /* 0x001fe400078ec0ff */
[----:B------:R-:W2:Y:S01]  /*16c320*/  LDL.LU R6, [R1+0x1738] ;  /* 0x0017380001067983 */ /* 0x000ea20000300800 */
[----:B-1----:R-:W-:-:S03]  /*16c330*/  PRMT R24, R7, 0x4210, R16 ;  /* 0x0000421007187816 */ /* 0x002fc60000000010 */
[----:B------:R-:W2:Y:S01]  /*16c340*/  LDL.LU R7, [R1+0x1730] ;  /* 0x0017300001077983 */ /* 0x000ea20000300800 */
[----:B------:R-:W-:Y:S02]  /*16c350*/  PRMT R25, R52, 0x4210, R17 ;  /* 0x0000421034197816 */ /* 0x000fe40000000011 */
[----:B------:R-:W-:Y:S02]  /*16c360*/  LOP3.LUT R15, R9, 0xffff, RZ, 0xc0, !PT ;  /* 0x0000ffff090f7812 */ /* 0x000fe400078ec0ff */
[----:B------:R-:W-:Y:S02]  /*16c370*/  PRMT R27, R5, 0x4210, R13 ;  /* 0x00004210051b7816 */ /* 0x000fe4000000000d */
[----:B------:R-:W2:Y:S04]  /*16c380*/  LDL.LU R5, [R1+0x1720] ;  /* 0x0017200001057983 */ /* 0x000ea80000300800 */
[----:B------:R-:W2:Y:S04]  /*16c390*/  LDL.LU R52, [R1+0x171c] ;  /* 0x00171c0001347983 */ /* 0x000ea80000300800 */
[----:B------:R-:W2:Y:S01]  /*16c3a0*/  LDL.LU R22, [R1+0x189c] ;  /* 0x00189c0001167983 */ /* 0x000ea20000300800 */
[----:B------:R-:W-:Y:S01]  /*16c3b0*/  PRMT R26, R53, 0x4210, R15 ;  /* 0x00004210351a7816 */ /* 0x000fe2000000000f */
[----:B------:R-:W-:-:S02]  /*16c3c0*/  NOP ;  /* 0x0000000000007918 */ /* 0x000fc40000000000 */
[----:B------:R-:W2:Y:S04]  /*16c3d0*/  LDL.LU R23, [R1+0x1898] ;  /* 0x0018980001177983 */ /* 0x000ea80000300800 */
[----:B----4-:R-:W-:Y:S04]  /*16c3e0*/  STL.64 [R1+0x240], R28 ;  /* 0x0002401c01007387 */ /* 0x010fe80000100a00 */
[----:B------:R-:W-:Y:S04]  /*16c3f0*/  STL.64 [R1+0x248], R30 ;  /* 0x0002481e01007387 */ /* 0x000fe80000100a00 */
[----:B------:R-:W4:Y:S04]  /*16c400*/  LDL.LU R9, [R1+0x1894] ;  /* 0x0018940001097983 */ /* 0x000f280000300800 */
[----:B------:R-:W4:Y:S04]  /*16c410*/  LDL.LU R53, [R1+0x1890] ;  /* 0x0018900001357983 */ /* 0x000f280000300800 */
[----:B------:R0:W-:Y:S01]  /*16c420*/  STSM.16.M88.4 [R57], R24 ;  /* 0x0000001839007844 */ /* 0x0001e20000000200 */
[----:B------:R-:W-:-:S03]  /*16c430*/  NOP ;  /* 0x0000000000007918 */ /* 0x000fc60000000000 */
[----:B------:R-:W1:Y:S04]  /*16c440*/  LDS.128 R28, [R57] ;  /* 0x00000000391c7984 */ /* 0x000e680000000c00 */
[----:B------:R-:W4:Y:S01]  /*16c450*/  LDL.LU R20, [R1+0x132c] ;  /* 0x00132c0001147983 */ /* 0x000f220000300800 */
[----:B------:R-:W-:Y:S02]  /*16c460*/  PRMT R16, R0, 0x5210, R16 ;  /* 0x0000521000107816 */ /* 0x000fe40000000010 */
[----:B---3--:R-:W-:Y:S02]  /*16c470*/  LOP3.LUT R12, R48, 0xffff, RZ, 0xc0, !PT ;  /* 0x0000ffff300c7812 */ /* 0x008fe400078ec0ff */
[----:B------:R-:W3:Y:S01]  /*16c480*/  LDL.LU R48, [R1+0x1330] ;  /* 0x0013300001307983 */ /* 0x000ee20000300800 */
[----:B--2---:R-:W-:-:S02]  /*16c490*/  LOP3.LUT R4, R4, 0xffff, RZ, 0xc0, !PT ;  /* 0x0000ffff04047812 */ /* 0x004fc400078ec0ff */
[----:B------:R-:W-:Y:S02]  /*16c4a0*/  LOP3.LUT R14, R49, 0xffff, RZ, 0xc0, !PT ;  /* 0x0000ffff310e7812 */ /* 0x000fe400078ec0ff */
[----:B------:R-:W2:Y:S01]  /*16c4b0*/  LDL.LU R49, [R1+0x1334] ;  /* 0x0013340001317983 */ /* 0x000ea20000300800 */
[----:B------:R-:W-:-:S03]  /*16c4c0*/  LOP3.LUT R11, R50, 0xffff, RZ, 0xc0, !PT ;  /* 0x0000ffff320b7812 */ /* 0x000fc600078ec0ff */
[----:B------:R-:W2:Y:S01]  /*16c4d0*/  LDL.LU R50, [R1+0x1338] ;  /* 0x0013380001327983 */ /* 0x000ea20000300800 */
[----:B0-----:R-:W-:Y:S02]  /*16c4e0*/  PRMT R24, R8, 0x4210, R12 ;  /* 0x0000421008187816 */ /* 0x001fe4000000000c */
[----:B------:R-:W-:Y:S02]  /*16c4f0*/  PRMT R25, R51, 0x4210, R4 ;  /* 0x0000421033197816 */ /* 0x000fe40000000004 */
[----:B------:R-:W-:Y:S02]  /*16c500*/  PRMT R26, R54, 0x4210, R14 ;  /* 0x00004210361a7816 */ /* 0x000fe4000000000e */
[----:B------:R-:W2:Y:S01]  /*16c510*/  LDL.LU R54, [R1+0x14a0] ;  /* 0x0014a00001367983 */ /* 0x000ea20000300800 */
[----:B------:R-:W-:Y:S01]  /*16c520*/  PRMT R27, R55, 0x4210, R11 ;  /* 0x00004210371b7816 */ /* 0x000fe2000000000b */
[----:B------:R-:W-:Y:S02]  /*16c530*/  NOP ;  /* 0x0000000000007918 */ /* 0x000fe40000000000 */
[----:B------:R-:W2:Y:S04]  /*16c540*/  LDL.LU R55, [R1+0x14a4] ;  /* 0x0014a40001377983 */ /* 0x000ea80000300800 */
[----:B------:R0:W-:Y:S04]  /*16c550*/  STSM.16.M88.4 [R57], R24 ;  /* 0x0000001839007844 */ /* 0x0001e80000000200 */
[----:B------:R-:W2:Y:S01]  /*16c560*/  LDL.LU R51, [R1+0x350] ;  /* 0x0003500001337983 */ /* 0x000ea20000300800 */
[----:B------:R-:W-:-:S02]  /*16c570*/  LOP3.LUT R10, R6, 0xffff, RZ, 0xc0, !PT ;  /* 0x0000ffff060a7812 */ /* 0x000fc400078ec0ff */
[----:B------:R-:W-:Y:S01]  /*16c580*/  LOP3.LUT R8, R7, 0xffff, RZ, 0xc0, !PT ;  /* 0x0000ffff07087812 */ /* 0x000fe200078ec0ff */
[----:B-1----:R-:W-:Y:S04]  /*16c590*/  STL.64 [R1+0x230], R28 ;  /* 0x0002301c01007387 */ /* 0x002fe80000100a00 */
[----:B------:R-:W-:Y:S01]  /*16c5a0*/  STL.64 [R1+0x238], R30 ;  /* 0x0002381e01007387 */ /* 0x000fe20000100a00 */
[----:B------:R-:W-:Y:S01]  /*16c5b0*/  NOP ;  /* 0x0000000000007918 */ /* 0x000fe20000000000 */
[----:B------:R-:W-:Y:S02]  /*16c5c0*/  LOP3.LUT R7, R5, 0xffff, RZ, 0xc0, !PT ;  /* 0x0000ffff05077812 */ /* 0x000fe400078ec0ff */
[----:B------:R-:W1:Y:S01]  /*16c5d0*/  LDS.128 R28, [R57] ;  /* 0x00000000391c7984 */ /* 0x000e620000000c00 */
[----:B------:R-:W-:-:S03]  /*16c5e0*/  LOP3.LUT R6, R52, 0xffff, RZ, 0xc0, !PT ;  /* 0x0000ffff34067812 */ /* 0x000fc600078ec0ff */
[----:B------:R-:W2:Y:S01]  /*16c5f0*/  LDL.LU R5, [R1+0x14ac] ;  /* 0x0014ac0001057983 */ /* 0x000ea20000300800 */
[----:B0-----:R-:W-:-:S03]  /*16c600*/  PRMT R24, R22, 0x4210, R10 ;  /* 0x0000421016187816 */ /* 0x001fc6000000000a */
[----:B------:R-:W2:Y:S01]  /*16c610*/  LDL.LU R52, [R1+0x14b0] ;  /* 0x0014b00001347983 */ /* 0x000ea20000300800 */
[----:B------:R-:W-:Y:S02]  /*16c620*/  PRMT R25, R23, 0x4210, R8 ;  /* 0x0000421017197816 */ /* 0x000fe40000000008 */
[----:B----4-:R-:W-:Y:S02]  /*16c630*/  PRMT R26, R9, 0x4210, R7 ;  /* 0x00004210091a7816 */ /* 0x010fe40000000007 */
[----:B------:R-:W-:Y:S01]  /*16c640*/  PRMT R27, R53, 0x4210, R6 ;  /* 0x00004210351b7816 */ /* 0x000fe20000000006 */
[----:B------:R-:W-:-:S04]  /*16c650*/  NOP ;  /* 0x0000000000007918 */ /* 0x000fc80000000000 */
[----:B------:R-:W-:Y:S01]  /*16c660*/  STSM.16.M88.4 [R57], R24 ;  /* 0x0000001839007844 */ /* 0x000fe20000000200 */
[----:B------:R-:W-:-:S03]  /*16c670*/  NOP ;  /* 0x0000000000007918 */ /* 0x000fc60000000000 */
[----:B------:R-:W0:Y:S04]  /*16c680*/  LDS.128 R24, [R57] ;  /* 0x0000000039187984 */ /* 0x000e280000000c00 */
[----:B------:R-:W4:Y:S04]  /*16c690*/  LDL.LU R53, [R1+0x14b8] ;  /* 0x0014b80001357983 */ /* 0x000f280000300800 */
[----:B------:R-:W4:Y:S04]  /*16c6a0*/  LDL R9, [R1+0x2ac4] ;  /* 0x002ac40001097983 */ /* 0x000f280000100800 */
[----:B-1----:R-:W-:Y:S04]  /*16c6b0*/  STL.64 [R1+0x220], R28 ;  /* 0x0002201c01007387 */ /* 0x002fe80000100a00 */
[----:B------:R-:W-:Y:S04]  /*16c6c0*/  STL.64 [R1+0x228], R30 ;  /* 0x0002281e01007387 */ /* 0x000fe80000100a00 */
[----:B0-----:R-:W-:Y:S04]  /*16c6d0*/  STL.64 [R1+0x200], R24 ;  /* 0x0002001801007387 */ /* 0x001fe80000100a00 */
[----:B------:R-:W-:Y:S04]  /*16c6e0*/  STL.64 [R1+0x208], R26 ;  /* 0x0002081a01007387 */ /* 0x000fe80000100a00 */
[----:B------:R-:W4:Y:S01]  /*16c6f0*/  LDL.LU R0, [R1+0x81d4] ;  /* 0x0081d40001007983 */ /* 0x000f220000300800 */
[----:B------:R-:W-:-:S02]  /*16c700*/  PRMT R20, R20, 0x5210, R59 ;  /* 0x0000521014147816 */ /* 0x000fc4000000003b */
[----:B---3--:R-:W-:Y:S02]  /*16c710*/  PRMT R21, R48, 0x5210, R21 ;  /* 0x0000521030157816 */ /* 0x008fe40000000015 */
[----:B--2---:R-:W-:Y:S02]  /*16c720*/  PRMT R22, R49, 0x5210, R19 ;  /* 0x0000521031167816 */ /* 0x004fe40000000013 */
[----:B------:R-:W-:Y:S01]  /*16c730*/  PRMT R23, R50, 0x5210, R18 ;  /* 0x0000521032177816 */ /* 0x000fe20000000012 */
[----:B------:R-:W-:-:S04]  /*16c740*/  NOP ;  /* 0x0000000000007918 */ /* 0x000fc80000000000 */
[----:B------:R-:W-:Y:S01]  /*16c750*/  STSM.16.M88.4 [R57], R20 ;  /* 0x0000001439007844 */ /* 0x000fe20000000200 */
[----:B------:R-:W-:-:S03]  /*16c760*/  NOP ;  /* 0x0000000000007918 */ /* 0x000fc60000000000 */
[----:B------:R-:W0:Y:S01]  /*16c770*/  LDS.128 R20, [R57] ;  /* 0x0000000039147984 */ /* 0x000e220000000c00 */
[----:B------:R-:W-:Y:S02]  /*16c780*/  PRMT R17, R54, 0x5210, R17 ;  /* 0x0000521036117816 */ /* 0x000fe40000000011 */
[----:B------:R-:W-:Y:S02]  /*16c790*/  PRMT R18, R55, 0x5210, R15 ;  /* 0x0000521037127816 */ /* 0x000fe4000000000f */
[----:B------:R-:W2:Y:S01]  /*16c7a0*/  LDL.LU.64 R54, [R1+0xef0] ;  /* 0x000ef00001367983 */ /* 0x000ea20000300a00 */
[----:B------:R-:W-:-:S03]  /*16c7b0*/  PRMT R15, R60, 0x5210, R11 ;  /* 0x000052103c0f7816 */ /* 0x000fc6000000000b */
[----:B0-----:R-:W-:Y:S01]  /*16c7c0*/  STL.64 [R1+0x1f0], R20 ;  /* 0x0001f01401007387 */ /* 0x001fe20000100a00 */
[----:B------:R-:W-:Y:S01]  /*16c7d0*/  PRMT R19, R51, 0x5210, R13 ;  /* 0x0000521033137816 */ /* 0x000fe2000000000d */
[----:B------:R-:W-:Y:S02]  /*16c7e0*/  NOP ;  /* 0x0000000000007918 */ /* 0x000fe40000000000 */
[----:B------:R-:W-:Y:S01]  /*16c7f0*/  STL.64 [R1+0x1f8], R22 ;  /* 0x0001f81601007387 */ /* 0x000fe20000100a00 */
[----:B------:R-:W-:Y:S02]  /*16c800*/  PRMT R13, R5, 0x5210, R4 ;  /* 0x00005210050d7816 */ /* 0x000fe40000000004 */
[----:B----4-:R-:W-:Y:S02]  /*16c810*/  PRMT R12, R0, 0x5210, R12 ;  /* 0x00005210000c7816 */ /* 0x010fe4000000000c */
[----:B------:R-:W3:Y:S04]  /*16c820*/  LDL.LU R0, [R1+0x81d0] ;  /* 0x0081d00001007983 */ /* 0x000ee80000300800 */
[----:B------:R-:W4:Y:S04]  /*16c830*/  LDL.LU.64 R4, [R1+0xee8] ;  /* 0x000ee80001047983 */ /* 0x000f280000300a00 */
        /* <DEDUP_REMOVED lines=11> */
[----:B-1----:R-:W-:Y:S02]  /*16c8f0*/  PRMT R15, R61, 0x5210, R6 ;  /* 0x000052103d0f7816 */ /* 0x002fe40000000006 */
[----:B------:R-:W-:Y:S01]  /*16c900*/  PRMT R13, R53, 0x5210, R8 ;  /* 0x00005210350d7816 */ /* 0x000fe20000000008 */
[----:B0-----:R-:W-:Y:S01]  /*16c910*/  IMAD.MOV.U32 R61, RZ, RZ, R19 ;  /* 0x000000ffff3d7224 */ /* 0x001fe200078e0013 */
[----:B---3--:R-:W-:Y:S02]  /*16c920*/  PRMT R12, R0, 0x5210, R10 ;  /* 0x00005210000c7816 */ /* 0x008fe4000000000a */
[----:B------:R-:W3:Y:S04]  /*16c930*/  LDL.LU R0, [R1+0x81c8] ;  /* 0x0081c80001007983 */ /* 0x000ee80000300800 */
[----:B------:R-:W4:Y:S01]  /*16c940*/  LDL.LU.64 R50, [R1+0xee0] ;  /* 0x000ee00001327983 */ /* 0x000f220000300a00 */
[----:B--2---:R-:W-:Y:S01]  /*16c950*/  PRMT R14, R60, 0x5210, R7 ;  /* 0x000052103c0e7816 */ /* 0x004fe20000000007 */
[----:B------:R-:W-:-:S02]  /*16c960*/  NOP ;  /* 0x0000000000007918 */ /* 0x000fc40000000000 */
[----:B------:R-:W2:Y:S04]  /*16c970*/  LDL.LU R60, [R1+0x81c4] ;  /* 0x0081c400013c7983 */ /* 0x000ea80000300800 */
[----:B------:R-:W-:Y:S04]  /*16c980*/  STL.64 [R1+0x210], R16 ;  /* 0x0002101001007387 */ /* 0x000fe80000100a00 */
[----:B------:R-:W-:Y:S04]  /*16c990*/  STL [R1+0x218], R18 ;  /* 0x0002181201007387 */ /* 0x000fe80000100800 */
[----:B------:R-:W-:Y:S04]  /*16c9a0*/  STL [R1+0x80ac], R61 ;  /* 0x0080ac3d01007387 */ /* 0x000fe80000100800 */
[----:B------:R0:W-:Y:S04]  /*16c9b0*/  STSM.16.M88.4 [R57], R12 ;  /* 0x0000000c39007844 */ /* 0x0001e80000000200 */
[----:B0-----:R-:W4:Y:S04]  /*16c9c0*/  LDL.LU R57, [R1+0x81c0] ;  /* 0x0081c00001397983 */ /* 0x001f280000300800 */
[----:B------:R-:W4:Y:S04]  /*16c9d0*/  LDL R48, [R1+0x3014] ;  /* 0x0030140001307983 */ /* 0x000f280000100800 */
[----:B------:R-:W4:Y:S01]  /*16c9e0*/  LDL.LU.64 R12, [R1+0x1d58] ;  /* 0x001d5800010c7983 */ /* 0x000f220000300a00 */
[----:B------:R-:W-:-:S02]  /*16c9f0*/  ISETP.LT.AND P6, PT, R9, UR19, !P6 ;  /* 0x0000001309007c0c */ /* 0x000fc4000f7c1270 */
[----:B------:R-:W-:Y:S01]  /*16ca00*/  ISETP.LT.AND P5, PT, R9, UR29, !P5 ;  /* 0x0000001d09007c0c */ /* 0x000fe2000efa1270 */
[----:B------:R-:W-:Y:S01]  /*16ca10*/  NOP ;  /* 0x0000000000007918 */ /* 0x000fe20000000000 */
[----:B--2---:R-:W-:-:S09]  /*16ca20*/  PRMT R59, R60, 0x7770, RZ ;  /* 0x000077703c3b7816 */ /* 0x004fd200000000ff */
[----:B------:R0:W-:Y:S01]  /*16ca30*/  @P6 STG.E.U8 desc[UR32][R54.64], R59 ;  /* 0x0000003b36006986 */ /* 0x0001e2000c101120 */
[----:B---3--:R-:W-:-:S04]  /*16ca40*/  LOP3.LUT P6, RZ, R0, 0x2, RZ, 0xc0, !PT ;  /* 0x0000000200ff7812 */ /* 0x008fc800078cc0ff */
[----:B------:R-:W-:Y:S02]  /*16ca50*/  ISETP.LT.AND P6, PT, R9, UR31, !P6 ;  /* 0x0000001f09007c0c */ /* 0x000fe4000f7c1270 */
[C---:B0-----:R-:W-:Y:S01]  /*16ca60*/  PRMT R59, R60.reuse, 0x7771, RZ ;  /* 0x000077713c3b7816 */ /* 0x041fe200000000ff */
[----:B------:R-:W2:Y:S04]  /*16ca70*/  LDL.LU R55, [R1+0x1c0] ;  /* 0x0001c00001377983 */ /* 0x000ea80000300800 */
[----:B------:R-:W3:Y:S06]  /*16ca80*/  LDL R49, [R1+0x3010] ;  /* 0x0030100001317983 */ /* 0x000eec0000100800 */
[----:B----4-:R0:W-:Y:S04]  /*16ca90*/  @P6 STG.E.U8 desc[UR32][R4.64], R59 ;  /* 0x0000003b04006986 */ /* 0x0101e8000c101120 */
[----:B0-----:R-:W4:Y:S04]  /*16caa0*/  LDL.LU.64 R4, [R1+0x1d50] ;  /* 0x001d500001047983 */ /* 0x001f280000300a00 */
[----:B------:R-:W3:Y:S04]  /*16cab0*/  LDL.LU.64 R14, [R1+0x1d48] ;  /* 0x001d4800010e7983 */ /* 0x000ee80000300a00 */
[----:B------:R-:W3:Y:S04]  /*16cac0*/  LDL R52, [R1+0x300c] ;  /* 0x00300c0001347983 */ /* 0x000ee80000100800 */
[----:B------:R-:W3:Y:S04]  /*16cad0*/  LDL R53, [R1+0x3008] ;  /* 0x0030080001357983 */ /* 0x000ee80000100800 */
[----:B------:R-:W3:Y:S01]  /*16cae0*/  LDL.LU.64 R10, [R1+0x1d40] ;  /* 0x001d4000010a7983 */ /* 0x000ee20000300a00 */
[----:B------:R-:W-:-:S03]  /*16caf0*/  PRMT R59, R60, 0x7772, RZ ;  /* 0x000077723c3b7816 */ /* 0x000fc600000000ff */
[----:B------:R-:W3:Y:S04]  /*16cb00*/  LDL.LU.64 R18, [R1+0x1d38] ;  /* 0x001d380001127983 */ /* 0x000ee80000300a00 */
[----:B------:R0:W-:Y:S01]  /*16cb10*/  @P5 STG.E.U8 desc[UR32][R50.64], R59 ;  /* 0x0000003b32005986 */ /* 0x0001e2000c101120 */
[----:B------:R-:W-:-:S03]  /*16cb20*/  ISETP.LT.AND P5, PT, R9, UR25, !P0 ;  /* 0x0000001909007c0c */ /* 0x000fc6000c7a1270 */
[----:B0-----:R-:W3:Y:S01]  /*16cb30*/  LDL R50, [R1+0x3004] ;  /* 0x0030040001327983 */ /* 0x001ee20000100800 */
[----:B------:R-:W-:-:S03]  /*16cb40*/  PRMT R59, R60, 0x7773, RZ ;  /* 0x000077733c3b7816 */ /* 0x000fc600000000ff */
[----:B------:R-:W3:Y:S04]  /*16cb50*/  LDL.LU R61, [R1+0x3000] ;  /* 0x00300000013d7983 */ /* 0x000ee80000300800 */
[----:B------:R-:W3:Y:S04]  /*16cb60*/  LDL.LU R7, [R1+0x1b0] ;  /* 0x0001b00001077983 */ /* 0x000ee80000300800 */
[----:B------:R0:W-:Y:S04]  /*16cb70*/  @P5 STG.E.U8 desc[UR32][R12.64], R59 ;  /* 0x0000003b0c005986 */ /* 0x0001e8000c101120 */
[----:B0-----:R-:W3:Y:S04]  /*16cb80*/  LDL.LU.64 R12, [R1+0x1d30] ;  /* 0x001d3000010c7983 */ /* 0x001ee80000300a00 */
[----:B------:R-:W3:Y:S04]  /*16cb90*/  LDL R51, [R1+0x2ffc] ;  /* 0x002ffc0001337983 */ /* 0x000ee80000100800 */
[----:B------:R-:W3:Y:S01]  /*16cba0*/  LDL.LU.64 R16, [R1+0x1d28] ;  /* 0x001d280001107983 */ /* 0x000ee20000300a00 */
[----:B------:R-:W-:-:S04]  /*16cbb0*/  ISETP.GE.AND P5, PT, R9, UR27, PT ;  /* 0x0000001b09007c0c */ /* 0x000fc8000bfa6270 */
[----:B------:R-:W-:Y:S02]  /*16cbc0*/  ISETP.LT.AND P6, PT, R48, UR16, !P5 ;  /* 0x0000001030007c0c */ /* 0x000fe4000efc1270 */
[----:B--2---:R-:W-:-:S11]  /*16cbd0*/  PRMT R59, R55, 0x7770, RZ ;  /* 0x00007770373b7816 */ /* 0x004fd600000000ff */
[----:B----4-:R0:W-:Y:S01]  /*16cbe0*/  @P6 STG.E.U8 desc[UR32][R4.64], R59 ;  /* 0x0000003b04006986 */ /* 0x0101e2000c101120 */
[----:B---3--:R-:W-:-:S03]  /*16cbf0*/  ISETP.LT.AND P6, PT, R49, UR14, !P5 ;  /* 0x0000000e31007c0c */ /* 0x008fc6000efc1270 */
[----:B0-----:R-:W2:Y:S04]  /*16cc00*/  LDL R4, [R1+0x2ff8] ;  /* 0x002ff80001047983 */ /* 0x001ea80000100800 */
[----:B------:R-:W3:Y:S01]  /*16cc10*/  LDL.LU.64 R26, [R1+0x1d20] ;  /* 0x001d2000011a7983 */ /* 0x000ee20000300a00 */
[----:B------:R-:W-:-:S03]  /*16cc20*/  PRMT R59, R55, 0x7771, RZ ;  /* 0x00007771373b7816 */ /* 0x000fc600000000ff */
[----:B------:R-:W4:Y:S04]  /*16cc30*/  LDL R5, [R1+0x2ff4] ;  /* 0x002ff40001057983 */ /* 0x000f280000100800 */
[----:B------:R0:W-:Y:S01]  /*16cc40*/  @P6 STG.E.U8 desc[UR32][R14.64], R59 ;  /* 0x0000003b0e006986 */ /* 0x0001e2000c101120 */
[----:B------:R-:W-:-:S03]  /*16cc50*/  ISETP.LT.AND P6, PT, R52, UR12, !P5 ;  /* 0x0000000c34007c0c */ /* 0x000fc6000efc1270 */
[----:B------:R-:W4:Y:S04]  /*16cc60*/  LDL.LU R60, [R1+0x2fec] ;  /* 0x002fec00013c7983 */ /* 0x000f280000300800 */
[----:B0-----:R-:W4:Y:S01]  /*16cc70*/  LDL.LU.64 R14, [R1+0x1d18] ;  /* 0x001d1800010e7983 */ /* 0x001f220000300a00 */
[----:B------:R-:W-:-:S03]  /*16cc80*/  PRMT R59, R55, 0x7772, RZ ;  /* 0x00007772373b7816 */ /* 0x000fc600000000ff */
[----:B------:R-:W4:Y:S04]  /*16cc90*/  LDL.LU R54, [R1+0x1a0] ;  /* 0x0001a00001367983 */ /* 0x000f280000300800 */
[----:B------:R0:W-:Y:S04]  /*16cca0*/  @P6 STG.E.U8 desc[UR32][R10.64], R59 ;  /* 0x0000003b0a006986 */ /* 0x0001e8000c101120 */
[----:B0-----:R-:W4:Y:S04]  /*16ccb0*/  LDL R11, [R1+0x2ff0] ;  /* 0x002ff000010b7983 */ /* 0x001f280000100800 */
[----:B------:R-:W4:Y:S01]  /*16ccc0*/  LDL.LU.64 R24, [R1+0x1d10] ;  /* 0x001d100001187983 */ /* 0x000f220000300a00 */
[----:B------:R-:W-:-:S02]  /*16ccd0*/  ISETP.LT.AND P6, PT, R53, UR10, !P5 ;  /* 0x0000000a35007c0c */ /* 0x000fc4000efc1270 */
[----:B------:R-:W-:Y:S01]  /*16cce0*/  PRMT R59, R55, 0x7773, RZ ;  /* 0x00007773373b7816 */ /* 0x000fe200000000ff */
[----:B------:R-:W4:Y:S04]  /*16ccf0*/  LDL.LU.64 R22, [R1+0x1d08] ;  /* 0x001d080001167983 */ /* 0x000f280000300a00 */
[----:B------:R-:W4:Y:S06]  /*16cd00*/  LDL R6, [R1+0x2fe8] ;  /* 0x002fe80001067983 */ /* 0x000f2c0000100800 */
[----:B------:R0:W-:Y:S01]  /*16cd10*/  @P6 STG.E.U8 desc[UR32][R18.64], R59 ;  /* 0x0000003b12006986 */ /* 0x0001e2000c101120 */
[----:B------:R-:W-:-:S02]  /*16cd20*/  ISETP.LT.AND P6, PT, R50, UR8, !P5 ;  /* 0x0000000832007c0c */ /* 0x000fc4000efc1270 */
[----:B0-----:R-:W-:-:S11]  /*16cd30*/  PRMT R59, R7, 0x7770, RZ ;  /* 0x00007770073b7816 */ /* 0x001fd600000000ff */
[----:B------:R0:W-:Y:S04]  /*16cd40*/  @P6 STG.E.U8 desc[UR32][R12.64], R59 ;  /* 0x0000003b0c006986 */ /* 0x0001e8000c101120 */
[----:B0-----:R-:W4:Y:S04]  /*16cd50*/  LDL.LU.64 R12, [R1+0x1d00] ;  /* 0x001d0000010c7983 */ /* 0x001f280000300a00 */
[----:B------:R-:W4:Y:S04]  /*16cd60*/  LDL R21, [R1+0x2fd4] ;  /* 0x002fd40001157983 */ /* 0x000f280000100800 */
[----:B------:R-:W4:Y:S01]  /*16cd70*/  LDL.LU.64 R18, [R1+0xed8] ;  /* 0x000ed80001127983 */ /* 0x000f220000300a00 */
[----:B------:R-:W-:Y:S01]  /*16cd80*/  ISETP.LT.AND P6, PT, R61, UR6, !P5 ;  /* 0x000000063d007c0c */ /* 0x000fe2000efc1270 */
[----:B------:R-:W-:Y:S01]  /*16cd90*/  ULDC UR6, c[0x0][0x228] ;  /* 0x00008a0000067ab9 */ /* 0x000fe20000000800 */
[----:B------:R-:W-:Y:S01]  /*16cda0*/  PRMT R59, R7, 0x7771, RZ ;  /* 0x00007771073b7816 */ /* 0x000fe200000000ff */
[----:B------:R-:W4:Y:S10]  /*16cdb0*/  LDL.LU R55, [R1+0x190] ;  /* 0x0001900001377983 */ /* 0x000f340000300800 */
[----:B------:R0:W-:Y:S04]  /*16cdc0*/  @P6 STG.E.U8 desc[UR32][R16.64], R59 ;  /* 0x0000003b10006986 */ /* 0x0001e8000c101120 */
[----:B0-----:R-:W4:Y:S04]  /*16cdd0*/  LDL R16, [R1+0x2fe4] ;  /* 0x002fe40001107983 */ /* 0x001f280000100800 */
[----:B------:R-:W4:Y:S01]  /*16cde0*/  LDL.LU.64 R28, [R1+0x1cf8] ;  /* 0x001cf800011c7983 */ /* 0x000f220000300a00 */
[----:B------:R-:W-:Y:S01]  /*16cdf0*/  ISETP.LT.AND P6, PT, R51, UR4, !P5 ;  /* 0x0000000433007c0c */ /* 0x000fe2000efc1270 */
[----:B------:R-:W-:Y:S01]  /*16ce00*/  ULDC UR4, c[0x0][0x228] ;  /* 0x00008a0000047ab9 */ /* 0x000fe20000000800 */
[----:B------:R-:W-:Y:S01]  /*16ce10*/  PRMT R59, R7, 0x7772, RZ ;  /* 0x00007772073b7816 */ /* 0x000fe200000000ff */
[----:B------:R-:W4:Y:S10]  /*16ce20*/  LDL R17, [R1+0x2fe0] ;  /* 0x002fe00001117983 */ /* 0x000f340000100800 */
[----:B---3--:R0:W-:Y:S01]  /*16ce30*/  @P6 STG.E.U8 desc[UR32][R26.64], R59 ;  /* 0x0000003b1a006986 */ /* 0x0081e2000c101120 */
[----:B--2---:R-:W-:-:S02]  /*16ce40*/  ISETP.LT.AND P6, PT, R4, UR20, !P5 ;  /* 0x0000001404007c0c */ /* 0x004fc4000efc1270 */
[----:B0-----:R-:W-:Y:S01]  /*16ce50*/  PRMT R59, R7, 0x7773, RZ ;  /* 0x00007773073b7816 */ /* 0x001fe200000000ff */
[----:B------:R-:W2:Y:S10]  /*16ce60*/  LDL.LU.64 R26, [R1+0x1cf0] ;  /* 0x001cf000011a7983 */ /* 0x000eb40000300a00 */
[----:B----4-:R0:W-:Y:S01]  /*16ce70*/  @P6 STG.E.U8 desc[UR32][R14.64], R59 ;  /* 0x0000003b0e006986 */ /* 0x0101e2000c101120 */
[----:B------:R-:W-:-:S02]  /*16ce80*/  ISETP.LT.AND P6, PT, R5, UR22, !P5 ;  /* 0x0000001605007c0c */ /* 0x000fc4000efc1270 */
[C---:B0-----:R-:W-:Y:S01]  /*16ce90*/  PRMT R59, R54.reuse, 0x7770, RZ ;  /* 0x00007770363b7816 */ /* 0x041fe200000000ff */
[----:B------:R-:W3:Y:S10]  /*16cea0*/  LDL R15, [R1+0x2fdc] ;  /* 0x002fdc00010f7983 */ /* 0x000ef40000100800 */
[----:B------:R0:W-:Y:S04]  /*16ceb0*/  @P6 STG.E.U8 desc[UR32][R24.64], R59 ;  /* 0x0000003b18006986 */ /* 0x0001e8000c101120 */
[----:B0-----:R-:W4:Y:S01]  /*16cec0*/  LDL.LU.64 R24, [R1+0x1ce8] ;  /* 0x001ce80001187983 */ /* 0x001f220000300a00 */
[----:B------:R-:W-:Y:S01]  /*16ced0*/  ISETP.LT.AND P6, PT, R11, UR30, !P5 ;  /* 0x0000001e0b007c0c */ /* 0x000fe2000efc1270 */
[----:B------:R-:W-:Y:S01]  /*16cee0*/  ULDC.64 UR30, c[0x0][0x228] ;  /* 0x00008a00001e7ab9 */ /* 0x000fe20000000a00 */
[----:B------:R-:W-:-:S11]  /*16cef0*/  PRMT R59, R54, 0x7771, RZ ;  /* 0x00007771363b7816 */ /* 0x000fd600000000ff */
[----:B------:R0:W-:Y:S01]  /*16cf00*/  @P6 STG.E.U8 desc[UR32][R22.64], R59 ;  /* 0x0000003b16006986 */ /* 0x0001e2000c101120 */
[----:B------:R-:W-:Y:S01]  /*16cf10*/  ISETP.LT.AND P6, PT, R60, UR28, !P5 ;  /* 0x0000001c3c007c0c */ /* 0x000fe2000efc1270 */
[----:B------:R-:W-:Y:S02]  /*16cf20*/  ULDC.64 UR28, c[0x0][0x228] ;  /* 0x00008a00001c7ab9 */ /* 0x000fe40000000a00 */
[----:B0-----:R-:W3:Y:S01]  /*16cf30*/  LDL.LU.64 R22, [R1+0x1ce0] ;  /* 0x001ce00001167983 */ /* 0x001ee20000300a00 */
[----:B------:R-:W-:-:S03]  /*16cf40*/  PRMT R59, R54, 0x7772, RZ ;  /* 0x00007772363b7816 */ /* 0x000fc600000000ff */
[----:B------:R-:W3:Y:S01]  /*16cf50*/  LDL.LU R7, [R1+0x180] ;  /* 0x0001800001077983 */ /* 0x000ee20000300800 */
[----:B------:R-:W-:Y:S01]  /*16cf60*/  ISETP.LT.AND P5, PT, R6, UR24, !P5 ;  /* 0x0000001806007c0c */ /* 0x000fe2000efa1270 */
[----:B------:R-:W-:-:S04]  /*16cf70*/  ULDC.64 UR24, c[0x0][0x228] ;  /* 0x00008a0000187ab9 */ /* 0x000fc80000000a00 */
[----:B------:R0:W-:Y:S04]  /*16cf80*/  @P6 STG.E.U8 desc[UR32][R12.64], R59 ;  /* 0x0000003b0c006986 */ /* 0x0001e8000c101120 */
[----:B0-----:R-:W3:Y:S01]  /*16cf90*/  LDL.LU.64 R12, [R1+0x1cd8] ;  /* 0x001cd800010c7983 */ /* 0x001ee20000300a00 */
[----:B------:R-:W-:-:S05]  /*16cfa0*/  PRMT R59, R54, 0x7773, RZ ;  /* 0x00007773363b7816 */ /* 0x000fca00000000ff */
[----:B------:R0:W-:Y:S04]  /*16cfb0*/  @P5 STG.E.U8 desc[UR32][R18.64], R59 ;  /* 0x0000003b12005986 */ /* 0x0001e8000c101120 */
[----:B0-----:R-:W3:Y:S01]  /*16cfc0*/  LDL.LU.64 R18, [R1+0x1cd0] ;  /* 0x001cd00001127983 */ /* 0x001ee20000300a00 */
[----:B------:R-:W-:-:S05]  /*16cfd0*/  VIADD R59, R9, 0x1 ;  /* 0x00000001093b7836 */ /* 0x000fca0000000000 */
[----:B------:R-:W-:-:S04]  /*16cfe0*/  ISETP.GE.AND P5, PT, R59, UR25, PT ;  /* 0x000000193b007c0c */ /* 0x000fc8000bfa6270 */
[----:B------:R-:W-:Y:S01]  /*16cff0*/  ISETP.LT.AND P6, PT, R21, UR4, !P5 ;  /* 0x0000000415007c0c */ /* 0x000fe2000efc1270 */
[----:B------:R-:W-:Y:S01]  /*16d000*/  ULDC UR4, c[0x0][0x228] ;  /* 0x00008a0000047ab9 */ /* 0x000fe20000000800 */
[----:B------:R-:W-:-:S11]  /*16d010*/  PRMT R8, R55, 0x7770, RZ ;  /* 0x0000777037087816 */ /* 0x000fd600000000ff */
[----:B------:R0:W-:Y:S04]  /*16d020*/  @P6 STG.E.U8 desc[UR32][R28.64], R8 ;  /* 0x000000081c006986 */ /* 0x0001e8000c101120 */
[----:B0-----:R-:W3:Y:S01]  /*16d030*/  LDL.LU.64 R28, [R1+0x1cc8] ;  /* 0x001cc800011c7983 */ /* 0x001ee20000300a00 */
[----:B------:R-:W-:Y:S01]  /*16d040*/  ISETP.LT.AND P6, PT, R16, UR4, !P5 ;  /* 0x0000000410007c0c */ /* 0x000fe2000efc1270 */
[----:B------:R-:W-:Y:S01]  /*16d050*/  ULDC UR4, c[0x0][0x228] ;  /* 0x00008a0000047ab9 */ /* 0x000fe20000000800 */
[----:B------:R-:W-:-:S11]  /*16d060*/  PRMT R59, R55, 0x7771, RZ ;  /* 0x00007771373b7816 */ /* 0x000fd600000000ff */
[----:B--2---:R0:W-:Y:S01]  /*16d070*/  @P6 STG.E.U8 desc[UR32][R26.64], R59 ;  /* 0x0000003b1a006986 */ /* 0x0041e2000c101120 */
[----:B------:R-:W-:Y:S01]  /*16d080*/  ISETP.LT.AND P6, PT, R17, UR4, !P5 ;  /* 0x0000000411007c0c */ /* 0x000fe2000efc1270 */
[----:B------:R-:W-:Y:S02]  /*16d090*/  ULDC UR4, c[0x0][0x228] ;  /* 0x00008a0000047ab9 */ /* 0x000fe40000000800 */
[----:B0-----:R-:W2:Y:S01]  /*16d0a0*/  LDL.LU.64 R26, [R1+0x1cc0] ;  /* 0x001cc000011a7983 */ /* 0x001ea20000300a00 */
[----:B------:R-:W-:-:S03]  /*16d0b0*/  PRMT R59, R55, 0x7772, RZ ;  /* 0x00007772373b7816 */ /* 0x000fc600000000ff */
[----:B------:R-:W2:Y:S06]  /*16d0c0*/  LDL.LU R54, [R1+0x170] ;  /* 0x0001700001367983 */ /* 0x000eac0000300800 */
[----:B----4-:R0:W-:Y:S04]  /*16d0d0*/  @P6 STG.E.U8 desc[UR32][R24.64], R59 ;  /* 0x0000003b18006986 */ /* 0x0101e8000c101120 */
[----:B0-----:R-:W4:Y:S01]  /*16d0e0*/  LDL.LU.64 R24, [R1+0x1cb8] ;  /* 0x001cb80001187983 */ /* 0x001f220000300a00 */
[----:B---3--:R-:W-:Y:S01]  /*16d0f0*/  ISETP.LT.AND P6, PT, R15, UR4, !P5 ;  /* 0x000000040f007c0c */ /* 0x008fe2000efc1270 */
[----:B------:R-:W-:-:S02]  /*16d100*/  ULDC UR4, c[0x0][0x228] ;  /* 0x00008a0000047ab9 */ /* 0x000fc40000000800 */
[----:B------:R-:W3:Y:S01]  /*16d110*/  LDL.LU.64 R30, [R1+0x1cb0] ;  /* 0x001cb000011e7983 */ /* 0x000ee20000300a00 */
[----:B------:R-:W-:-:S09]  /*16d120*/  PRMT R59, R55, 0x7773, RZ ;  /* 0x00007773373b7816 */ /* 0x000fd200000000ff */
[----:B------:R0:W-:Y:S01]  /*16d130*/  @P6 STG.E.U8 desc[UR32][R22.64], R59 ;  /* 0x0000003b16006986 */ /* 0x0001e2000c101120 */
[----:B------:R-:W-:Y:S01]  /*16d140*/  ISETP.LT.AND P6, PT, R48, UR4, !P5 ;  /* 0x0000000430007c0c */ /* 0x000fe2000efc1270 */
[----:B------:R-:W-:Y:S02]  /*16d150*/  ULDC UR4, c[0x0][0x228] ;  /* 0x00008a0000047ab9 */ /* 0x000fe40000000800 */
[----:B0-----:R-:W3:Y:S01]  /*16d160*/  LDL.LU.64 R22, [R1+0x1ca8] ;  /* 0x001ca80001167983 */ /* 0x001ee20000300a00 */
[----:B------:R-:W-:-:S09]  /*16d170*/  PRMT R59, R7, 0x7770, RZ ;  /* 0x00007770073b7816 */ /* 0x000fd200000000ff */
[----:B------:R0:W-:Y:S01]  /*16d180*/  @P6 STG.E.U8 desc[UR32][R12.64], R59 ;  /* 0x0000003b0c006986 */ /* 0x0001e2000c101120 */
[----:B------:R-:W-:Y:S01]  /*16d190*/  ISETP.LT.AND P6, PT, R49, UR4, !P5 ;  /* 0x0000000431007c0c */ /* 0x000fe2000efc1270 */
[----:B------:R-:W-:Y:S02]  /*16d1a0*/  ULDC UR4, c[0x0][0x228] ;  /* 0x00008a0000047ab9 */ /* 0x000fe40000000800 */
[----:B0-----:R-:W3:Y:S01]  /*16d1b0*/  LDL.LU.64 R12, [R1+0x1ca0] ;  /* 0x001ca000010c7983 */ /* 0x001ee20000300a00 */
[----:B------:R-:W-:-:S03]  /*16d1c0*/  PRMT R59, R7, 0x7771, RZ ;  /* 0x00007771073b7816 */ /* 0x000fc600000000ff */
[----:B------:R-:W3:Y:S06]  /*16d1d0*/  LDL.LU R55, [R1+0x160] ;  /* 0x0001600001377983 */ /* 0x000eec0000300800 */
[----:B------:R0:W-:Y:S04]  /*16d1e0*/  @P6 STG.E.U8 desc[UR32][R18.64], R59 ;  /* 0x0000003b12006986 */ /* 0x0001e8000c101120 */
[----:B0-----:R-:W3:Y:S01]  /*16d1f0*/  LDL.LU.64 R18, [R1+0x1c98] ;  /* 0x001c980001127983 */ /* 0x001ee20000300a00 */
        /* <DEDUP_REMOVED lines=12> */
[----:B------:R-:W-:-:S09]  /*16d2c0*/  PRMT R59, R54, 0x7770, RZ ;  /* 0x00007770363b7816 */ /* 0x000fd200000000ff */
[----:B----4-:R0:W-:Y:S01]  /*16d2d0*/  @P6 STG.E.U8 desc[UR32][R24.64], R59 ;  /* 0x0000003b18006986 */ /* 0x0101e2000c101120 */
[----:B------:R-:W-:Y:S01]  /*16d2e0*/  ISETP.LT.AND P6, PT, R61, UR4, !P5 ;  /* 0x000000043d007c0c */ /* 0x000fe2000efc1270 */
[----:B------:R-:W-:Y:S02]  /*16d2f0*/  ULDC UR4, c[0x0][0x228] ;  /* 0x00008a0000047ab9 */ /* 0x000fe40000000800 */
[----:B0-----:R-:W4:Y:S01]  /*16d300*/  LDL.LU.64 R24, [R1+0xec8] ;  /* 0x000ec80001187983 */ /* 0x001f220000300a00 */
[----:B------:R-:W-:-:S03]  /*16d310*/  PRMT R59, R54, 0x7771, RZ ;  /* 0x00007771363b7816 */ /* 0x000fc600000000ff */
[----:B------:R-:W4:Y:S06]  /*16d320*/  LDL.LU R7, [R1+0x1d4] ;  /* 0x0001d40001077983 */ /* 0x000f2c0000300800 */
[----:B---3--:R0:W-:Y:S01]  /*16d330*/  @P6 STG.E.U8 desc[UR32][R30.64], R59 ;  /* 0x0000003b1e006986 */ /* 0x0081e2000c101120 */
[----:B------:R-:W-:Y:S01]  /*16d340*/  ISETP.LT.AND P6, PT, R51, UR4, !P5 ;  /* 0x0000000433007c0c */ /* 0x000fe2000efc1270 */
[----:B------:R-:W-:Y:S01]  /*16d350*/  ULDC UR4, c[0x0][0x228] ;  /* 0x00008a0000047ab9 */ /* 0x000fe20000000800 */
[----:B0-----:R-:W-:-:S11]  /*16d360*/  PRMT R59, R54, 0x7772, RZ ;  /* 0x00007772363b7816 */ /* 0x001fd600000000ff */
[----:B------:R0:W-:Y:S01]  /*16d370*/  @P6 STG.E.U8 desc[UR32][R22.64], R59 ;  /* 0x0000003b16006986 */ /* 0x0001e2000c101120 */
[----:B------:R-:W-:Y:S01]  /*16d380*/  ISETP.LT.AND P6, PT, R4, UR26, !P5 ;  /* 0x0000001a04007c0c */ /* 0x000fe2000efc1270 */
[----:B------:R-:W-:Y:S02]  /*16d390*/  ULDC.64 UR26, c[0x0][0x228] ;  /* 0x00008a00001a7ab9 */ /* 0x000fe40000000a00 */
[----:B0-----:R-:W3:Y:S01]  /*16d3a0*/  LDL.LU.64 R22, [R1+0x1c80] ;  /* 0x001c800001167983 */ /* 0x001ee20000300a00 */
[----:B------:R-:W-:-:S09]  /*16d3b0*/  PRMT R59, R54, 0x7773, RZ ;  /* 0x00007773363b7816 */ /* 0x000fd200000000ff */
[----:B------:R0:W-:Y:S01]  /*16d3c0*/  @P6 STG.E.U8 desc[UR32][R12.64], R59 ;  /* 0x0000003b0c006986 */ /* 0x0001e2000c101120 */
[----:B------:R-:W-:Y:S01]  /*16d3d0*/  ISETP.LT.AND P6, PT, R5, UR4, !P5 ;  /* 0x0000000405007c0c */ /* 0x000fe2000efc1270 */
[----:B------:R-:W-:Y:S02]  /*16d3e0*/  ULDC UR4, c[0x0][0x228] ;  /* 0x00008a0000047ab9 */ /* 0x000fe40000000800 */
[----:B0-----:R-:W3:Y:S01]  /*16d3f0*/  LDL.LU.64 R12, [R1+0x1c78] ;  /* 0x001c7800010c7983 */ /* 0x001ee20000300a00 */
[----:B------:R-:W-:-:S09]  /*16d400*/  PRMT R59, R55, 0x7770, RZ ;  /* 0x00007770373b7816 */ /* 0x000fd200000000ff */
        /* <DEDUP_REMOVED lines=9> */
[----:B------:R-:W-:Y:S01]  /*16d4a0*/  PRMT R59, R55, 0x7772, RZ ;  /* 0x00007772373b7816 */ /* 0x000fe200000000ff */
[----:B------:R-:W3:Y:S01]  /*16d4b0*/  LDL.LU R54, [R1+0x1c4] ;  /* 0x0001c40001367983 */ /* 0x000ee20000300800 */
[----:B------:R-:W-:Y:S01]  /*16d4c0*/  ISETP.LT.AND P5, PT, R6, UR4, !P5 ;  /* 0x0000000406007c0c */ /* 0x000fe2000efa1270 */
[----:B------:R-:W-:-:S08]  /*16d4d0*/  ULDC UR4, c[0x0][0x228] ;  /* 0x00008a0000047ab9 */ /* 0x000fd00000000800 */
[----:B--2---:R0:W-:Y:S04]  /*16d4e0*/  @P6 STG.E.U8 desc[UR32][R26.64], R59 ;  /* 0x0000003b1a006986 */ /* 0x0041e8000c101120 */
[----:B0-----:R-:W2:Y:S01]  /*16d4f0*/  LDL.LU.64 R26, [R1+0x1c60] ;  /* 0x001c6000011a7983 */ /* 0x001ea20000300a00 */
[----:B------:R-:W-:-:S05]  /*16d500*/  PRMT R59, R55, 0x7773, RZ ;  /* 0x00007773373b7816 */ /* 0x000fca00000000ff */
[----:B----4-:R0:W-:Y:S04]  /*16d510*/  @P5 STG.E.U8 desc[UR32][R24.64], R59 ;  /* 0x0000003b18005986 */ /* 0x0101e8000c101120 */
[----:B0-----:R-:W4:Y:S01]  /*16d520*/  LDL.LU.64 R24, [R1+0x1c58] ;  /* 0x001c580001187983 */ /* 0x001f220000300a00 */
[----:B------:R-:W-:-:S05]  /*16d530*/  VIADD R59, R9, 0x2 ;  /* 0x00000002093b7836 */ /* 0x000fca0000000000 */
[----:B------:R-:W-:-:S04]  /*16d540*/  ISETP.GE.AND P5, PT, R59, UR27, PT ;  /* 0x0000001b3b007c0c */ /* 0x000fc8000bfa6270 */
[----:B------:R-:W-:Y:S01]  /*16d550*/  ISETP.LT.AND P6, PT, R21, UR4, !P5 ;  /* 0x0000000415007c0c */ /* 0x000fe2000efc1270 */
[----:B------:R-:W-:Y:S01]  /*16d560*/  ULDC UR4, c[0x0][0x228] ;  /* 0x00008a0000047ab9 */ /* 0x000fe20000000800 */
[C---:B------:R-:W-:Y:S02]  /*16d570*/  PRMT R8, R7.reuse, 0x7770, RZ ;  /* 0x0000777007087816 */ /* 0x040fe400000000ff */
[----:B------:R-:W-:-:S09]  /*16d580*/  PRMT R59, R7, 0x7771, RZ ;  /* 0x00007771073b7816 */ /* 0x000fd200000000ff */
[----:B---3--:R0:W-:Y:S01]  /*16d590*/  @P6 STG.E.U8 desc[UR32][R22.64], R8 ;  /* 0x0000000816006986 */ /* 0x0081e2000c101120 */
[----:B------:R-:W-:Y:S01]  /*16d5a0*/  ISETP.LT.AND P6, PT, R16, UR4, !P5 ;  /* 0x0000000410007c0c */ /* 0x000fe2000efc1270 */
[----:B------:R-:W-:Y:S02]  /*16d5b0*/  ULDC UR4, c[0x0][0x228] ;  /* 0x00008a0000047ab9 */ /* 0x000fe40000000800 */
[----:B0-----:R-:W3:Y:S10]  /*16d5c0*/  LDL.LU.64 R22, [R1+0x1c50] ;  /* 0x001c500001167983 */ /* 0x001ef40000300a00 */
[----:B------:R0:W-:Y:S01]  /*16d5d0*/  @P6 STG.E.U8 desc[UR32][R12.64], R59 ;  /* 0x0000003b0c006986 */ /* 0x0001e2000c101120 */
[----:B------:R-:W-:Y:S01]  /*16d5e0*/  ISETP.LT.AND P6, PT, R17, UR4, !P5 ;  /* 0x0000000411007c0c */ /* 0x000fe2000efc1270 */
[----:B------:R-:W-:-:S02]  /*16d5f0*/  ULDC UR4, c[0x0][0x228] ;  /* 0x00008a0000047ab9 */ /* 0x000fc40000000800 */
[----:B0-----:R-:W3:Y:S01]  /*16d600*/  LDL.LU.64 R12, [R1+0x1c48] ;  /* 0x001c4800010c7983 */ /* 0x001ee20000300a00 */
[----:B------:R-:W-:-:S03]  /*16d610*/  PRMT R59, R7, 0x7772, RZ ;  /* 0x00007772073b7816 */ /* 0x000fc600000000ff */
[----:B------:R-:W3:Y:S06]  /*16d620*/  LDL.LU R55, [R1+0x1b4] ;  /* 0x0001b40001377983 */ /* 0x000eec0000300800 */
[----:B------:R0:W-:Y:S04]  /*16d630*/  @P6 STG.E.U8 desc[UR32][R18.64], R59 ;  /* 0x0000003b12006986 */ /* 0x0001e8000c101120 */
[----:B0-----:R-:W3:Y:S01]  /*16d640*/  LDL.LU.64 R18, [R1+0x1c40] ;  /* 0x001c400001127983 */ /* 0x001ee20000300a00 */
[----:B------:R-:W-:Y:S01]  /*16d650*/  ISETP.LT.AND P6, PT, R15, UR4, !P5 ;  /* 0x000000040f007c0c */ /* 0x000fe2000efc1270 */
[----:B------:R-:W-:-:S02]  /*16d660*/  ULDC UR4, c[0x0][0x228] ;  /* 0x00008a0000047ab9 */ /* 0x000fc40000000800 */
[----:B------:R-:W3:Y:S01]  /*16d670*/  LDL.LU.64 R30, [R1+0x1c38] ;  /* 0x001c3800011e7983 */ /* 0x000ee20000300a00 */
[----:B------:R-:W-:-:S09]  /*16d680*/  PRMT R59, R7, 0x7773, RZ ;  /* 0x00007773073b7816 */ /* 0x000fd200000000ff */
        /* <DEDUP_REMOVED lines=13> */
[----:B------:R-:W-:Y:S01]  /*16d760*/  ISETP.LT.AND P6, PT, R52, UR4, !P5 ;  /* 0x0000000434007c0c */ /* 0x000fe2000efc1270 */
[----:B------:R-:W-:Y:S01]  /*16d770*/  ULDC UR4, c[0x0][0x228] ;  /* 0x00008a0000047ab9 */ /* 0x000fe20000000800 */
[----:B------:R-:W-:-:S11]  /*16d780*/  PRMT R59, R54, 0x7772, RZ ;  /* 0x00007772363b7816 */ /* 0x000fd600000000ff */
[----:B---3--:R0:W-:Y:S01]  /*16d790*/  @P6 STG.E.U8 desc[UR32][R22.64], R59 ;  /* 0x0000003b16006986 */ /* 0x0081e2000c101120 */
        /* <DEDUP_REMOVED lines=15> */
[----:B------:R0:W-:Y:S01]  /*16d890*/  @P6 STG.E.U8 desc[UR32][R30.64], R59 ;  /* 0x0000003b1e006986 */ /* 0x0001e2000c101120 */
[----:B------:R-:W-:Y:S01]  /*16d8a0*/  ISETP.LT.AND P6, PT, R51, UR4, !P5 ;  /* 0x0000000433007c0c */ /* 0x000fe2000efc1270 */
[----:B------:R-:W-:Y:S01]  /*16d8b0*/  ULDC UR4, c[0x0][0x228] ;  /* 0x00008a0000047ab9 */ /* 0x000fe20000000800 */
[----:B0-----:R-:W-:-:S11]  /*16d8c0*/  PRMT R59, R55, 0x7772, RZ ;  /* 0x00007772373b7816 */ /* 0x001fd600000000ff */
[----:B------:R0:W-:Y:S04]  /*16d8d0*/  @P6 STG.E.U8 desc[UR32][R28.64], R59 ;  /* 0x0000003b1c006986 */ /* 0x0001e8000c101120 */
[----:B0-----:R-:W3:Y:S01]  /*16d8e0*/  LDL.LU.64 R28, [R1+0x1c08] ;  /* 0x001c0800011c7983 */ /* 0x001ee20000300a00 */
[----:B------:R-:W-:Y:S01]  /*16d8f0*/  ISETP.LT.AND P6, PT, R4, UR24, !P5 ;  /* 0x0000001804007c0c */ /* 0x000fe2000efc1270 */
[----:B------:R-:W-:Y:S01]  /*16d900*/  ULDC.64 UR24, c[0x0][0x228] ;  /* 0x00008a0000187ab9 */ /* 0x000fe20000000a00 */
[----:B------:R-:W-:-:S11]  /*16d910*/  PRMT R59, R55, 0x7773, RZ ;  /* 0x00007773373b7816 */ /* 0x000fd600000000ff */
[----:B--2---:R0:W-:Y:S01]  /*16d920*/  @P6 STG.E.U8 desc[UR32][R26.64], R59 ;  /* 0x0000003b1a006986 */ /* 0x0041e2000c101120 */
[----:B------:R-:W-:Y:S01]  /*16d930*/  ISETP.LT.AND P6, PT, R5, UR4, !P5 ;  /* 0x0000000405007c0c */ /* 0x000fe2000efc1270 */
[----:B------:R-:W-:Y:S02]  /*16d940*/  ULDC UR4, c[0x0][0x228] ;  /* 0x00008a0000047ab9 */ /* 0x000fe40000000800 */
[----:B0-----:R-:W2:Y:S01]  /*16d950*/  LDL.LU.64 R26, [R1+0x1c00] ;  /* 0x001c0000011a7983 */ /* 0x001ea20000300a00 */
[----:B------:R-:W-:-:S09]  /*16d960*/  PRMT R59, R7, 0x7770, RZ ;  /* 0x00007770073b7816 */ /* 0x000fd200000000ff */
        /* <DEDUP_REMOVED lines=9> */
[----:B------:R-:W-:-:S03]  /*16da00*/  PRMT R59, R7, 0x7772, RZ ;  /* 0x00007772073b7816 */ /* 0x000fc600000000ff */
[----:B------:R-:W3:Y:S01]  /*16da10*/  LDL.LU R55, [R1+0x184] ;  /* 0x0001840001377983 */ /* 0x000ee20000300800 */
[----:B------:R-:W-:Y:S01]  /*16da20*/  ISETP.LT.AND P5, PT, R6, UR4, !P5 ;  /* 0x0000000406007c0c */ /* 0x000fe2000efa1270 */
[----:B------:R-:W-:-:S04]  /*16da30*/  ULDC UR4, c[0x0][0x228] ;  /* 0x00008a0000047ab9 */ /* 0x000fc80000000800 */
        /* <DEDUP_REMOVED lines=24> */
[----:B------:R-:W-:-:S02]  /*16dbc0*/  ULDC UR4, c[0x0][0x228] ;  /* 0x00008a0000047ab9 */ /* 0x000fc40000000800 */
[----:B------:R-:W4:Y:S01]  /*16dbd0*/  LDL.LU.64 R30, [R1+0x1bc0] ;  /* 0x001bc000011e7983 */ /* 0x000f220000300a00 */
[----:B------:R-:W-:-:S09]  /*16dbe0*/  PRMT R59, R54, 0x7773, RZ ;  /* 0x00007773363b7816 */ /* 0x000fd200000000ff */
        /* <DEDUP_REMOVED lines=32> */
[----:B------:R0:W-:Y:S01]  /*16ddf0*/  @P6 STG.E.U8 desc[UR32][R30.64], R59 ;  /* 0x0000003b1e006986 */ /* 0x0001e2000c101120 */
[----:B------:R-:W-:Y:S01]  /*16de00*/  ISETP.LT.AND P6, PT, R51, UR4, !P5 ;  /* 0x0000000433007c0c */ /* 0x000fe2000efc1270 */
[----:B------:R-:W-:Y:S01]  /*16de10*/  ULDC UR4, c[0x0][0x228] ;  /* 0x00008a0000047ab9 */ /* 0x000fe20000000800 */
[----:B0-----:R-:W-:-:S11]  /*16de20*/  PRMT R59, R7, 0x7772, RZ ;  /* 0x00007772073b7816 */ /* 0x001fd600000000ff */
[----:B---3--:R0:W-:Y:S01]  /*16de30*/  @P6 STG.E.U8 desc[UR32][R22.64], R59 ;  /* 0x0000003b16006986 */ /* 0x0081e2000c101120 */
        /* <DEDUP_REMOVED lines=158> */
[----:B------:R-:W-:Y:S01]  /*16e820*/  ULDC UR4, c[0x0][0x228] ;  /* 0x00008a0000047ab9 */ /* 0x000fe20000000800 */
[----:B0-----:R-:W-:Y:S01]  /*16e830*/  PRMT R59, R55, 0x7770, RZ ;  /* 0x00007770373b7816 */ /* 0x001fe200000000ff */
[----:B------:R-:W2:Y:S10]  /*16e840*/  LDL.LU.64 R26, [R1+0x1a28] ;  /* 0x001a2800011a7983 */ /* 0x000eb40000300a00 */
[----:B----4-:R0:W-:Y:S01]  /*16e850*/  @P6 STG.E.U8 desc[UR32][R24.64], R59 ;  /* 0x0000003b18006986 */ /* 0x0101e2000c101120 */
[----:B------:R-:W-:Y:S01]  /*16e860*/  ISETP.LT.AND P6, PT, R61, UR4, !P5 ;  /* 0x000000043d007c0c */ /* 0x000fe2000efc1270 */
[----:B------:R-:W-:-:S02]  /*16e870*/  ULDC UR4, c[0x0][0x228] ;  /* 0x00008a0000047ab9 */ /* 0x000fc40000000800 */
        /* <DEDUP_REMOVED lines=25> */
[----:B------:R-:W-:Y:S02]  /*16ea10*/  ULDC UR4, c[0x0][0x228] ;  /* 0x00008a0000047ab9 */ /* 0x000fe40000000800 */
[----:B------:R-:W-:Y:S01]  /*16ea20*/  ISETP.LT.AND P5, PT, R6, UR4, !P5 ;  /* 0x0000000406007c0c */ /* 0x000fe2000efa1270 */
[----:B------:R-:W3:Y:S01]  /*16ea30*/  LDL.LU R55, [R1+0x1cc] ;  /* 0x0001cc0001377983 */ /* 0x000ee20000300800 */
[----:B------:R-:W-:Y:S01]  /*16ea40*/  PRMT R59, R7, 0x7772, RZ ;  /* 0x00007772073b7816 */ /* 0x000fe200000000ff */
[----:B------:R-:W-:-:S07]  /*16ea50*/  ULDC UR4, c[0x0][0x228] ;  /* 0x00008a0000047ab9 */ /* 0x000fce0000000800 */
[----:B--2---:R0:W-:Y:S02]  /*16ea60*/  @P6 STG.E.U8 desc[UR32][R26.64], R59 ;  /* 0x0000003b1a006986 */ /* 0x0041e4000c101120 */
[----:B0-----:R-:W-:Y:S02]  /*16ea70*/  PRMT R59, R7, 0x7773, RZ ;  /* 0x00007773073b7816 */ /* 0x001fe400000000ff */
[----:B------:R-:W2:Y:S04]  /*16ea80*/  LDL.LU.64 R26, [R1+0x1a00] ;  /* 0x001a0000011a7983 */ /* 0x000ea80000300a00 */
[----:B----4-:R0:W-:Y:S02]  /*16ea90*/  @P5 STG.E.U8 desc[UR32][R24.64], R59 ;  /* 0x0000003b18005986 */ /* 0x0101e4000c101120 */
[----:B0-----:R-:W-:-:S02]  /*16eaa0*/  VIADD R59, R9, 0x6 ;  /* 0x00000006093b7836 */ /* 0x001fc40000000000 */
[----:B------:R-:W4:Y:S03]  /*16eab0*/  LDL.LU.64 R24, [R1+0x19f8] ;  /* 0x0019f80001187983 */ /* 0x000f260000300a00 */
        /* <DEDUP_REMOVED lines=32> */
[----:B----4-:R0:W-:Y:S01]  /*16ecc0*/  @P6 STG.E.U8 desc[UR32][R24.64], R59 ;  /* 0x0000003b18006986 */ /* 0x0101e2000c101120 */
[----:B------:R-:W-:Y:S01]  /*16ecd0*/  ISETP.LT.AND P6, PT, R52, UR4, !P5 ;  /* 0x0000000434007c0c */ /* 0x000fe2000efc1270 */
[----:B------:R-:W-:Y:S02]  /*16ece0*/  ULDC UR4, c[0x0][0x228] ;  /* 0x00008a0000047ab9 */ /* 0x000fe40000000800 */
[----:B0-----:R-:W4:Y:S01]  /*16ecf0*/  LDL.LU.64 R24, [R1+0x13e8] ;  /* 0x0013e80001187983 */ /* 0x001f220000300a00 */
        /* <DEDUP_REMOVED lines=40> */
[----:B------:R-:W-:-:S03]  /*16ef80*/  PRMT R59, R54, 0x7772, RZ ;  /* 0x00007772363b7816 */ /* 0x000fc600000000ff */
[----:B------:R-:W3:Y:S06]  /*16ef90*/  LDL.LU R7, [R1+0x18c] ;  /* 0x00018c0001077983 */ /* 0x000eec0000300800 */
[----:B------:R0:W-:Y:S01]  /*16efa0*/  @P6 STG.E.U8 desc[UR32][R12.64], R59 ;  /* 0x0000003b0c006986 */ /* 0x0001e2000c101120 */
[----:B------:R-:W-:Y:S01]  /*16efb0*/  ISETP.LT.AND P5, PT, R6, UR4, !P5 ;  /* 0x0000000406007c0c */ /* 0x000fe2000efa1270 */
[----:B------:R-:W-:Y:S02]  /*16efc0*/  ULDC UR4, c[0x0][0x228] ;  /* 0x00008a0000047ab9 */ /* 0x000fe40000000800 */
[----:B0-----:R-:W3:Y:S01]  /*16efd0*/  LDL.LU.64 R12, [R1+0x13b0] ;  /* 0x0013b000010c7983 */ /* 0x001ee20000300a00 */
[----:B------:R-:W-:-:S09]  /*16efe0*/  PRMT R59, R54, 0x7773, RZ ;  /* 0x00007773363b7816 */ /* 0x000fd200000000ff */
[----:B------:R0:W-:Y:S02]  /*16eff0*/  @P5 STG.E.U8 desc[UR32][R18.64], R59 ;  /* 0x0000003b12005986 */ /* 0x0001e4000c101120 */
[----:B0-----:R-:W-:Y:S02]  /*16f000*/  VIADD R59, R9, 0x7 ;  /* 0x00000007093b7836 */ /* 0x001fe40000000000 */
[----:B------:R-:W3:Y:S03]  /*16f010*/  LDL.LU.64 R18, [R1+0x13a8] ;  /* 0x0013a80001127983 */ /* 0x000ee60000300a00 */
        /* <DEDUP_REMOVED lines=19> */
[----:B------:R-:W-:-:S03]  /*16f150*/  PRMT R59, R55, 0x7773, RZ ;  /* 0x00007773373b7816 */ /* 0x000fc600000000ff */
[----:B------:R-:W4:Y:S06]  /*16f160*/  LDL.LU.64 R30, [R1+0xfa0] ;  /* 0x000fa000011e7983 */ /* 0x000f2c0000300a00 */
[----:B---3--:R0:W-:Y:S01]  /*16f170*/  @P6 STG.E.U8 desc[UR32][R22.64], R59 ;  /* 0x0000003b16006986 */ /* 0x0081e2000c101120 */
[----:B------:R-:W-:Y:S01]  /*16f180*/  ISETP.LT.AND P6, PT, R48, UR4, !P5 ;  /* 0x0000000430007c0c */ /* 0x000fe2000efc1270 */
[----:B------:R-:W-:Y:S01]  /*16f190*/  ULDC UR4, c[0x0][0x228] ;  /* 0x00008a0000047ab9 */ /* 0x000fe20000000800 */
[----:B0-----:R-:W-:-:S11]  /*16f1a0*/  PRMT R59, R7, 0x7770, RZ ;  /* 0x00007770073b7816 */ /* 0x001fd600000000ff */
[----:B------:R0:W-:Y:S04]  /*16f1b0*/  @P6 STG.E.U8 desc[UR32][R12.64], R59 ;  /* 0x0000003b0c006986 */ /* 0x0001e8000c101120 */
[----:B0-----:R-:W3:Y:S01]  /*16f1c0*/  LDL.LU.64 R12, [R1+0xf88] ;  /* 0x000f8800010c7983 */ /* 0x001ee20000300a00 */
[----:B------:R-:W-:Y:S01]  /*16f1d0*/  ISETP.LT.AND P6, PT, R49, UR4, !P5 ;  /* 0x0000000431007c0c */ /* 0x000fe2000efc1270 */
[----:B------:R-:W-:Y:S02]  /*16f1e0*/  ULDC UR4, c[0x0][0x228] ;  /* 0x00008a0000047ab9 */ /* 0x000fe40000000800 */
[----:B------:R-:W3:Y:S01]  /*16f1f0*/  LDL.LU.64 R22, [R1+0xf80] ;  /* 0x000f800001167983 */ /* 0x000ee20000300a00 */
[----:B------:R-:W-:-:S03]  /*16f200*/  PRMT R59, R7, 0x7771, RZ ;  /* 0x00007771073b7816 */ /* 0x000fc600000000ff */
[----:B------:R-:W3:Y:S06]  /*16f210*/  LDL.LU R55, [R1+0x16c] ;  /* 0x00016c0001377983 */ /* 0x000eec0000300800 */
        /* <DEDUP_REMOVED lines=75> */
[----:B0-----:R-:W3:Y:S04]  /*16f6d0*/  LDL.LU.64 R28, [R1+0xf18] ;  /* 0x000f1800011c7983 */ /* 0x001ee80000300a00 */
[----:B------:R-:W3:Y:S01]  /*16f6e0*/  LDL.LU.64 R30, [R1+0xf10] ;  /* 0x000f1000011e7983 */ /* 0x000ee20000300a00 */
        /* <DEDUP_REMOVED lines=21> */
[----:B------:R-:W-:Y:S01]  /*16f840*/  ULDC UR4, c[0x0][0x228] ;  /* 0x00008a0000047ab9 */ /* 0x000fe20000000800 */
[----:B0-----:R-:W-:Y:S01]  /*16f850*/  PRMT R59, R55, 0x7770, RZ ;  /* 0x00007770373b7816 */ /* 0x001fe200000000ff */
[----:B------:R-:W3:Y:S10]  /*16f860*/  LDL.LU.64 R22, [R1+0xea8] ;  /* 0x000ea80001167983 */ /* 0x000ef40000300a00 */
[----:B------:R0:W-:Y:S01]  /*16f870*/  @P6 STG.E.U8 desc[UR32][R18.64], R59 ;  /* 0x0000003b12006986 */ /* 0x0001e2000c101120 */
[----:B------:R-:W-:Y:S01]  /*16f880*/  ISETP.LT.AND P6, PT, R61, UR4, !P5 ;  /* 0x000000043d007c0c */ /* 0x000fe2000efc1270 */
[----:B------:R-:W-:-:S02]  /*16f890*/  ULDC UR4, c[0x0][0x228] ;  /* 0x00008a0000047ab9 */ /* 0x000fc40000000800 */
[----:B0-----:R-:W3:Y:S01]  /*16f8a0*/  LDL.LU.64 R18, [R1+0xc58] ;  /* 0x000c580001127983 */ /* 0x001ee20000300a00 */
[----:B------:R-:W-:-:S09]  /*16f8b0*/  PRMT R59, R55, 0x7771, RZ ;  /* 0x00007771373b7816 */ /* 0x000fd200000000ff */
[----:B------:R0:W-:Y:S01]  /*16f8c0*/  @P6 STG.E.U8 desc[UR32][R28.64], R59 ;  /* 0x0000003b1c006986 */ /* 0x0001e2000c101120 */
[----:B------:R-:W-:Y:S01]  /*16f8d0*/  ISETP.LT.AND P6, PT, R51, UR4, !P5 ;  /* 0x0000000433007c0c */ /* 0x000fe2000efc1270 */
[----:B------:R-:W-:Y:S01]  /*16f8e0*/  ULDC UR4, c[0x0][0x228] ;  /* 0x00008a0000047ab9 */ /* 0x000fe20000000800 */
[C---:B0-----:R-:W-:Y:S01]  /*16f8f0*/  PRMT R59, R55.reuse, 0x7772, RZ ;  /* 0x00007772373b7816 */ /* 0x041fe200000000ff */
[----:B------:R-:W3:Y:S04]  /*16f900*/  LDL.LU.64 R28, [R1+0x81b8] ;  /* 0x0081b800011c7983 */ /* 0x000ee80000300a00 */
[----:B------:R-:W3:Y:S06]  /*16f910*/  LDL.LU R10, [R1+0x110] ;  /* 0x00011000010a7983 */ /* 0x000eec0000300800 */
[----:B------:R0:W-:Y:S02]  /*16f920*/  @P6 STG.E.U8 desc[UR32][R30.64], R59 ;  /* 0x0000003b1e006986 */ /* 0x0001e4000c101120 */
[----:B0-----:R-:W-:-:S02]  /*16f930*/  PRMT R59, R55, 0x7773, RZ ;  /* 0x00007773373b7816 */ /* 0x001fc400000000ff */
[----:B------:R-:W3:Y:S01]  /*16f940*/  LDL.LU.64 R54, [R1+0xea0] ;  /* 0x000ea00001367983 */ /* 0x000ee20000300a00 */
[----:B------:R-:W-:Y:S01]  /*16f950*/  ISETP.LT.AND P6, PT, R4, UR24, !P5 ;  /* 0x0000001804007c0c */ /* 0x000fe2000efc1270 */
[----:B------:R-:W-:-:S12]  /*16f960*/  ULDC.64 UR24, c[0x0][0x228] ;  /* 0x00008a0000187ab9 */ /* 0x000fd80000000a00 */
[----:B--2---:R0:W-:Y:S01]  /*16f970*/  @P6 STG.E.U8 desc[UR32][R26.64], R59 ;  /* 0x0000003b1a006986 */ /* 0x0041e2000c101120 */
[----:B------:R-:W-:Y:S01]  /*16f980*/  ISETP.LT.AND P6, PT, R5, UR4, !P5 ;  /* 0x0000000405007c0c */ /* 0x000fe2000efc1270 */
[----:B------:R-:W-:Y:S01]  /*16f990*/  ULDC UR4, c[0x0][0x228] ;  /* 0x00008a0000047ab9 */ /* 0x000fe20000000800 */
[----:B0-----:R-:W-:-:S11]  /*16f9a0*/  PRMT R59, R8, 0x7770, RZ ;  /* 0x00007770083b7816 */ /* 0x001fd600000000ff */
[----:B----4-:R0:W-:Y:S04]  /*16f9b0*/  @P6 STG.E.U8 desc[UR32][R24.64], R59 ;  /* 0x0000003b18006986 */ /* 0x0101e8000c101120 */
[----:B0-----:R-:W2:Y:S01]  /*16f9c0*/  LDL.LU.64 R24, [R1+0xe98] ;  /* 0x000e980001187983 */ /* 0x001ea20000300a00 */
[----:B------:R-:W-:Y:S01]  /*16f9d0*/  ISETP.LT.AND P6, PT, R11, UR4, !P5 ;  /* 0x000000040b007c0c */ /* 0x000fe2000efc1270 */
[----:B------:R-:W-:Y:S02]  /*16f9e0*/  ULDC UR4, c[0x0][0x228] ;  /* 0x00008a0000047ab9 */ /* 0x000fe40000000800 */
[----:B------:R-:W4:Y:S01]  /*16f9f0*/  LDL.LU.64 R30, [R1+0xe90] ;  /* 0x000e9000011e7983 */ /* 0x000f220000300a00 */
[----:B------:R-:W-:-:S09]  /*16fa00*/  PRMT R59, R8, 0x7771, RZ ;  /* 0x00007771083b7816 */ /* 0x000fd200000000ff */
[----:B---3--:R0:W-:Y:S04]  /*16fa10*/  @P6 STG.E.U8 desc[UR32][R12.64], R59 ;  /* 0x0000003b0c006986 */ /* 0x0081e8000c101120 */
[----:B0-----:R-:W3:Y:S04]  /*16fa20*/  LDL.LU.64 R12, [R1+0xe88] ;  /* 0x000e8800010c7983 */ /* 0x001ee80000300a00 */
[----:B------:R-:W3:Y:S01]  /*16fa30*/  LDL.LU R7, [R1+0x100] ;  /* 0x0001000001077983 */ /* 0x000ee20000300800 */
[----:B------:R-:W-:Y:S01]  /*16fa40*/  ISETP.LT.AND P6, PT, R60, UR4, !P5 ;  /* 0x000000043c007c0c */ /* 0x000fe2000efc1270 */
[----:B------:R-:W-:-:S02]  /*16fa50*/  ULDC UR4, c[0x0][0x228] ;  /* 0x00008a0000047ab9 */ /* 0x000fc40000000800 */
[----:B------:R-:W3:Y:S01]  /*16fa60*/  LDL.LU.64 R26, [R1+0xe80] ;  /* 0x000e8000011a7983 */ /* 0x000ee20000300a00 */
[----:B------:R-:W-:Y:S01]  /*16fa70*/  ISETP.LT.AND P5, PT, R6, UR4, !P5 ;  /* 0x0000000406007c0c */ /* 0x000fe2000efa1270 */
[----:B------:R-:W-:Y:S01]  /*16fa80*/  ULDC UR4, c[0x0][0x228] ;  /* 0x00008a0000047ab9 */ /* 0x000fe20000000800 */
[----:B------:R-:W-:-:S07]  /*16fa90*/  PRMT R59, R8, 0x7772, RZ ;  /* 0x00007772083b7816 */ /* 0x000fce00000000ff */
[----:B------:R0:W-:Y:S02]  /*16faa0*/  @P6 STG.E.U8 desc[UR32][R22.64], R59 ;  /* 0x0000003b16006986 */ /* 0x0001e4000c101120 */
[----:B0-----:R-:W-:Y:S02]  /*16fab0*/  PRMT R59, R8, 0x7773, RZ ;  /* 0x00007773083b7816 */ /* 0x001fe400000000ff */
[----:B------:R-:W3:Y:S04]  /*16fac0*/  LDL.LU.64 R22, [R1+0xe78] ;  /* 0x000e780001167983 */ /* 0x000ee80000300a00 */
[----:B------:R0:W-:Y:S02]  /*16fad0*/  @P5 STG.E.U8 desc[UR32][R18.64], R59 ;  /* 0x0000003b12005986 */ /* 0x0001e4000c101120 */
[----:B0-----:R-:W-:-:S02]  /*16fae0*/  VIADD R59, R9, 0x9 ;  /* 0x00000009093b7836 */ /* 0x001fc40000000000 */
        /* <DEDUP_REMOVED lines=10> */
[----:B------:R-:W3:Y:S10]  /*16fb90*/  LDL.LU R8, [R1+0xf0] ;  /* 0x0000f00001087983 */ /* 0x000ef40000300800 */
[----:B--2---:R0:W-:Y:S01]  /*16fba0*/  @P6 STG.E.U8 desc[UR32][R24.64], R59 ;  /* 0x0000003b18006986 */ /* 0x0041e2000c101120 */
[----:B------:R-:W-:Y:S01]  /*16fbb0*/  ISETP.LT.AND P6, PT, R17, UR4, !P5 ;  /* 0x0000000411007c0c */ /* 0x000fe2000efc1270 */
[----:B------:R-:W-:-:S02]  /*16fbc0*/  ULDC UR4, c[0x0][0x228] ;  /* 0x00008a0000047ab9 */ /* 0x000fc40000000800 */
        /* <DEDUP_REMOVED lines=40> */
[----:B------:R-:W-:Y:S01]  /*16fe50*/  ULDC UR4, c[0x0][0x228] ;  /* 0x00008a0000047ab9 */ /* 0x000fe20000000800 */
[----:B0-----:R-:W-:Y:S01]  /*16fe60*/  PRMT R59, R8, 0x7772, RZ ;  /* 0x00007772083b7816 */ /* 0x001fe200000000ff */
[----:B------:R-:W4:Y:S10]  /*16fe70*/  LDL.LU.64 R30, [R1+0x81b0] ;  /* 0x0081b000011e7983 */ /* 0x000f340000300a00 */
[----:B---3--:R0:W-:Y:S01]  /*16fe80*/  @P6 STG.E.U8 desc[UR32][R12.64], R59 ;  /* 0x0000003b0c006986 */ /* 0x0081e2000c101120 */
[----:B------:R-:W-:Y:S01]  /*16fe90*/  ISETP.LT.AND P6, PT, R4, UR26, !P5 ;  /* 0x0000001a04007c0c */ /* 0x000fe2000efc1270 */
[----:B------:R-:W-:-:S02]  /*16fea0*/  ULDC.64 UR26, c[0x0][0x228] ;  /* 0x00008a00001a7ab9 */ /* 0x000fc40000000a00 */
[----:B0-----:R-:W3:Y:S01]  /*16feb0*/  LDL.LU.64 R12, [R1+0xdb8] ;  /* 0x000db800010c7983 */ /* 0x001ee20000300a00 */
[----:B------:R-:W-:-:S09]  /*16fec0*/  PRMT R59, R8, 0x7773, RZ ;  /* 0x00007773083b7816 */ /* 0x000fd200000000ff */
[----:B------:R0:W-:Y:S01]  /*16fed0*/  @P6 STG.E.U8 desc[UR32][R26.64], R59 ;  /* 0x0000003b1a006986 */ /* 0x0001e2000c101120 */
[----:B------:R-:W-:Y:S01]  /*16fee0*/  ISETP.LT.AND P6, PT, R5, UR4, !P5 ;  /* 0x0000000405007c0c */ /* 0x000fe2000efc1270 */
[----:B------:R-:W-:Y:S02]  /*16fef0*/  ULDC UR4, c[0x0][0x228] ;  /* 0x00008a0000047ab9 */ /* 0x000fe40000000800 */
[----:B0-----:R-:W4:Y:S01]  /*16ff00*/  LDL.LU.64 R26, [R1+0xdb0] ;  /* 0x000db000011a7983 */ /* 0x001f220000300a00 */
        /* <DEDUP_REMOVED lines=10> */
[----:B------:R-:W-:-:S03]  /*16ffb0*/  PRMT R59, R56, 0x7772, RZ ;  /* 0x00007772383b7816 */ /* 0x000fc600000000ff */
[----:B------:R-:W4:Y:S06]  /*16ffc0*/  LDL.LU R14, [R1+0x144] ;  /* 0x00014400010e7983 */ /* 0x000f2c0000300800 */
[----:B------:R0:W-:Y:S04]  /*16ffd0*/  @P6 STG.E.U8 desc[UR32][R54.64], R59 ;  /* 0x0000003b36006986 */ /* 0x0001e8000c101120 */
[----:B0-----:R-:W4:Y:S01]  /*16ffe0*/  LDL.LU.64 R54, [R1+0xd98] ;  /* 0x000d980001367983 */ /* 0x001f220000300a00 */
[----:B------:R-:W-:Y:S01]  /*16fff0*/  ISETP.LT.AND P5, PT, R6, UR4, !P5 ;  /* 0x0000000406007c0c */ /* 0x000fe2000efa1270 */
[----:B------:R-:W-:Y:S01]  /*170000*/  ULDC UR4, c[0x0][0x228] ;  /* 0x00008a0000047ab9 */ /* 0x000fe20000000800 */
[----:B------:R-:W-:-:S02]  /*170010*/  PRMT R59, R56, 0x7773, RZ ;  /* 0x00007773383b7816 */ /* 0x000fc400000000ff */
[----:B------:R-:W4:Y:S09]  /*170020*/  LDL.LU R56, [R1+0x81a8] ;  /* 0x0081a80001387983 */ /* 0x000f320000300800 */
[----:B--2---:R0:W-:Y:S02]  /*170030*/  @P5 STG.E.U8 desc[UR32][R24.64], R59 ;  /* 0x0000003b18005986 */ /* 0x0041e4000c101120 */
[----:B0-----:R-:W-:-:S02]  /*170040*/  VIADD R59, R9, 0xa ;  /* 0x0000000a093b7836 */ /* 0x001fc40000000000 */
[----:B------:R-:W2:Y:S03]  /*170050*/  LDL.LU.64 R24, [R1+0xd90] ;  /* 0x000d900001187983 */ /* 0x000ea60000300a00 */
        /* <DEDUP_REMOVED lines=8> */
[----:B0-----:R-:W3:Y:S04]  /*1700e0*/  LDL.LU.64 R12, [R1+0xd88] ;  /* 0x000d8800010c7983 */ /* 0x001ee80000300a00 */
[----:B------:R-:W3:Y:S06]  /*1700f0*/  LDL.LU.64 R8, [R1+0xd80] ;  /* 0x000d800001087983 */ /* 0x000eec0000300a00 */
[----:B----4-:R0:W-:Y:S01]  /*170100*/  @P6 STG.E.U8 desc[UR32][R26.64], R59 ;  /* 0x0000003b1a006986 */ /* 0x0101e2000c101120 */
[----:B------:R-:W-:Y:S01]  /*170110*/  ISETP.LT.AND P6, PT, R17, UR4, !P5 ;  /* 0x0000000411007c0c */ /* 0x000fe2000efc1270 */
[----:B------:R-:W-:-:S02]  /*170120*/  ULDC UR4, c[0x0][0x228] ;  /* 0x00008a0000047ab9 */ /* 0x000fc40000000800 */
[----:B------:R-:W4:Y:S01]  /*170130*/  LDL.LU R10, [R1+0x134] ;  /* 0x00013400010a7983 */ /* 0x000f220000300800 */
[----:B0-----:R-:W-:-:S03]  /*170140*/  PRMT R59, R7, 0x7772, RZ ;  /* 0x00007772073b7816 */ /* 0x001fc600000000ff */
[----:B------:R-:W4:Y:S06]  /*170150*/  LDL.LU.64 R26, [R1+0xd78] ;  /* 0x000d7800011a7983 */ /* 0x000f2c0000300a00 */
[----:B------:R0:W-:Y:S01]  /*170160*/  @P6 STG.E.U8 desc[UR32][R22.64], R59 ;  /* 0x0000003b16006986 */ /* 0x0001e2000c101120 */
[----:B------:R-:W-:Y:S01]  /*170170*/  ISETP.LT.AND P6, PT, R15, UR4, !P5 ;  /* 0x000000040f007c0c */ /* 0x000fe2000efc1270 */
[----:B------:R-:W-:Y:S01]  /*170180*/  ULDC UR4, c[0x0][0x228] ;  /* 0x00008a0000047ab9 */ /* 0x000fe20000000800 */
[----:B0-----:R-:W-:Y:S01]  /*170190*/  PRMT R59, R7, 0x7773, RZ ;  /* 0x00007773073b7816 */ /* 0x001fe200000000ff */
[----:B------:R-:W4:Y:S10]  /*1701a0*/  LDL.LU.64 R22, [R1+0xd70] ;  /* 0x000d700001167983 */ /* 0x000f340000300a00 */
[----:B------:R0:W-:Y:S01]  /*1701b0*/  @P6 STG.E.U8 desc[UR32][R18.64], R59 ;  /* 0x0000003b12006986 */ /* 0x0001e2000c101120 */
[----:B------:R-:W-:Y:S01]  /*1701c0*/  ISETP.LT.AND P6, PT, R48, UR4, !P5 ;  /* 0x0000000430007c0c */ /* 0x000fe2000efc1270 */
[----:B------:R-:W-:Y:S01]  /*1701d0*/  ULDC UR4, c[0x0][0x228] ;  /* 0x00008a0000047ab9 */ /* 0x000fe20000000800 */
[----:B0-----:R-:W-:-:S11]  /*1701e0*/  PRMT R59, R14, 0x7770, RZ ;  /* 0x000077700e3b7816 */ /* 0x001fd600000000ff */
[----:B------:R0:W-:Y:S04]  /*1701f0*/  @P6 STG.E.U8 desc[UR32][R54.64], R59 ;  /* 0x0000003b36006986 */ /* 0x0001e8000c101120 */
[----:B0-----:R-:W4:Y:S04]  /*170200*/  LDL.LU.64 R54, [R1+0xd68] ;  /* 0x000d680001367983 */ /* 0x001f280000300a00 */
[----:B------:R-:W4:Y:S01]  /*170210*/  LDL.LU.64 R18, [R1+0xd60] ;  /* 0x000d600001127983 */ /* 0x000f220000300a00 */
[----:B------:R-:W-:Y:S01]  /*170220*/  ISETP.LT.AND P6, PT, R49, UR4, !P5 ;  /* 0x0000000431007c0c */ /* 0x000fe2000efc1270 */
[----:B------:R-:W-:Y:S01]  /*170230*/  ULDC UR4, c[0x0][0x228] ;  /* 0x00008a0000047ab9 */ /* 0x000fe20000000800 */
[----:B------:R-:W-:Y:S01]  /*170240*/  PRMT R59, R14, 0x7771, RZ ;  /* 0x000077710e3b7816 */ /* 0x000fe200000000ff */
[----:B------:R-:W4:Y:S10]  /*170250*/  LDL.LU R7, [R1+0x124] ;  /* 0x0001240001077983 */ /* 0x000f340000300800 */
[----:B--2---:R0:W-:Y:S01]  /*170260*/  @P6 STG.E.U8 desc[UR32][R24.64], R59 ;  /* 0x0000003b18006986 */ /* 0x0041e2000c101120 */
[----:B------:R-:W-:Y:S01]  /*170270*/  ISETP.LT.AND P6, PT, R52, UR4, !P5 ;  /* 0x0000000434007c0c */ /* 0x000fe2000efc1270 */
[----:B------:R-:W-:Y:S01]  /*170280*/  ULDC UR4, c[0x0][0x228] ;  /* 0x00008a0000047ab9 */ /* 0x000fe20000000800 */
[C---:B0-----:R-:W-:Y:S01]  /*170290*/  PRMT R59, R14.reuse, 0x7772, RZ ;  /* 0x000077720e3b7816 */ /* 0x041fe200000000ff */
[----:B------:R-:W2:Y:S10]  /*1702a0*/  LDL.LU.64 R24, [R1+0xd58] ;  /* 0x000d580001187983 */ /* 0x000eb40000300a00 */
[----:B---3--:R0:W-:Y:S01]  /*1702b0*/  @P6 STG.E.U8 desc[UR32][R12.64], R59 ;  /* 0x0000003b0c006986 */ /* 0x0081e2000c101120 */
        /* <DEDUP_REMOVED lines=8> */
[----:B----4-:R-:W-:-:S09]  /*170340*/  PRMT R59, R10, 0x7770, RZ ;  /* 0x000077700a3b7816 */ /* 0x010fd200000000ff */
[----:B------:R0:W-:Y:S01]  /*170350*/  @P6 STG.E.U8 desc[UR32][R26.64], R59 ;  /* 0x0000003b1a006986 */ /* 0x0001e2000c101120 */
[----:B------:R-:W-:Y:S01]  /*170360*/  ISETP.LT.AND P6, PT, R61, UR4, !P5 ;  /* 0x000000043d007c0c */ /* 0x000fe2000efc1270 */
[----:B------:R-:W-:Y:S02]  /*170370*/  ULDC UR4, c[0x0][0x228] ;  /* 0x00008a0000047ab9 */ /* 0x000fe40000000800 */
[----:B0-----:R-:W4:Y:S01]  /*170380*/  LDL.LU.64 R26, [R1+0xd08] ;  /* 0x000d0800011a7983 */ /* 0x001f220000300a00 */
[----:B------:R-:W-:-:S03]  /*170390*/  PRMT R59, R10, 0x7771, RZ ;  /* 0x000077710a3b7816 */ /* 0x000fc600000000ff */
[----:B------:R-:W4:Y:S06]  /*1703a0*/  LDL.LU R14, [R1+0x114] ;  /* 0x00011400010e7983 */ /* 0x000f2c0000300800 */
[----:B------:R0:W-:Y:S01]  /*1703b0*/  @P6 STG.E.U8 desc[UR32][R22.64], R59 ;  /* 0x0000003b16006986 */ /* 0x0001e2000c101120 */
[----:B------:R-:W-:Y:S01]  /*1703c0*/  ISETP.LT.AND P6, PT, R51, UR4, !P5 ;  /* 0x0000000433007c0c */ /* 0x000fe2000efc1270 */
[----:B------:R-:W-:Y:S02]  /*1703d0*/  ULDC UR4, c[0x0][0x228] ;  /* 0x00008a0000047ab9 */ /* 0x000fe40000000800 */
[----:B0-----:R-:W4:Y:S01]  /*1703e0*/  LDL.LU.64 R22, [R1+0xab0] ;  /* 0x000ab00001167983 */ /* 0x001f220000300a00 */
[----:B------:R-:W-:-:S03]  /*1703f0*/  PRMT R59, R10, 0x7772, RZ ;  /* 0x000077720a3b7816 */ /* 0x000fc600000000ff */
[----:B------:R-:W4:Y:S06]  /*170400*/  LDL.LU.64 R50, [R1+0xd00] ;  /* 0x000d000001327983 */ /* 0x000f2c0000300a00 */
[----:B------:R0:W-:Y:S01]  /*170410*/  @P6 STG.E.U8 desc[UR32][R54.64], R59 ;  /* 0x0000003b36006986 */ /* 0x0001e2000c101120 */
[----:B------:R-:W-:Y:S01]  /*170420*/  ISETP.LT.AND P6, PT, R4, UR24, !P5 ;  /* 0x0000001804007c0c */ /* 0x000fe2000efc1270 */
[----:B------:R-:W-:Y:S01]  /*170430*/  ULDC.64 UR24, c[0x0][0x228] ;  /* 0x00008a0000187ab9 */ /* 0x000fe20000000a00 */
[----:B0-----:R-:W-:Y:S01]  /*170440*/  PRMT R59, R10, 0x7773, RZ ;  /* 0x000077730a3b7816 */ /* 0x001fe200000000ff */
[----:B------:R-:W4:Y:S10]  /*170450*/  LDL.LU.64 R54, [R1+0x8198] ;  /* 0x0081980001367983 */ /* 0x000f340000300a00 */
[----:B------:R0:W-:Y:S04]  /*170460*/  @P6 STG.E.U8 desc[UR32][R18.64], R59 ;  /* 0x0000003b12006986 */ /* 0x0001e8000c101120 */
[----:B0-----:R-:W4:Y:S01]  /*170470*/  LDL.LU.64 R18, [R1+0xcf8] ;  /* 0x000cf80001127983 */ /* 0x001f220000300a00 */
[----:B------:R-:W-:Y:S01]  /*170480*/  ISETP.LT.AND P6, PT, R5, UR4, !P5 ;  /* 0x0000000405007c0c */ /* 0x000fe2000efc1270 */
[----:B------:R-:W-:-:S02]  /*170490*/  ULDC UR4, c[0x0][0x228] ;  /* 0x00008a0000047ab9 */ /* 0x000fc40000000800 */
[----:B------:R-:W4:Y:S01]  /*1704a0*/  LDL.LU.64 R4, [R1+0xcf0] ;  /* 0x000cf00001047983 */ /* 0x000f220000300a00 */
[----:B------:R-:W-:-:S09]  /*1704b0*/  PRMT R59, R7, 0x7770, RZ ;  /* 0x00007770073b7816 */ /* 0x000fd200000000ff */
[----:B--2---:R0:W-:Y:S01]  /*1704c0*/  @P6 STG.E.U8 desc[UR32][R24.64], R59 ;  /* 0x0000003b18006986 */ /* 0x0041e2000c101120 */
[----:B------:R-:W-:Y:S01]  /*1704d0*/  ISETP.LT.AND P6, PT, R11, UR4, !P5 ;  /* 0x000000040b007c0c */ /* 0x000fe2000efc1270 */
[----:B------:R-:W-:Y:S02]  /*1704e0*/  ULDC UR4, c[0x0][0x228] ;  /* 0x00008a0000047ab9 */ /* 0x000fe40000000800 */
[----:B------:R-:W2:Y:S01]  /*1704f0*/  LDL.LU.64 R10, [R1+0xce8] ;  /* 0x000ce800010a7983 */ /* 0x000ea20000300a00 */
[----:B0-----:R-:W-:-:S03]  /*170500*/  PRMT R59, R7, 0x7771, RZ ;  /* 0x00007771073b7816 */ /* 0x001fc600000000ff */
[----:B------:R-:W2:Y:S06]  /*170510*/  LDL.LU R25, [R1+0x104] ;  /* 0x0001040001197983 */ /* 0x000eac0000300800 */
[----:B---3--:R0:W-:Y:S01]  /*170520*/  @P6 STG.E.U8 desc[UR32][R8.64], R59 ;  /* 0x0000003b08006986 */ /* 0x0081e2000c101120 */
[----:B------:R-:W-:Y:S01]  /*170530*/  ISETP.LT.AND P6, PT, R60, UR4, !P5 ;  /* 0x000000043c007c0c */ /* 0x000fe2000efc1270 */
[----:B------:R-:W-:Y:S02]  /*170540*/  ULDC UR4, c[0x0][0x228] ;  /* 0x00008a0000047ab9 */ /* 0x000fe40000000800 */
[----:B------:R-:W-:Y:S01]  /*170550*/  ISETP.LT.AND P5, PT, R6, UR4, !P5 ;  /* 0x0000000406007c0c */ /* 0x000fe2000efa1270 */
[----:B------:R-:W-:Y:S01]  /*170560*/  ULDC UR4, c[0x0][0x228] ;  /* 0x00008a0000047ab9 */ /* 0x000fe20000000800 */
[C---:B0-----:R-:W-:Y:S01]  /*170570*/  PRMT R59, R7.reuse, 0x7772, RZ ;  /* 0x00007772073b7816 */ /* 0x041fe200000000ff */
[----:B------:R-:W3:Y:S07]  /*170580*/  LDL.LU.64 R8, [R1+0xce0] ;  /* 0x000ce00001087983 */ /* 0x000eee0000300a00 */
[----:B----4-:R0:W-:Y:S02]  /*170590*/  @P6 STG.E.U8 desc[UR32][R26.64], R59 ;  /* 0x0000003b1a006986 */ /* 0x0101e4000c101120 */
[----:B0-----:R-:W-:-:S02]  /*1705a0*/  PRMT R59, R7, 0x7773, RZ ;  /* 0x00007773073b7816 */ /* 0x001fc400000000ff */
[----:B------:R-:W4:Y:S04]  /*1705b0*/  LDL.LU.64 R6, [R1+0xcd8] ;  /* 0x000cd80001067983 */ /* 0x000f280000300a00 */
[----:B------:R0:W-:Y:S01]  /*1705c0*/  @P5 STG.E.U8 desc[UR32][R22.64], R59 ;  /* 0x0000003b16005986 */ /* 0x0001e2000c101120 */
[----:B------:R-:W-:Y:S01]  /*1705d0*/  ISETP.LT.AND P5, PT, R21, UR4, !P4 ;  /* 0x0000000415007c0c */ /* 0x000fe2000e7a1270 */
[----:B------:R-:W-:Y:S01]  /*1705e0*/  ULDC UR4, c[0x0][0x228] ;  /* 0x00008a0000047ab9 */ /* 0x000fe20000000800 */
[----:B0-----:R-:W-:-:S11]  /*1705f0*/  PRMT R59, R14, 0x7770, RZ ;  /* 0x000077700e3b7816 */ /* 0x001fd600000000ff */
[----:B------:R0:W-:Y:S01]  /*170600*/  @P5 STG.E.U8 desc[UR32][R50.64], R59 ;  /* 0x0000003b32005986 */ /* 0x0001e2000c101120 */
[----:B------:R-:W-:Y:S01]  /*170610*/  ISETP.LT.AND P5, PT, R16, UR4, !P4 ;  /* 0x0000000410007c0c */ /* 0x000fe2000e7a1270 */
[----:B------:R-:W-:Y:S01]  /*170620*/  ULDC UR4, c[0x0][0x228] ;  /* 0x00008a0000047ab9 */ /* 0x000fe20000000800 */
[C---:B0-----:R-:W-:Y:S01]  /*170630*/  PRMT R59, R14.reuse, 0x7771, RZ ;  /* 0x000077710e3b7816 */ /* 0x041fe200000000ff */
[----:B------:R-:W4:Y:S10]  /*170640*/  LDL.LU.64 R50, [R1+0xcd0] ;  /* 0x000cd00001327983 */ /* 0x000f340000300a00 */
[----:B------:R0:W-:Y:S01]  /*170650*/  @P5 STG.E.U8 desc[UR32][R18.64], R59 ;  /* 0x0000003b12005986 */ /* 0x0001e2000c101120 */
[----:B------:R-:W-:Y:S01]  /*170660*/  ISETP.LT.AND P5, PT, R17, UR4, !P4 ;  /* 0x0000000411007c0c */ /* 0x000fe2000e7a1270 */
[----:B------:R-:W-:Y:S01]  /*170670*/  ULDC UR4, c[0x0][0x228] ;  /* 0x00008a0000047ab9 */ /* 0x000fe20000000800 */
[----:B0-----:R-:W-:-:S11]  /*170680*/  PRMT R59, R14, 0x7772, RZ ;  /* 0x000077720e3b7816 */ /* 0x001fd600000000ff */
[----:B------:R0:W-:Y:S04]  /*170690*/  @P5 STG.E.U8 desc[UR32][R4.64], R59 ;  /* 0x0000003b04005986 */ /* 0x0001e8000c101120 */
[----:B0-----:R-:W4:Y:S04]  /*1706a0*/  LDL.LU.64 R4, [R1+0xcc8] ;  /* 0x000cc80001047983 */ /* 0x001f280000300a00 */
[----:B------:R-:W4:Y:S04]  /*1706b0*/  LDL.LU.64 R22, [R1+0xcc0] ;  /* 0x000cc00001167983 */ /* 0x000f280000300a00 */
[----:B------:R-:W4:Y:S04]  /*1706c0*/  LDL.LU.64 R20, [R1+0xc78] ;  /* 0x000c780001147983 */ /* 0x000f280000300a00 */
[----:B------:R-:W4:Y:S01]  /*1706d0*/  LDL.LU.64 R18, [R1+0xc70] ;  /* 0x000c700001127983 */ /* 0x000f220000300a00 */
[----:B------:R-:W-:Y:S01]  /*1706e0*/  ISETP.LT.AND P5, PT, R15, UR4, !P4 ;  /* 0x000000040f007c0c */ /* 0x000fe2000e7a1270 */
[----:B------:R-:W-:Y:S01]  /*1706f0*/  ULDC UR4, c[0x0][0x228] ;  /* 0x00008a0000047ab9 */ /* 0x000fe20000000800 */
[----:B------:R-:W-:Y:S01]  /*170700*/  PRMT R59, R14, 0x7773, RZ ;  /* 0x000077730e3b7816 */ /* 0x000fe200000000ff */
[----:B------:R-:W4:Y:S04]  /*170710*/  LDL.LU.64 R16, [R1+0xc68] ;  /* 0x000c680001107983 */ /* 0x000f280000300a00 */
[----:B------:R-:W4:Y:S06]  /*170720*/  LDL.LU.64 R14, [R1+0xc50] ;  /* 0x000c5000010e7983 */ /* 0x000f2c0000300a00 */
[----:B--2---:R0:W-:Y:S01]  /*170730*/  @P5 STG.E.U8 desc[UR32][R10.64], R59 ;  /* 0x0000003b0a005986 */ /* 0x0041e2000c101120 */
[----:B------:R-:W-:Y:S01]  /*170740*/  ISETP.LT.AND P5, PT, R48, UR4, !P4 ;  /* 0x0000000430007c0c */ /* 0x000fe2000e7a1270 */
[----:B------:R-:W-:Y:S01]  /*170750*/  ULDC UR4, c[0x0][0x228] ;  /* 0x00008a0000047ab9 */ /* 0x000fe20000000800 */
[----:B0-----:R-:W-:Y:S01]  /*170760*/  PRMT R59, R25, 0x7770, RZ ;  /* 0x00007770193b7816 */ /* 0x001fe200000000ff */
[----:B------:R-:W2:Y:S10]  /*170770*/  LDL.LU.64 R10, [R1+0xbe0] ;  /* 0x000be000010a7983 */ /* 0x000eb40000300a00 */
[----:B---3--:R0:W-:Y:S01]  /*170780*/  @P5 STG.E.U8 desc[UR32][R8.64], R59 ;  /* 0x0000003b08005986 */ /* 0x0081e2000c101120 */
[----:B------:R-:W-:Y:S01]  /*170790*/  ISETP.LT.AND P5, PT, R49, UR4, !P4 ;  /* 0x0000000431007c0c */ /* 0x000fe2000e7a1270 */
[----:B------:R-:W-:Y:S01]  /*1707a0*/  ULDC UR4, c[0x0][0x228] ;  /* 0x00008a0000047ab9 */ /* 0x000fe20000000800 */
[----:B0-----:R-:W-:Y:S01]  /*1707b0*/  PRMT R59, R25, 0x7771, RZ ;  /* 0x00007771193b7816 */ /* 0x001fe200000000ff */
[----:B------:R-:W3:Y:S04]  /*1707c0*/  LDL.LU.64 R8, [R1+0xbd0] ;  /* 0x000bd00001087983 */ /* 0x000ee80000300a00 */
[----:B------:R-:W3:Y:S06]  /*1707d0*/  LDL.LU.64 R48, [R1+0x908] ;  /* 0x0009080001307983 */ /* 0x000eec0000300a00 */
[----:B----4-:R0:W-:Y:S01]  /*1707e0*/  @P5 STG.E.U8 desc[UR32][R6.64], R59 ;  /* 0x0000003b06005986 */ /* 0x0101e2000c101120 */
[----:B------:R-:W-:Y:S01]  /*1707f0*/  ISETP.LT.AND P5, PT, R52, UR4, !P4 ;  /* 0x0000000434007c0c */ /* 0x000fe2000e7a1270 */
[----:B------:R-:W-:-:S02]  /*170800*/  ULDC UR4, c[0x0][0x228] ;  /* 0x00008a0000047ab9 */ /* 0x000fc40000000800 */
[----:B------:R-:W-:Y:S01]  /*170810*/  ISETP.LT.AND P4, PT, R53, UR4, !P4 ;  /* 0x0000000435007c0c */ /* 0x000fe2000e781270 */
[----:B------:R-:W-:Y:S01]  /*170820*/  ULDC UR4, c[0x0][0x228] ;  /* 0x00008a0000047ab9 */ /* 0x000fe20000000800 */
[C---:B0-----:R-:W-:Y:S01]  /*170830*/  PRMT R59, R25.reuse, 0x7772, RZ ;  /* 0x00007772193b7816 */ /* 0x041fe200000000ff */
[----:B------:R-:W4:Y:S07]  /*170840*/  LDL.LU.64 R6, [R1+0xba8] ;  /* 0x000ba80001067983 */ /* 0x000f2e0000300a00 */
[----:B------:R0:W-:Y:S02]  /*170850*/  @P5 STG.E.U8 desc[UR32][R50.64], R59 ;  /* 0x0000003b32005986 */ /* 0x0001e4000c101120 */
[----:B0-----:R-:W-:-:S02]  /*170860*/  PRMT R59, R25, 0x7773, RZ ;  /* 0x00007773193b7816 */ /* 0x001fc400000000ff */
[----:B------:R-:W4:Y:S04]  /*170870*/  LDL.LU.64 R50, [R1+0xba0] ;  /* 0x000ba00001327983 */ /* 0x000f280000300a00 */
[----:B------:R-:W4:Y:S04]  /*170880*/  LDL.LU.64 R52, [R1+0xb98] ;  /* 0x000b980001347983 */ /* 0x000f280000300a00 */
[----:B------:R0:W-:Y:S02]  /*170890*/  @P4 STG.E.U8 desc[UR32][R4.64], R59 ;  /* 0x0000003b04004986 */ /* 0x0001e4000c101120 */
[----:B0-----:R-:W-:-:S02]  /*1708a0*/  PRMT R59, R56, 0x7770, RZ ;  /* 0x00007770383b7816 */ /* 0x001fc400000000ff */
[----:B------:R-:W4:Y:S04]  /*1708b0*/  LDL.LU.64 R4, [R1+0xb90] ;  /* 0x000b900001047983 */ /* 0x000f280000300a00 */
[----:B------:R0:W-:Y:S02]  /*1708c0*/  @P3 STG.E.U8 desc[UR32][R22.64], R59 ;  /* 0x0000003b16003986 */ /* 0x0001e4000c101120 */
[----:B0-----:R-:W-:-:S05]  /*1708d0*/  PRMT R59, R56, 0x7771, RZ ;  /* 0x00007771383b7816 */ /* 0x001fca00000000ff */
[----:B------:R0:W-:Y:S02]  /*1708e0*/  @P2 STG.E.U8 desc[UR32][R20.64], R59 ;  /* 0x0000003b14002986 */ /* 0x0001e4000c101120 */
[----:B0-----:R-:W-:-:S05]  /*1708f0*/  PRMT R59, R56, 0x7772, RZ ;  /* 0x00007772383b7816 */ /* 0x001fca00000000ff */
[----:B------:R0:W-:Y:S02]  /*170900*/  @P1 STG.E.U8 desc[UR32][R18.64], R59 ;  /* 0x0000003b12001986 */ /* 0x0001e4000c101120 */
[----:B0-----:R-:W-:Y:S02]  /*170910*/  PRMT R59, R56, 0x7773, RZ ;  /* 0x00007773383b7816 */ /* 0x001fe400000000ff */
[----:B------:R-:W4:Y:S01]  /*170920*/  LDL.LU R56, [R1+0x8194] ;  /* 0x0081940001387983 */ /* 0x000f220000300800 */
[----:B------:R-:W-:Y:S02]  /*170930*/  LOP3.LUT P0, RZ, R0, 0x800, RZ, 0xc0, !PT ;  /* 0x0000080000ff7812 */ /* 0x000fe4000780c0ff */
[----:B------:R-:W-:-:S11]  /*170940*/  LOP3.LUT R57, R57, 0xfffffeff, RZ, 0xc0, !PT ;  /* 0xfffffeff39397812 */ /* 0x000fd600078ec0ff */
[----:B------:R-:W-:Y:S02]  /*170950*/  @P0 LOP3.LUT R57, R57, 0x100, RZ, 0xfc, !PT ;  /* 0x0000010039390812 */ /* 0x000fe400078efcff */
[----:B------:R-:W-:Y:S02]  /*170960*/  LOP3.LUT P0, RZ, R0, 0x10, RZ, 0xc0, !PT ;  /* 0x0000001000ff7812 */ /* 0x000fe4000780c0ff */
[----:B------:R-:W-:-:S11]  /*170970*/  LOP3.LUT R57, R57, 0xfffffdff, RZ, 0xc0, !PT ;  /* 0xfffffdff39397812 */ /* 0x000fd600078ec0ff */
[----:B------:R-:W-:Y:S02]  /*170980*/  @P0 LOP3.LUT R57, R57, 0x200, RZ, 0xfc, !PT ;  /* 0x0000020039390812 */ /* 0x000fe400078efcff */
[C---:B------:R-:W-:Y:S02]  /*170990*/  LOP3.LUT P0, RZ, R0.reuse, 0x8, RZ, 0xc0, !PT ;  /* 0x0000000800ff7812 */ /* 0x040fe4000780c0ff */
[----:B------:R-:W-:-:S11]  /*1709a0*/  LOP3.LUT P1, RZ, R0, 0x20, RZ, 0xc0, !PT ;  /* 0x0000002000ff7812 */ /* 0x000fd6000782c0ff */
[----:B------:R0:W-:Y:S01]  /*1709b0*/  @P0 STG.E.U8 desc[UR32][R16.64], R59 ;  /* 0x0000003b10000986 */ /* 0x0001e2000c101120 */
[----:B------:R-:W-:Y:S02]  /*1709c0*/  LOP3.LUT P0, RZ, R57, 0x200, RZ, 0xc0, !PT ;  /* 0x0000020039ff7812 */ /* 0x000fe4000780c0ff */
[----:B------:R-:W-:Y:S02]  /*1709d0*/  LOP3.LUT P2, RZ, R0, 0x40, RZ, 0xc0, !PT ;  /* 0x0000004000ff7812 */ /* 0x000fe4000784c0ff */
[----:B0-----:R-:W-:-:S09]  /*1709e0*/  PRMT R59, R58, 0x7770, RZ ;  /* 0x000077703a3b7816 */ /* 0x001fd200000000ff */
[----:B------:R0:W-:Y:S01]  /*1709f0*/  @P0 STG.E.U8 desc[UR32][R14.64], R59 ;  /* 0x0000003b0e000986 */ /* 0x0001e2000c101120 */
[----:B------:R-:W-:Y:S02]  /*170a00*/  LOP3.LUT P3, RZ, R0, 0x80, RZ, 0xc0, !PT ;  /* 0x0000008000ff7812 */ /* 0x000fe4000786c0ff */
[----:B0-----:R-:W-:-:S05]  /*170a10*/  PRMT R59, R58, 0x7771, RZ ;  /* 0x000077713a3b7816 */ /* 0x001fca00000000ff */
[----:B--2---:R0:W-:Y:S01]  /*170a20*/  @P1 STG.E.U8 desc[UR32][R10.64], R59 ;  /* 0x0000003b0a001986 */ /* 0x0041e2000c101120 */
[----:B------:R-:W-:Y:S02]  /*170a30*/  LOP3.LUT P4, RZ, R0, 0x100, RZ, 0xc0, !PT ;  /* 0x0000010000ff7812 */ /* 0x000fe4000788c0ff */
[----:B0-----:R-:W-:Y:S02]  /*170a40*/  PRMT R59, R58, 0x7772, RZ ;  /* 0x000077723a3b7816 */ /* 0x001fe400000000ff */
[C---:B------:R-:W-:Y:S02]  /*170a50*/  LOP3.LUT P5, RZ, R0.reuse, 0x200, RZ, 0xc0, !PT ;  /* 0x0000020000ff7812 */ /* 0x040fe400078ac0ff */
[----:B------:R-:W-:Y:S02]  /*170a60*/  LOP3.LUT P6, RZ, R0, 0x400, RZ, 0xc0, !PT ;  /* 0x0000040000ff7812 */ /* 0x000fe400078cc0ff */
[----:B------:R-:W-:Y:S01]  /*170a70*/  LOP3.LUT P0, RZ, R57, 0x100, RZ, 0xc0, !PT ;  /* 0x0000010039ff7812 */ /* 0x000fe2000780c0ff */
[----:B---3--:R0:W-:Y:S02]  /*170a80*/  @P2 STG.E.U8 desc[UR32][R8.64], R59 ;  /* 0x0000003b08002986 */ /* 0x0081e4000c101120 */
[----:B0-----:R-:W-:-:S02]  /*170a90*/  PRMT R59, R58, 0x7773, RZ ;  /* 0x000077733a3b7816 */ /* 0x001fc400000000ff */
[----:B------:R-:W2:Y:S04]  /*170aa0*/  LDL.LU R58, [R1+0x8190] ;  /* 0x00819000013a7983 */ /* 0x000ea80000300800 */
[----:B------:R4:W-:Y:S02]  /*170ab0*/  @P3 STG.E.U8 desc[UR32][R48.64], R59 ;  /* 0x0000003b30003986 */ /* 0x0009e4000c101120 */
[----:B----4-:R-:W-:-:S05]  /*170ac0*/  PRMT R59, R56, 0x7770, RZ ;  /* 0x00007770383b7816 */ /* 0x010fca00000000ff */
[----:B------:R0:W-:Y:S02]  /*170ad0*/  @P4 STG.E.U8 desc[UR32][R6.64], R59 ;  /* 0x0000003b06004986 */ /* 0x0001e4000c101120 */
[----:B0-----:R-:W-:-:S05]  /*170ae0*/  PRMT R59, R56, 0x7771, RZ ;  /* 0x00007771383b7816 */ /* 0x001fca00000000ff */
[----:B------:R0:W-:Y:S02]  /*170af0*/  @P5 STG.E.U8 desc[UR32][R50.64], R59 ;  /* 0x0000003b32005986 */ /* 0x0001e4000c101120 */
[----:B0-----:R-:W-:-:S05]  /*170b00*/  PRMT R59, R56, 0x7772, RZ ;  /* 0x00007772383b7816 */ /* 0x001fca00000000ff */
[----:B------:R0:W-:Y:S02]  /*170b10*/  @P6 STG.E.U8 desc[UR32][R52.64], R59 ;  /* 0x0000003b34006986 */ /* 0x0001e4000c101120 */
[----:B0-----:R-:W-:Y:S02]  /*170b20*/  PRMT R59, R56, 0x7773, RZ ;  /* 0x00007773383b7816 */ /* 0x001fe400000000ff */
[----:B------:R-:W3:Y:S04]  /*170b30*/  LDL.LU R56, [R1+0x818c] ;  /* 0x00818c0001387983 */ /* 0x000ee80000300800 */
[----:B------:R-:W4:Y:S04]  /*170b40*/  LDL.LU.64 R52, [R1+0xb78] ;  /* 0x000b780001347983 */ /* 0x000f280000300a00 */
[----:B------:R-:W2:Y:S04]  /*170b50*/  LDL.LU.64 R10, [R1+0xb70] ;  /* 0x000b7000010a7983 */ /* 0x000ea80000300a00 */
[----:B------:R0:W-:Y:S04]  /*170b60*/  @P0 STG.E.U8 desc[UR32][R4.64], R59 ;  /* 0x0000003b04000986 */ /* 0x0001e8000c101120 */
[----:B------:R-:W3:Y:S04]  /*170b70*/  LDL.LU.64 R8, [R1+0xb68] ;  /* 0x000b680001087983 */ /* 0x000ee80000300a00 */
[----:B0-----:R-:W4:Y:S04]  /*170b80*/  LDL.LU R4, [R1+0x148] ;  /* 0x0001480001047983 */ /* 0x001f280000300800 */
[----:B------:R-:W3:Y:S04]  /*170b90*/  LDL.LU.64 R48, [R1+0xb60] ;  /* 0x000b600001307983 */ /* 0x000ee80000300a00 */
[----:B------:R-:W3:Y:S04]  /*170ba0*/  LDL.LU.64 R6, [R1+0xb48] ;  /* 0x000b480001067983 */ /* 0x000ee80000300a00 */
[----:B------:R-:W3:Y:S04]  /*170bb0*/  LDL.LU.64 R50, [R1+0xb40] ;  /* 0x000b400001327983 */ /* 0x000ee80000300a00 */
[----:B------:R-:W3:Y:S01]  /*170bc0*/  LDL.LU R27, [R1+0x138] ;  /* 0x00013800011b7983 */ /* 0x000ee20000300800 */
[----:B------:R-:W-:-:S02]  /*170bd0*/  LOP3.LUT P4, RZ, R0, 0x1000, RZ, 0xc0, !PT ;  /* 0x0000100000ff7812 */ /* 0x000fc4000788c0ff */
[----:B------:R-:W-:Y:S02]  /*170be0*/  LOP3.LUT P1, RZ, R0, 0x4000000, RZ, 0xc0, !PT ;  /* 0x0400000000ff7812 */ /* 0x000fe4000782c0ff */
[----:B------:R-:W-:-:S11]  /*170bf0*/  LOP3.LUT R57, R57, 0xfffffffe, RZ, 0xc0, !PT ;  /* 0xfffffffe39397812 */ /* 0x000fd600078ec0ff */
[----:B------:R-:W-:Y:S02]  /*170c00*/  @P1 LOP3.LUT R57, R57, 0x1, RZ, 0xfc, !PT ;  /* 0x0000000139391812 */ /* 0x000fe400078efcff */
        /* <DEDUP_REMOVED lines=10> */
[----:B------:R-:W-:Y:S02]  /*170cb0*/  LOP3.LUT R57, R57, 0xffffffef, RZ, 0xc0, !PT ;  /* 0xffffffef39397812 */ /* 0x000fe400078ec0ff */
[----:B----4-:R-:W-:-:S05]  /*170cc0*/  PRMT R59, R4, 0x7770, RZ ;  /* 0x00007770043b7816 */ /* 0x010fca00000000ff */
[----:B------:R0:W-:Y:S04]  /*170cd0*/  @P4 STG.E.U8 desc[UR32][R52.64], R59 ;  /* 0x0000003b34004986 */ /* 0x0001e8000c101120 */
[----:B0-----:R-:W4:Y:S04]  /*170ce0*/  LDL.LU.64 R52, [R1+0xb28] ;  /* 0x000b280001347983 */ /* 0x001f280000300a00 */
[----:B------:R-:W4:Y:S04]  /*170cf0*/  LDL.LU R5, [R1+0x128] ;  /* 0x0001280001057983 */ /* 0x000f280000300800 */
[----:B------:R-:W4:Y:S04]  /*170d00*/  LDL.LU.64 R24, [R1+0xb20] ;  /* 0x000b200001187983 */ /* 0x000f280000300a00 */
[----:B------:R-:W4:Y:S01]  /*170d10*/  LDL.LU.64 R22, [R1+0xaf8] ;  /* 0x000af80001167983 */ /* 0x000f220000300a00 */
[----:B------:R-:W-:-:S02]  /*170d20*/  @P1 LOP3.LUT R57, R57, 0x10, RZ, 0xfc, !PT ;  /* 0x0000001039391812 */ /* 0x000fc400078efcff */
[----:B------:R-:W-:Y:S01]  /*170d30*/  LOP3.LUT P1, RZ, R0, 0x200000, RZ, 0xc0, !PT ;  /* 0x0020000000ff7812 */ /* 0x000fe2000782c0ff */
[----:B------:R-:W4:Y:S01]  /*170d40*/  LDL.LU.64 R20, [R1+0x958] ;  /* 0x0009580001147983 */ /* 0x000f220000300a00 */
[----:B------:R-:W-:-:S03]  /*170d50*/  LOP3.LUT R57, R57, 0xffffffdf, RZ, 0xc0, !PT ;  /* 0xffffffdf39397812 */ /* 0x000fc600078ec0ff */
[----:B------:R-:W4:Y:S01]  /*170d60*/  LDL.LU.64 R18, [R1+0x900] ;  /* 0x0009000001127983 */ /* 0x000f220000300a00 */
[C---:B------:R-:W-:Y:S02]  /*170d70*/  LOP3.LUT P5, RZ, R0.reuse, 0x2000, RZ, 0xc0, !PT ;  /* 0x0000200000ff7812 */ /* 0x040fe400078ac0ff */
[C---:B------:R-:W-:Y:S01]  /*170d80*/  LOP3.LUT P6, RZ, R0.reuse, 0x10000, RZ, 0xc0, !PT ;  /* 0x0001000000ff7812 */ /* 0x040fe200078cc0ff */
[----:B------:R-:W4:Y:S04]  /*170d90*/  LDL.LU.64 R16, [R1+0x8e8] ;  /* 0x0008e80001107983 */ /* 0x000f280000300a00 */
[----:B------:R-:W-:Y:S01]  /*170da0*/  @P1 LOP3.LUT R57, R57, 0x20, RZ, 0xfc, !PT ;  /* 0x0000002039391812 */ /* 0x000fe200078efcff */
[----:B------:R-:W4:Y:S01]  /*170db0*/  LDL.LU.64 R14, [R1+0x8e0] ;  /* 0x0008e000010e7983 */ /* 0x000f220000300a00 */
[----:B------:R-:W-:-:S02]  /*170dc0*/  LOP3.LUT P1, RZ, R0, 0x100000, RZ, 0xc0, !PT ;  /* 0x0010000000ff7812 */ /* 0x000fc4000782c0ff */
[----:B------:R-:W-:Y:S02]  /*170dd0*/  LOP3.LUT R57, R57, 0xffffffbf, RZ, 0xc0, !PT ;  /* 0xffffffbf39397812 */ /* 0x000fe400078ec0ff */
[----:B------:R-:W-:-:S09]  /*170de0*/  PRMT R59, R4, 0x7771, RZ ;  /* 0x00007771043b7816 */ /* 0x000fd200000000ff */
[----:B------:R-:W-:Y:S02]  /*170df0*/  @P1 LOP3.LUT R57, R57, 0x40, RZ, 0xfc, !PT ;  /* 0x0000004039391812 */ /* 0x000fe400078efcff */
[C---:B------:R-:W-:Y:S01]  /*170e00*/  LOP3.LUT P1, RZ, R0.reuse, 0x80000, RZ, 0xc0, !PT ;  /* 0x0008000000ff7812 */ /* 0x040fe2000782c0ff */
[----:B--2---:R0:W-:Y:S01]  /*170e10*/  @P5 STG.E.U8 desc[UR32][R10.64], R59 ;  /* 0x0000003b0a005986 */ /* 0x0041e2000c101120 */
[----:B------:R-:W-:Y:S02]  /*170e20*/  LOP3.LUT P0, RZ, R0, 0x20000, RZ, 0xc0, !PT ;  /* 0x0002000000ff7812 */ /* 0x000fe4000780c0ff */
[----:B------:R-:W-:Y:S02]  /*170e30*/  LOP3.LUT R57, R57, 0xffffff7f, RZ, 0xc0, !PT ;  /* 0xffffff7f39397812 */ /* 0x000fe400078ec0ff */
[----:B0-----:R-:W-:Y:S01]  /*170e40*/  PRMT R59, R4, 0x7772, RZ ;  /* 0x00007772043b7816 */ /* 0x001fe200000000ff */
[----:B------:R-:W2:Y:S06]  /*170e50*/  LDL.LU.64 R10, [R1+0x8d8] ;  /* 0x0008d800010a7983 */ /* 0x000eac0000300a00 */
[----:B------:R-:W-:-:S02]  /*170e60*/  @P1 LOP3.LUT R57, R57, 0x80, RZ, 0xfc, !PT ;  /* 0x0000008039391812 */ /* 0x000fc400078efcff */
[----:B------:R-:W-:Y:S01]  /*170e70*/  LOP3.LUT P1, RZ, R0, 0x40000, RZ, 0xc0, !PT ;  /* 0x0004000000ff7812 */ /* 0x000fe2000782c0ff */
[----:B---3--:R0:W-:Y:S02]  /*170e80*/  @P6 STG.E.U8 desc[UR32][R8.64], R59 ;  /* 0x0000003b08006986 */ /* 0x0081e4000c101120 */
[----:B0-----:R-:W-:Y:S02]  /*170e90*/  PRMT R59, R4, 0x7773, RZ ;  /* 0x00007773043b7816 */ /* 0x001fe400000000ff */
[----:B------:R-:W3:Y:S04]  /*170ea0*/  LDL.LU.64 R8, [R1+0x888] ;  /* 0x0008880001087983 */ /* 0x000ee80000300a00 */
[----:B------:R0:W-:Y:S02]  /*170eb0*/  @P0 STG.E.U8 desc[UR32][R48.64], R59 ;  /* 0x0000003b30000986 */ /* 0x0001e4000c101120 */
[----:B0-----:R-:W-:-:S02]  /*170ec0*/  PRMT R59, R27, 0x7770, RZ ;  /* 0x000077701b3b7816 */ /* 0x001fc400000000ff */
[----:B------:R-:W3:Y:S04]  /*170ed0*/  LDL.LU.64 R48, [R1+0x880] ;  /* 0x0008800001307983 */ /* 0x000ee80000300a00 */
[----:B------:R0:W-:Y:S01]  /*170ee0*/  @P1 STG.E.U8 desc[UR32][R6.64], R59 ;  /* 0x0000003b06001986 */ /* 0x0001e2000c101120 */
[----:B------:R-:W-:-:S03]  /*170ef0*/  LOP3.LUT P1, RZ, R57, 0x80, RZ, 0xc0, !PT ;  /* 0x0000008039ff7812 */ /* 0x000fc6000782c0ff */
[----:B------:R-:W3:Y:S01]  /*170f00*/  LDL.LU R4, [R1+0x108] ;  /* 0x0001080001047983 */ /* 0x000ee20000300800 */
[----:B0-----:R-:W-:-:S03]  /*170f10*/  PRMT R59, R27, 0x7771, RZ ;  /* 0x000077711b3b7816 */ /* 0x001fc600000000ff */
[----:B------:R-:W3:Y:S06]  /*170f20*/  LDL.LU.64 R6, [R1+0x868] ;  /* 0x0008680001067983 */ /* 0x000eec0000300a00 */
[----:B------:R0:W-:Y:S01]  /*170f30*/  @P1 STG.E.U8 desc[UR32][R50.64], R59 ;  /* 0x0000003b32001986 */ /* 0x0001e2000c101120 */
[----:B------:R-:W-:-:S03]  /*170f40*/  LOP3.LUT P1, RZ, R57, 0x40, RZ, 0xc0, !PT ;  /* 0x0000004039ff7812 */ /* 0x000fc6000782c0ff */
[----:B0-----:R-:W3:Y:S01]  /*170f50*/  LDL.LU.64 R50, [R1+0x860] ;  /* 0x0008600001327983 */ /* 0x001ee20000300a00 */
[----:B------:R-:W-:-:S09]  /*170f60*/  PRMT R59, R27, 0x7772, RZ ;  /* 0x000077721b3b7816 */ /* 0x000fd200000000ff */
[----:B----4-:R0:W-:Y:S04]  /*170f70*/  @P1 STG.E.U8 desc[UR32][R52.64], R59 ;  /* 0x0000003b34001986 */ /* 0x0101e8000c101120 */
[----:B0-----:R-:W4:Y:S01]  /*170f80*/  LDL.LU.64 R52, [R1+0x858] ;  /* 0x0008580001347983 */ /* 0x001f220000300a00 */
[----:B------:R-:W-:Y:S02]  /*170f90*/  LOP3.LUT P1, RZ, R57, 0x20, RZ, 0xc0, !PT ;  /* 0x0000002039ff7812 */ /* 0x000fe4000782c0ff */
[----:B------:R-:W-:-:S11]  /*170fa0*/  PRMT R59, R27, 0x7773, RZ ;  /* 0x000077731b3b7816 */ /* 0x000fd600000000ff */
[----:B------:R0:W-:Y:S01]  /*170fb0*/  @P1 STG.E.U8 desc[UR32][R24.64], R59 ;  /* 0x0000003b18001986 */ /* 0x0001e2000c101120 */
[----:B------:R-:W-:Y:S02]  /*170fc0*/  LOP3.LUT P1, RZ, R57, 0x10, RZ, 0xc0, !PT ;  /* 0x0000001039ff7812 */ /* 0x000fe4000782c0ff */
[----:B0-----:R-:W-:-:S11]  /*170fd0*/  PRMT R59, R5, 0x7770, RZ ;  /* 0x00007770053b7816 */ /* 0x001fd600000000ff */
        /* <DEDUP_REMOVED lines=9> */
[----:B------:R-:W-:Y:S01]  /*171070*/  @P1 STG.E.U8 desc[UR32][R16.64], R59 ;  /* 0x0000003b10001986 */ /* 0x000fe2000c101120 */
[----:B------:R-:W-:Y:S02]  /*171080*/  LOP3.LUT P1, RZ, R57, 0x1, RZ, 0xc0, !PT ;  /* 0x0000000139ff7812 */ /* 0x000fe4000782c0ff */
[----:B------:R-:W-:Y:S02]  /*171090*/  LOP3.LUT P2, RZ, R0, 0x8000000, RZ, 0xc0, !PT ;  /* 0x0800000000ff7812 */ /* 0x000fe4000784c0ff */
[----:B------:R-:W-:Y:S02]  /*1710a0*/  PRMT R57, R58, 0x7770, RZ ;  /* 0x000077703a397816 */ /* 0x000fe400000000ff */
[C---:B------:R-:W-:Y:S02]  /*1710b0*/  LOP3.LUT P3, RZ, R0.reuse, 0x10000000, RZ, 0xc0, !PT ;  /* 0x1000000000ff7812 */ /* 0x040fe4000786c0ff */
[----:B------:R-:W-:-:S05]  /*1710c0*/  LOP3.LUT P4, RZ, R0, 0x20000000, RZ, 0xc0, !PT ;  /* 0x2000000000ff7812 */ /* 0x000fca000788c0ff */
[----:B------:R0:W-:Y:S01]  /*1710d0*/  @P1 STG.E.U8 desc[UR32][R14.64], R57 ;  /* 0x000000390e001986 */ /* 0x0001e2000c101120 */
[----:B------:R-:W-:Y:S02]  /*1710e0*/  LOP3.LUT P5, RZ, R0, 0x40000000, RZ, 0xc0, !PT ;  /* 0x4000000000ff7812 */ /* 0x000fe400078ac0ff */
[----:B0-----:R-:W-:-:S05]  /*1710f0*/  PRMT R57, R58, 0x7771, RZ ;  /* 0x000077713a397816 */ /* 0x001fca00000000ff */
[----:B--2---:R0:W-:Y:S01]  /*171100*/  @P2 STG.E.U8 desc[UR32][R10.64], R57 ;  /* 0x000000390a002986 */ /* 0x0041e2000c101120 */
[----:B------:R-:W-:Y:S02]  /*171110*/  LOP3.LUT P6, RZ, R0, 0x80000000, RZ, 0xc0, !PT ;  /* 0x8000000000ff7812 */ /* 0x000fe400078cc0ff */
[----:B0-----:R-:W-:-:S05]  /*171120*/  PRMT R57, R58, 0x7772, RZ ;  /* 0x000077723a397816 */ /* 0x001fca00000000ff */
[----:B---3--:R0:W-:Y:S01]  /*171130*/  @P3 STG.E.U8 desc[UR32][R8.64], R57 ;  /* 0x0000003908003986 */ /* 0x0081e2000c101120 */
[----:B------:R-:W-:Y:S02]  /*171140*/  LOP3.LUT P0, RZ, R56, 0x1, RZ, 0xc0, !PT ;  /* 0x0000000138ff7812 */ /* 0x000fe4000780c0ff */
[----:B0-----:R-:W-:Y:S02]  /*171150*/  PRMT R57, R58, 0x7773, RZ ;  /* 0x000077733a397816 */ /* 0x001fe400000000ff */
[----:B------:R-:W2:Y:S04]  /*171160*/  LDL.LU R58, [R1+0x8188] ;  /* 0x00818800013a7983 */ /* 0x000ea80000300800 */
[----:B------:R0:W-:Y:S02]  /*171170*/  @P4 STG.E.U8 desc[UR32][R48.64], R57 ;  /* 0x0000003930004986 */ /* 0x0001e4000c101120 */
[----:B0-----:R-:W-:-:S05]  /*171180*/  PRMT R57, R4, 0x7770, RZ ;  /* 0x0000777004397816 */ /* 0x001fca00000000ff */
[----:B------:R0:W-:Y:S02]  /*171190*/  @P5 STG.E.U8 desc[UR32][R6.64], R57 ;  /* 0x0000003906005986 */ /* 0x0001e4000c101120 */
[----:B0-----:R-:W-:-:S05]  /*1711a0*/  PRMT R57, R4, 0x7771, RZ ;  /* 0x0000777104397816 */ /* 0x001fca00000000ff */
[----:B------:R0:W-:Y:S02]  /*1711b0*/  @P6 STG.E.U8 desc[UR32][R50.64], R57 ;  /* 0x0000003932006986 */ /* 0x0001e4000c101120 */
[----:B0-----:R-:W-:-:S05]  /*1711c0*/  PRMT R57, R4, 0x7772, RZ ;  /* 0x0000777204397816 */ /* 0x001fca00000000ff */
[----:B----4-:R0:W-:Y:S04]  /*1711d0*/  @P0 STG.E.U8 desc[UR32][R52.64], R57 ;  /* 0x0000003934000986 */ /* 0x0101e8000c101120 */
[----:B0-----:R-:W3:Y:S04]  /*1711e0*/  LDL.LU.64 R52, [R1+0x8d0] ;  /* 0x0008d00001347983 */ /* 0x001ee80000300a00 */
[----:B------:R-:W4:Y:S04]  /*1711f0*/  LDL.LU.64 R10, [R1+0x8c8] ;  /* 0x0008c800010a7983 */ /* 0x000f280000300a00 */
[----:B------:R-:W4:Y:S04]  /*171200*/  LDL.LU.64 R8, [R1+0x8c0] ;  /* 0x0008c00001087983 */ /* 0x000f280000300a00 */
[----:B------:R-:W4:Y:S04]  /*171210*/  LDL.LU.64 R48, [R1+0x8b8] ;  /* 0x0008b80001307983 */ /* 0x000f280000300a00 */
[----:B------:R-:W4:Y:S04]  /*171220*/  LDL.LU R5, [R1+0xf8] ;  /* 0x0000f80001057983 */ /* 0x000f280000300800 */
[----:B------:R-:W4:Y:S01]  /*171230*/  LDL.LU.64 R6, [R1+0x8b0] ;  /* 0x0008b00001067983 */ /* 0x000f220000300a00 */
[----:B------:R-:W-:-:S03]  /*171240*/  LOP3.LUT P4, RZ, R56, 0x2, RZ, 0xc0, !PT ;  /* 0x0000000238ff7812 */ /* 0x000fc6000788c0ff */
[----:B------:R-:W4:Y:S01]  /*171250*/  LDL.LU.64 R50, [R1+0x8a8] ;  /* 0x0008a80001327983 */ /* 0x000f220000300a00 */
[----:B------:R-:W-:Y:S02]  /*171260*/  PRMT R57, R4, 0x7773, RZ ;  /* 0x0000777304397816 */ /* 0x000fe400000000ff */
[C---:B------:R-:W-:Y:S02]  /*171270*/  LOP3.LUT P1, RZ, R56.reuse, 0x2000, RZ, 0xc0, !PT ;  /* 0x0000200038ff7812 */ /* 0x040fe4000782c0ff */
[C---:B------:R-:W-:Y:S02]  /*171280*/  LOP3.LUT P5, RZ, R56.reuse, 0x4, RZ, 0xc0, !PT ;  /* 0x0000000438ff7812 */ /* 0x040fe400078ac0ff */
[C---:B------:R-:W-:Y:S02]  /*171290*/  LOP3.LUT P6, RZ, R56.reuse, 0x8, RZ, 0xc0, !PT ;  /* 0x0000000838ff7812 */ /* 0x040fe400078cc0ff */
[----:B------:R-:W-:Y:S02]  /*1712a0*/  LOP3.LUT P0, RZ, R56, 0x10, RZ, 0xc0, !PT ;  /* 0x0000001038ff7812 */ /* 0x000fe4000780c0ff */
[----:B--2---:R-:W-:-:S05]  /*1712b0*/  LOP3.LUT R58, R58, 0xfeffffff, RZ, 0xc0, !PT ;  /* 0xfeffffff3a3a7812 */ /* 0x004fca00078ec0ff */
[----:B------:R-:W-:Y:S02]  /*1712c0*/  @P1 LOP3.LUT R58, R58, 0x1000000, RZ, 0xfc, !PT ;  /* 0x010000003a3a1812 */ /* 0x000fe400078efcff */
[----:B------:R-:W-:Y:S01]  /*1712d0*/  LOP3.LUT P1, RZ, R56, 0x1000, RZ, 0xc0, !PT ;  /* 0x0000100038ff7812 */ /* 0x000fe2000782c0ff */
[----:B---3--:R0:W-:Y:S04]  /*1712e0*/  @P4 STG.E.U8 desc[UR32][R52.64], R57 ;  /* 0x0000003934004986 */ /* 0x0081e8000c101120 */
[----:B0-----:R-:W2:Y:S04]  /*1712f0*/  LDL.LU.64 R52, [R1+0x8a0] ;  /* 0x0008a00001347983 */ /* 0x001ea80000300a00 */
[----:B------:R-:W3:Y:S01]  /*171300*/  LDL.LU.64 R24, [R1+0x898] ;  /* 0x0008980001187983 */ /* 0x000ee20000300a00 */
[----:B------:R-:W-:-:S02]  /*171310*/  LOP3.LUT R58, R58, 0xfdffffff, RZ, 0xc0, !PT ;  /* 0xfdffffff3a3a7812 */ /* 0x000fc400078ec0ff */
[----:B----4-:R-:W-:Y:S01]  /*171320*/  PRMT R57, R5, 0x7770, RZ ;  /* 0x0000777005397816 */ /* 0x010fe200000000ff */
[----:B------:R-:W4:Y:S01]  /*171330*/  LDL.LU.64 R22, [R1+0x850] ;  /* 0x0008500001167983 */ /* 0x000f220000300a00 */
[----:B------:R-:W-:Y:S02]  /*171340*/  @P1 LOP3.LUT R58, R58, 0x2000000, RZ, 0xfc, !PT ;  /* 0x020000003a3a1812 */ /* 0x000fe400078efcff */
[----:B------:R-:W-:Y:S01]  /*171350*/  LOP3.LUT P1, RZ, R56, 0x800, RZ, 0xc0, !PT ;  /* 0x0000080038ff7812 */ /* 0x000fe2000782c0ff */
[----:B------:R0:W-:Y:S01]  /*171360*/  @P5 STG.E.U8 desc[UR32][R10.64], R57 ;  /* 0x000000390a005986 */ /* 0x0001e2000c101120 */
[----:B------:R-:W-:-:S03]  /*171370*/  LOP3.LUT R58, R58, 0xfbffffff, RZ, 0xc0, !PT ;  /* 0xfbffffff3a3a7812 */ /* 0x000fc600078ec0ff */
[----:B------:R-:W4:Y:S04]  /*171380*/  LDL.LU R4, [R1+0x15c] ;  /* 0x00015c0001047983 */ /* 0x000f280000300800 */
[----:B------:R-:W4:Y:S04]  /*171390*/  LDL.LU.64 R20, [R1+0x848] ;  /* 0x0008480001147983 */ /* 0x000f280000300a00 */
[----:B------:R-:W-:Y:S01]  /*1713a0*/  @P1 LOP3.LUT R58, R58, 0x4000000, RZ, 0xfc, !PT ;  /* 0x040000003a3a1812 */ /* 0x000fe200078efcff */
[----:B------:R-:W4:Y:S01]  /*1713b0*/  LDL.LU.64 R18, [R1+0x840] ;  /* 0x0008400001127983 */ /* 0x000f220000300a00 */
[----:B------:R-:W-:-:S02]  /*1713c0*/  LOP3.LUT P1, RZ, R56, 0x400, RZ, 0xc0, !PT ;  /* 0x0000040038ff7812 */ /* 0x000fc4000782c0ff */
[----:B------:R-:W-:Y:S01]  /*1713d0*/  LOP3.LUT R58, R58, 0xf7ffffff, RZ, 0xc0, !PT ;  /* 0xf7ffffff3a3a7812 */ /* 0x000fe200078ec0ff */
[----:B------:R-:W4:Y:S01]  /*1713e0*/  LDL.LU.64 R16, [R1+0x830] ;  /* 0x0008300001107983 */ /* 0x000f220000300a00 */
[----:B0-----:R-:W-:-:S03]  /*1713f0*/  PRMT R57, R5, 0x7771, RZ ;  /* 0x0000777105397816 */ /* 0x001fc600000000ff */
[----:B------:R-:W4:Y:S06]  /*171400*/  LDL.LU.64 R14, [R1+0x828] ;  /* 0x00082800010e7983 */ /* 0x000f2c0000300a00 */
[----:B------:R-:W-:Y:S01]  /*171410*/  @P1 LOP3.LUT R58, R58, 0x8000000, RZ, 0xfc, !PT ;  /* 0x080000003a3a1812 */ /* 0x000fe200078efcff */
[----:B------:R0:W-:Y:S01]  /*171420*/  @P6 STG.E.U8 desc[UR32][R8.64], R57 ;  /* 0x0000003908006986 */ /* 0x0001e2000c101120 */
[----:B------:R-:W-:Y:S02]  /*171430*/  LOP3.LUT P1, RZ, R56, 0x200, RZ, 0xc0, !PT ;  /* 0x0000020038ff7812 */ /* 0x000fe4000782c0ff */
[----:B------:R-:W-:Y:S01]  /*171440*/  LOP3.LUT R58, R58, 0xefffffff, RZ, 0xc0, !PT ;  /* 0xefffffff3a3a7812 */ /* 0x000fe200078ec0ff */
[----:B------:R-:W4:Y:S01]  /*171450*/  LDL.LU.64 R10, [R1+0x820] ;  /* 0x00082000010a7983 */ /* 0x000f220000300a00 */
[----:B0-----:R-:W-:-:S03]  /*171460*/  PRMT R57, R5, 0x7772, RZ ;  /* 0x0000777205397816 */ /* 0x001fc600000000ff */
[----:B------:R-:W4:Y:S06]  /*171470*/  LDL.LU.64 R8, [R1+0x818] ;  /* 0x0008180001087983 */ /* 0x000f2c0000300a00 */
        /* <DEDUP_REMOVED lines=8> */
[----:B------:R-:W-:Y:S01]  /*171500*/  LOP3.LUT R58, R58, 0x7fffffff, RZ, 0xc0, !PT ;  /* 0x7fffffff3a3a7812 */ /* 0x000fe200078ec0ff */
[----:B------:R0:W-:Y:S10]  /*171510*/  @P0 STG.E.U8 desc[UR32][R48.64], R57 ;  /* 0x0000003930000986 */ /* 0x0001f4000c101120 */
[----:B------:R-:W-:-:S02]  /*171520*/  @P1 LOP3.LUT R58, R58, 0x80000000, RZ, 0xfc, !PT ;  /* 0x800000003a3a1812 */ /* 0x000fc400078efcff */
[----:B------:R-:W-:Y:S01]  /*171530*/  LOP3.LUT P1, RZ, R56, 0x20, RZ, 0xc0, !PT ;  /* 0x0000002038ff7812 */ /* 0x000fe2000782c0ff */
[----:B0-----:R-:W4:Y:S01]  /*171540*/  LDL.LU.64 R48, [R1+0x810] ;  /* 0x0008100001307983 */ /* 0x001f220000300a00 */
[----:B------:R-:W-:-:S03]  /*171550*/  PRMT R57, R5, 0x7773, RZ ;  /* 0x0000777305397816 */ /* 0x000fc600000000ff */
[----:B------:R-:W4:Y:S08]  /*171560*/  LDL.LU R5, [R1+0x13c] ;  /* 0x00013c0001057983 */ /* 0x000f300000300800 */
[----:B------:R0:W-:Y:S01]  /*171570*/  @P1 STG.E.U8 desc[UR32][R6.64], R57 ;  /* 0x0000003906001986 */ /* 0x0001e2000c101120 */
[C---:B------:R-:W-:Y:S02]  /*171580*/  LOP3.LUT P1, RZ, R58.reuse, 0x80000000, RZ, 0xc0, !PT ;  /* 0x800000003aff7812 */ /* 0x040fe4000782c0ff */
[----:B0-----:R-:W-:Y:S01]  /*171590*/  PRMT R57, R55, 0x7770, RZ ;  /* 0x0000777037397816 */ /* 0x001fe200000000ff */
[----:B------:R-:W4:Y:S10]  /*1715a0*/  LDL.LU.64 R6, [R1+0x808] ;  /* 0x0008080001067983 */ /* 0x000f340000300a00 */
[----:B------:R0:W-:Y:S01]  /*1715b0*/  @P1 STG.E.U8 desc[UR32][R50.64], R57 ;  /* 0x0000003932001986 */ /* 0x0001e2000c101120 */
[----:B------:R-:W-:-:S02]  /*1715c0*/  LOP3.LUT P1, RZ, R58, 0x40000000, RZ, 0xc0, !PT ;  /* 0x400000003aff7812 */ /* 0x000fc4000782c0ff */
[----:B0-----:R-:W-:Y:S01]  /*1715d0*/  PRMT R57, R55, 0x7771, RZ ;  /* 0x0000777137397816 */ /* 0x001fe200000000ff */
[----:B------:R-:W4:Y:S10]  /*1715e0*/  LDL.LU.64 R50, [R1+0x800] ;  /* 0x0008000001327983 */ /* 0x000f340000300a00 */
[----:B--2---:R0:W-:Y:S01]  /*1715f0*/  @P1 STG.E.U8 desc[UR32][R52.64], R57 ;  /* 0x0000003934001986 */ /* 0x0041e2000c101120 */
[----:B------:R-:W-:-:S02]  /*171600*/  LOP3.LUT P1, RZ, R58, 0x20000000, RZ, 0xc0, !PT ;  /* 0x200000003aff7812 */ /* 0x000fc4000782c0ff */
[C---:B0-----:R-:W-:Y:S01]  /*171610*/  PRMT R57, R55.reuse, 0x7772, RZ ;  /* 0x0000777237397816 */ /* 0x041fe200000000ff */
[----:B------:R-:W2:Y:S10]  /*171620*/  LDL.LU.64 R52, [R1+0x7f8] ;  /* 0x0007f80001347983 */ /* 0x000eb40000300a00 */
[----:B---3--:R0:W-:Y:S02]  /*171630*/  @P1 STG.E.U8 desc[UR32][R24.64], R57 ;  /* 0x0000003918001986 */ /* 0x0081e4000c101120 */
[----:B0-----:R-:W-:-:S02]  /*171640*/  PRMT R57, R55, 0x7773, RZ ;  /* 0x0000777337397816 */ /* 0x001fc400000000ff */
[----:B------:R-:W3:Y:S01]  /*171650*/  LDL.LU R55, [R1+0x8184] ;  /* 0x0081840001377983 */ /* 0x000ee20000300800 */
[----:B------:R-:W-:-:S13]  /*171660*/  LOP3.LUT P1, RZ, R58, 0x10000000, RZ, 0xc0, !PT ;  /* 0x100000003aff7812 */ /* 0x000fda000782c0ff */
[----:B----4-:R0:W-:Y:S01]  /*171670*/  @P1 STG.E.U8 desc[UR32][R22.64], R57 ;  /* 0x0000003916001986 */ /* 0x0101e2000c101120 */
        /* <DEDUP_REMOVED lines=10> */
[C---:B------:R-:W-:Y:S02]  /*171720*/  LOP3.LUT P2, RZ, R56.reuse, 0x4000, RZ, 0xc0, !PT ;  /* 0x0000400038ff7812 */ /* 0x040fe4000784c0ff */
[----:B------:R-:W-:Y:S02]  /*171730*/  LOP3.LUT P3, RZ, R56, 0x8000, RZ, 0xc0, !PT ;  /* 0x0000800038ff7812 */ /* 0x000fe4000786c0ff */
[----:B0-----:R-:W-:-:S07]  /*171740*/  PRMT R57, R4, 0x7773, RZ ;  /* 0x0000777304397816 */ /* 0x001fce00000000ff */
[----:B------:R3:W-:Y:S01]  /*171750*/  @P1 STG.E.U8 desc[UR32][R14.64], R57 ;  /* 0x000000390e001986 */ /* 0x0007e2000c101120 */
[----:B------:R-:W-:Y:S02]  /*171760*/  LOP3.LUT P4, RZ, R56, 0x10000, RZ, 0xc0, !PT ;  /* 0x0001000038ff7812 */ /* 0x000fe4000788c0ff */
[----:B---3--:R-:W-:-:S05]  /*171770*/  PRMT R57, R55, 0x7770, RZ ;  /* 0x0000777037397816 */ /* 0x008fca00000000ff */
[----:B------:R0:W-:Y:S02]  /*171780*/  @P2 STG.E.U8 desc[UR32][R10.64], R57 ;  /* 0x000000390a002986 */ /* 0x0001e4000c101120 */
[----:B0-----:R-:W-:-:S05]  /*171790*/  PRMT R57, R55, 0x7771, RZ ;  /* 0x0000777137397816 */ /* 0x001fca00000000ff */
[----:B------:R0:W-:Y:S02]  /*1717a0*/  @P3 STG.E.U8 desc[UR32][R8.64], R57 ;  /* 0x0000003908003986 */ /* 0x0001e4000c101120 */
[----:B0-----:R-:W-:-:S05]  /*1717b0*/  PRMT R57, R55, 0x7772, RZ ;  /* 0x0000777237397816 */ /* 0x001fca00000000ff */
[----:B------:R0:W-:Y:S02]  /*1717c0*/  @P4 STG.E.U8 desc[UR32][R48.64], R57 ;  /* 0x0000003930004986 */ /* 0x0001e4000c101120 */
[----:B0-----:R-:W-:Y:S02]  /*1717d0*/  PRMT R57, R55, 0x7773, RZ ;  /* 0x0000777337397816 */ /* 0x001fe400000000ff */
[----:B------:R-:W3:Y:S04]  /*1717e0*/  LDL.LU R55, [R1+0x8180] ;  /* 0x0081800001377983 */ /* 0x000ee80000300800 */
[----:B------:R-:W4:Y:S01]  /*1717f0*/  LDL.LU.64 R10, [R1+0x7f0] ;  /* 0x0007f000010a7983 */ /* 0x000f220000300a00 */
[----:B------:R-:W-:-:S03]  /*171800*/  LOP3.LUT R58, R58, 0xfffeffff, RZ, 0xc0, !PT ;  /* 0xfffeffff3a3a7812 */ /* 0x000fc600078ec0ff */
[----:B------:R-:W4:Y:S01]  /*171810*/  LDL.LU.64 R8, [R1+0x7e8] ;  /* 0x0007e80001087983 */ /* 0x000f220000300a00 */
[C---:B------:R-:W-:Y:S02]  /*171820*/  LOP3.LUT P5, RZ, R56.reuse, 0x20000, RZ, 0xc0, !PT ;  /* 0x0002000038ff7812 */ /* 0x040fe400078ac0ff */
[----:B------:R-:W-:-:S11]  /*171830*/  LOP3.LUT P6, RZ, R56, 0x40000, RZ, 0xc0, !PT ;  /* 0x0004000038ff7812 */ /* 0x000fd600078cc0ff */
[----:B------:R0:W-:Y:S02]  /*171840*/  @P5 STG.E.U8 desc[UR32][R6.64], R57 ;  /* 0x0000003906005986 */ /* 0x0001e4000c101120 */
[----:B0-----:R-:W-:-:S05]  /*171850*/  PRMT R57, R5, 0x7770, RZ ;  /* 0x0000777005397816 */ /* 0x001fca00000000ff */
[----:B------:R0:W-:Y:S04]  /*171860*/  @P6 STG.E.U8 desc[UR32][R50.64], R57 ;  /* 0x0000003932006986 */ /* 0x0001e8000c101120 */
[----:B0-----:R-:W4:Y:S04]  /*171870*/  LDL.LU.64 R50, [R1+0x7e0] ;  /* 0x0007e00001327983 */ /* 0x001f280000300a00 */
[----:B------:R-:W4:Y:S04]  /*171880*/  LDL.LU.64 R14, [R1+0x7d8] ;  /* 0x0007d800010e7983 */ /* 0x000f280000300a00 */
[----:B------:R-:W4:Y:S04]  /*171890*/  LDL.LU.64 R48, [R1+0x7d0] ;  /* 0x0007d00001307983 */ /* 0x000f280000300a00 */
[----:B------:R-:W4:Y:S01]  /*1718a0*/  LDL.LU R7, [R1+0x12c] ;  /* 0x00012c0001077983 */ /* 0x000f220000300800 */
[----:B------:R-:W-:-:S02]  /*1718b0*/  LOP3.LUT P0, RZ, R56, 0x80000, RZ, 0xc0, !PT ;  /* 0x0008000038ff7812 */ /* 0x000fc4000780c0ff */
[----:B------:R-:W-:Y:S02]  /*1718c0*/  PRMT R57, R5, 0x7771, RZ ;  /* 0x0000777105397816 */ /* 0x000fe400000000ff */
[C---:B------:R-:W-:Y:S02]  /*1718d0*/  LOP3.LUT P4, RZ, R56.reuse, 0x100000, RZ, 0xc0, !PT ;  /* 0x0010000038ff7812 */ /* 0x040fe4000788c0ff */
[C---:B------:R-:W-:Y:S02]  /*1718e0*/  LOP3.LUT P5, RZ, R56.reuse, 0x200000, RZ, 0xc0, !PT ;  /* 0x0020000038ff7812 */ /* 0x040fe400078ac0ff */
[----:B------:R-:W-:-:S05]  /*1718f0*/  LOP3.LUT P6, RZ, R56, 0x400000, RZ, 0xc0, !PT ;  /* 0x0040000038ff7812 */ /* 0x000fca00078cc0ff */
[----:B--2---:R0:W-:Y:S01]  /*171900*/  @P0 STG.E.U8 desc[UR32][R52.64], R57 ;  /* 0x0000003934000986 */ /* 0x0041e2000c101120 */
[----:B------:R-:W-:-:S03]  /*171910*/  LOP3.LUT P0, RZ, R56, 0x800000, RZ, 0xc0, !PT ;  /* 0x0080000038ff7812 */ /* 0x000fc6000780c0ff */
[----:B0-----:R-:W2:Y:S01]  /*171920*/  LDL.LU.64 R52, [R1+0x7c0] ;  /* 0x0007c00001347983 */ /* 0x001ea20000300a00 */
[----:B---3--:R-:W-:-:S13]  /*171930*/  LOP3.LUT P1, RZ, R55, 0x1, RZ, 0xc0, !PT ;  /* 0x0000000137ff7812 */ /* 0x008fda000782c0ff */
        /* <DEDUP_REMOVED lines=23> */
[----:B------:R-:W-:-:S05]  /*171ab0*/  PRMT R56, R5, 0x7772, RZ ;  /* 0x0000777205387816 */ /* 0x000fca00000000ff */
[----:B----4-:R0:W-:Y:S04]  /*171ac0*/  @P4 STG.E.U8 desc[UR32][R10.64], R56 ;  /* 0x000000380a004986 */ /* 0x0101e8000c101120 */
[----:B0-----:R-:W3:Y:S01]  /*171ad0*/  LDL.LU R10, [R1+0x11c] ;  /* 0x00011c00010a7983 */ /* 0x001ee20000300800 */
[----:B------:R-:W-:-:S03]  /*171ae0*/  PRMT R56, R5, 0x7773, RZ ;  /* 0x0000777305387816 */ /* 0x000fc600000000ff */
[----:B------:R-:W4:Y:S04]  /*171af0*/  LDL.LU.64 R4, [R1+0x7b8] ;  /* 0x0007b80001047983 */ /* 0x000f280000300a00 */
[----:B------:R0:W-:Y:S04]  /*171b00*/  @P5 STG.E.U8 desc[UR32][R8.64], R56 ;  /* 0x0000003808005986 */ /* 0x0001e8000c101120 */
[----:B0-----:R-:W4:Y:S04]  /*171b10*/  LDL.LU.64 R8, [R1+0x7b0] ;  /* 0x0007b00001087983 */ /* 0x001f280000300a00 */
[----:B------:R-:W4:Y:S01]  /*171b20*/  LDL.LU.64 R26, [R1+0x7a0] ;  /* 0x0007a000011a7983 */ /* 0x000f220000300a00 */
[----:B------:R-:W-:-:S03]  /*171b30*/  PRMT R56, R7, 0x7770, RZ ;  /* 0x0000777007387816 */ /* 0x000fc600000000ff */
[----:B------:R-:W4:Y:S04]  /*171b40*/  LDL.LU.64 R24, [R1+0x798] ;  /* 0x0007980001187983 */ /* 0x000f280000300a00 */
[----:B------:R0:W-:Y:S04]  /*171b50*/  @P6 STG.E.U8 desc[UR32][R50.64], R56 ;  /* 0x0000003832006986 */ /* 0x0001e8000c101120 */
[----:B0-----:R-:W4:Y:S04]  /*171b60*/  LDL.LU R50, [R1+0x10c] ;  /* 0x00010c0001327983 */ /* 0x001f280000300800 */
[----:B------:R-:W4:Y:S04]  /*171b70*/  LDL.LU.64 R22, [R1+0x790] ;  /* 0x0007900001167983 */ /* 0x000f280000300a00 */
[----:B------:R-:W4:Y:S01]  /*171b80*/  LDL.LU.64 R20, [R1+0x788] ;  /* 0x0007880001147983 */ /* 0x000f220000300a00 */
[----:B------:R-:W-:-:S03]  /*171b90*/  PRMT R56, R7, 0x7771, RZ ;  /* 0x0000777107387816 */ /* 0x000fc600000000ff */
[----:B------:R-:W4:Y:S04]  /*171ba0*/  LDL.LU R51, [R1+0xfc] ;  /* 0x0000fc0001337983 */ /* 0x000f280000300800 */
[----:B------:R-:W4:Y:S04]  /*171bb0*/  LDL.LU.64 R18, [R1+0x780] ;  /* 0x0007800001127983 */ /* 0x000f280000300a00 */
[----:B------:R0:W-:Y:S04]  /*171bc0*/  @P0 STG.E.U8 desc[UR32][R14.64], R56 ;  /* 0x000000380e000986 */ /* 0x0001e8000c101120 */
[----:B------:R-:W4:Y:S01]  /*171bd0*/  LDL.LU.64 R16, [R1+0x778] ;  /* 0x0007780001107983 */ /* 0x000f220000300a00 */
[----:B0-----:R-:W-:-:S03]  /*171be0*/  PRMT R56, R7, 0x7772, RZ ;  /* 0x0000777207387816 */ /* 0x001fc600000000ff */
[----:B------:R-:W4:Y:S04]  /*171bf0*/  LDL.LU.64 R14, [R1+0x770] ;  /* 0x00077000010e7983 */ /* 0x000f280000300a00 */
[----:B------:R0:W-:Y:S01]  /*171c00*/  @P1 STG.E.U8 desc[UR32][R48.64], R56 ;  /* 0x0000003830001986 */ /* 0x0001e2000c101120 */
[C---:B------:R-:W-:Y:S02]  /*171c10*/  LOP3.LUT P1, RZ, R58.reuse, 0x800000, RZ, 0xc0, !PT ;  /* 0x008000003aff7812 */ /* 0x040fe4000782c0ff */
[----:B0-----:R-:W-:Y:S01]  /*171c20*/  PRMT R56, R7, 0x7773, RZ ;  /* 0x0000777307387816 */ /* 0x001fe200000000ff */
[----:B------:R-:W4:Y:S10]  /*171c30*/  LDL.LU.64 R48, [R1+0x768] ;  /* 0x0007680001307983 */ /* 0x000f340000300a00 */
[----:B--2---:R0:W-:Y:S01]  /*171c40*/  @P1 STG.E.U8 desc[UR32][R52.64], R56 ;  /* 0x0000003834001986 */ /* 0x0041e2000c101120 */
[----:B------:R-:W-:-:S03]  /*171c50*/  LOP3.LUT P1, RZ, R58, 0x400000, RZ, 0xc0, !PT ;  /* 0x004000003aff7812 */ /* 0x000fc6000782c0ff */
[----:B------:R-:W2:Y:S04]  /*171c60*/  LDL.LU.64 R6, [R1+0x760] ;  /* 0x0007600001067983 */ /* 0x000ea80000300a00 */
[----:B0-----:R-:W2:Y:S04]  /*171c70*/  LDL.LU.64 R52, [R1+0x758] ;  /* 0x0007580001347983 */ /* 0x001ea80000300a00 */
[----:B------:R-:W2:Y:S01]  /*171c80*/  LDL.LU R11, [R1+0xec] ;  /* 0x0000ec00010b7983 */ /* 0x000ea20000300800 */
[----:B---3--:R-:W-:-:S05]  /*171c90*/  PRMT R56, R10, 0x7770, RZ ;  /* 0x000077700a387816 */ /* 0x008fca00000000ff */
[----:B----4-:R0:W-:Y:S04]  /*171ca0*/  @P1 STG.E.U8 desc[UR32][R4.64], R56 ;  /* 0x0000003804001986 */ /* 0x0101e8000c101120 */
[----:B0-----:R-:W3:Y:S01]  /*171cb0*/  LDL.LU.64 R4, [R1+0x750] ;  /* 0x0007500001047983 */ /* 0x001ee20000300a00 */
[----:B------:R-:W-:Y:S02]  /*171cc0*/  LOP3.LUT P1, RZ, R58, 0x200000, RZ, 0xc0, !PT ;  /* 0x002000003aff7812 */ /* 0x000fe4000782c0ff */
[----:B------:R-:W-:-:S11]  /*171cd0*/  PRMT R56, R10, 0x7771, RZ ;  /* 0x000077710a387816 */ /* 0x000fd600000000ff */
[----:B------:R0:W-:Y:S01]  /*171ce0*/  @P1 STG.E.U8 desc[UR32][R8.64], R56 ;  /* 0x0000003808001986 */ /* 0x0001e2000c101120 */
[----:B------:R-:W-:Y:S02]  /*171cf0*/  LOP3.LUT P1, RZ, R58, 0x100000, RZ, 0xc0, !PT ;  /* 0x001000003aff7812 */ /* 0x000fe4000782c0ff */
[----:B0-----:R-:W-:Y:S01]  /*171d00*/  PRMT R56, R10, 0x7772, RZ ;  /* 0x000077720a387816 */ /* 0x001fe200000000ff */
[----:B------:R-:W4:Y:S10]  /*171d10*/  LDL.LU.64 R8, [R1+0x8178] ;  /* 0x0081780001087983 */ /* 0x000f340000300a00 */
[----:B------:R0:W-:Y:S01]  /*171d20*/  @P1 STG.E.U8 desc[UR32][R26.64], R56 ;  /* 0x000000381a001986 */ /* 0x0001e2000c101120 */
[----:B------:R-:W-:-:S02]  /*171d30*/  LOP3.LUT P1, RZ, R58, 0x80000, RZ, 0xc0, !PT ;  /* 0x000800003aff7812 */ /* 0x000fc4000782c0ff */
        /* <DEDUP_REMOVED lines=14> */
[----:B0-----:R-:W-:-:S05]  /*171e20*/  PRMT R56, R50, 0x7773, RZ ;  /* 0x0000777332387816 */ /* 0x001fca00000000ff */
        /* <DEDUP_REMOVED lines=9> */
[----:B--2---:R0:W-:Y:S02]  /*171ec0*/  @P5 STG.E.U8 desc[UR32][R6.64], R56 ;  /* 0x0000003806005986 */ /* 0x0041e4000c101120 */
[----:B0-----:R-:W-:-:S05]  /*171ed0*/  PRMT R56, R51, 0x7773, RZ ;  /* 0x0000777333387816 */ /* 0x001fca00000000ff */
[----:B------:R0:W-:Y:S02]  /*171ee0*/  @P6 STG.E.U8 desc[UR32][R52.64], R56 ;  /* 0x0000003834006986 */ /* 0x0001e4000c101120 */
[----:B0-----:R-:W-:-:S05]  /*171ef0*/  PRMT R56, R11, 0x7770, RZ ;  /* 0x000077700b387816 */ /* 0x001fca00000000ff */
[----:B---3--:R0:W-:Y:S04]  /*171f00*/  @P0 STG.E.U8 desc[UR32][R4.64], R56 ;  /* 0x0000003804000986 */ /* 0x0081e8000c101120 */
[----:B0-----:R-:W2:Y:S04]  /*171f10*/  LDL.LU.64 R4, [R1+0x748] ;  /* 0x0007480001047983 */ /* 0x001ea80000300a00 */
[----:B------:R-:W3:Y:S04]  /*171f20*/  LDL.LU.64 R14, [R1+0x740] ;  /* 0x00074000010e7983 */ /* 0x000ee80000300a00 */
[----:B------:R-:W4:Y:S04]  /*171f30*/  LDL.LU.64 R48, [R1+0x730] ;  /* 0x0007300001307983 */ /* 0x000f280000300a00 */
[----:B------:R-:W4:Y:S04]  /*171f40*/  LDL.LU.64 R6, [R1+0x728] ;  /* 0x0007280001067983 */ /* 0x000f280000300a00 */
[----:B------:R-:W4:Y:S04]  /*171f50*/  LDL.LU.64 R50, [R1+0x720] ;  /* 0x0007200001327983 */ /* 0x000f280000300a00 */
[----:B------:R-:W4:Y:S04]  /*171f60*/  LDL.LU.64 R52, [R1+0x710] ;  /* 0x0007100001347983 */ /* 0x000f280000300a00 */
[----:B------:R-:W4:Y:S01]  /*171f70*/  LDL.LU R59, [R1+0xd0] ;  /* 0x0000d000013b7983 */ /* 0x000f220000300800 */
[----:B------:R-:W-:-:S02]  /*171f80*/  LOP3.LUT P4, RZ, R55, 0x80, RZ, 0xc0, !PT ;  /* 0x0000008037ff7812 */ /* 0x000fc4000788c0ff */
[----:B------:R-:W-:Y:S02]  /*171f90*/  PRMT R56, R11, 0x7771, RZ ;  /* 0x000077710b387816 */ /* 0x000fe400000000ff */
        /* <DEDUP_REMOVED lines=12> */
[----:B------:R-:W-:Y:S01]  /*172060*/  LOP3.LUT P1, RZ, R55, 0x8000, RZ, 0xc0, !PT ;  /* 0x0000800037ff7812 */ /* 0x000fe2000782c0ff */
[----:B--2---:R0:W-:Y:S04]  /*172070*/  @P4 STG.E.U8 desc[UR32][R4.64], R56 ;  /* 0x0000003804004986 */ /* 0x0041e8000c101120 */
[----:B0-----:R-:W2:Y:S04]  /*172080*/  LDL.LU.64 R4, [R1+0x708] ;  /* 0x0007080001047983 */ /* 0x001ea80000300a00 */
[----:B------:R-:W2:Y:S04]  /*172090*/  LDL.LU R10, [R1+0xc0] ;  /* 0x0000c000010a7983 */ /* 0x000ea80000300800 */
[----:B------:R-:W2:Y:S01]  /*1720a0*/  LDL.LU.64 R26, [R1+0x700] ;  /* 0x00070000011a7983 */ /* 0x000ea20000300a00 */
[----:B------:R-:W-:-:S03]  /*1720b0*/  LOP3.LUT R58, R58, 0xffffefff, RZ, 0xc0, !PT ;  /* 0xffffefff3a3a7812 */ /* 0x000fc600078ec0ff */
[----:B------:R-:W2:Y:S01]  /*1720c0*/  LDL.LU.64 R24, [R1+0x6f8] ;  /* 0x0006f80001187983 */ /* 0x000ea20000300a00 */
[----:B------:R-:W-:Y:S02]  /*1720d0*/  @P1 LOP3.LUT R58, R58, 0x1000, RZ, 0xfc, !PT ;  /* 0x000010003a3a1812 */ /* 0x000fe400078efcff */
[C---:B------:R-:W-:Y:S01]  /*1720e0*/  LOP3.LUT P1, RZ, R55.reuse, 0x4000, RZ, 0xc0, !PT ;  /* 0x0000400037ff7812 */ /* 0x040fe2000782c0ff */
[----:B------:R-:W2:Y:S01]  /*1720f0*/  LDL.LU.64 R22, [R1+0x6f0] ;  /* 0x0006f00001167983 */ /* 0x000ea20000300a00 */
[----:B------:R-:W-:Y:S02]  /*172100*/  LOP3.LUT R58, R58, 0xffffdfff, RZ, 0xc0, !PT ;  /* 0xffffdfff3a3a7812 */ /* 0x000fe400078ec0ff */
[----:B------:R-:W-:Y:S01]  /*172110*/  LOP3.LUT P5, RZ, R55, 0x100, RZ, 0xc0, !PT ;  /* 0x0000010037ff7812 */ /* 0x000fe200078ac0ff */
[----:B------:R-:W2:Y:S08]  /*172120*/  LDL.LU.64 R20, [R1+0x6e8] ;  /* 0x0006e80001147983 */ /* 0x000eb00000300a00 */
[----:B------:R-:W-:-:S02]  /*172130*/  @P1 LOP3.LUT R58, R58, 0x2000, RZ, 0xfc, !PT ;  /* 0x000020003a3a1812 */ /* 0x000fc400078efcff */
[----:B------:R-:W-:Y:S02]  /*172140*/  LOP3.LUT P1, RZ, R55, 0x2000, RZ, 0xc0, !PT ;  /* 0x0000200037ff7812 */ /* 0x000fe4000782c0ff */
[----:B------:R-:W-:Y:S02]  /*172150*/  PRMT R56, R11, 0x7772, RZ ;  /* 0x000077720b387816 */ /* 0x000fe400000000ff */
[----:B------:R-:W-:-:S03]  /*172160*/  LOP3.LUT R58, R58, 0xffffbfff, RZ, 0xc0, !PT ;  /* 0xffffbfff3a3a7812 */ /* 0x000fc600078ec0ff */
[----:B---3--:R0:W-:Y:S01]  /*172170*/  @P5 STG.E.U8 desc[UR32][R14.64], R56 ;  /* 0x000000380e005986 */ /* 0x0081e2000c101120 */
[----:B------:R-:W-:-:S05]  /*172180*/  LOP3.LUT P6, RZ, R55, 0x200, RZ, 0xc0, !PT ;  /* 0x0000020037ff7812 */ /* 0x000fca00078cc0ff */
[----:B------:R-:W-:Y:S02]  /*172190*/  @P1 LOP3.LUT R58, R58, 0x4000, RZ, 0xfc, !PT ;  /* 0x000040003a3a1812 */ /* 0x000fe400078efcff */
[----:B------:R-:W-:Y:S02]  /*1721a0*/  LOP3.LUT P1, RZ, R55, 0x1000, RZ, 0xc0, !PT ;  /* 0x0000100037ff7812 */ /* 0x000fe4000782c0ff */
[----:B0-----:R-:W-:Y:S02]  /*1721b0*/  PRMT R56, R11, 0x7773, RZ ;  /* 0x000077730b387816 */ /* 0x001fe400000000ff */
[----:B------:R-:W3:Y:S01]  /*1721c0*/  LDL.LU R11, [R1+0xb0] ;  /* 0x0000b000010b7983 */ /* 0x000ee20000300800 */
[----:B------:R-:W-:-:S03]  /*1721d0*/  LOP3.LUT P0, RZ, R55, 0x400, RZ, 0xc0, !PT ;  /* 0x0000040037ff7812 */ /* 0x000fc6000780c0ff */
[----:B------:R-:W3:Y:S01]  /*1721e0*/  LDL.LU.64 R18, [R1+0x6e0] ;  /* 0x0006e00001127983 */ /* 0x000ee20000300a00 */
[----:B------:R-:W-:-:S03]  /*1721f0*/  LOP3.LUT R58, R58, 0xffff7fff, RZ, 0xc0, !PT ;  /* 0xffff7fff3a3a7812 */ /* 0x000fc600078ec0ff */
[----:B----4-:R0:W-:Y:S01]  /*172200*/  @P6 STG.E.U8 desc[UR32][R48.64], R56 ;  /* 0x0000003830006986 */ /* 0x0101e2000c101120 */
[----:B------:R-:W-:Y:S02]  /*172210*/  @P1 LOP3.LUT R58, R58, 0x8000, RZ, 0xfc, !PT ;  /* 0x000080003a3a1812 */ /* 0x000fe400078efcff */
[----:B------:R-:W-:Y:S01]  /*172220*/  LOP3.LUT P1, RZ, R55, 0x800, RZ, 0xc0, !PT ;  /* 0x0000080037ff7812 */ /* 0x000fe2000782c0ff */
[----:B------:R-:W4:Y:S04]  /*172230*/  LDL.LU.64 R16, [R1+0x6d8] ;  /* 0x0006d80001107983 */ /* 0x000f280000300a00 */
[----:B------:R-:W4:Y:S01]  /*172240*/  LDL.LU.64 R14, [R1+0x6d0] ;  /* 0x0006d000010e7983 */ /* 0x000f220000300a00 */
[----:B0-----:R-:W-:-:S03]  /*172250*/  PRMT R56, R59, 0x7770, RZ ;  /* 0x000077703b387816 */ /* 0x001fc600000000ff */
[----:B------:R-:W4:Y:S04]  /*172260*/  LDL.LU.64 R48, [R1+0x6c8] ;  /* 0x0006c80001307983 */ /* 0x000f280000300a00 */
[----:B------:R0:W-:Y:S02]  /*172270*/  @P0 STG.E.U8 desc[UR32][R6.64], R56 ;  /* 0x0000003806000986 */ /* 0x0001e4000c101120 */
[----:B0-----:R-:W-:Y:S02]  /*172280*/  PRMT R56, R59, 0x7771, RZ ;  /* 0x000077713b387816 */ /* 0x001fe400000000ff */
[----:B------:R-:W4:Y:S04]  /*172290*/  LDL.LU.64 R6, [R1+0x6c0] ;  /* 0x0006c00001067983 */ /* 0x000f280000300a00 */
[----:B------:R0:W-:Y:S01]  /*1722a0*/  @P1 STG.E.U8 desc[UR32][R50.64], R56 ;  /* 0x0000003832001986 */ /* 0x0001e2000c101120 */
[----:B------:R-:W-:-:S02]  /*1722b0*/  LOP3.LUT P1, RZ, R58, 0x8000, RZ, 0xc0, !PT ;  /* 0x000080003aff7812 */ /* 0x000fc4000782c0ff */
[----:B0-----:R-:W-:Y:S01]  /*1722c0*/  PRMT R56, R59, 0x7772, RZ ;  /* 0x000077723b387816 */ /* 0x001fe200000000ff */
[----:B------:R-:W4:Y:S10]  /*1722d0*/  LDL.LU.64 R50, [R1+0x6b8] ;  /* 0x0006b80001327983 */ /* 0x000f340000300a00 */
[----:B------:R0:W-:Y:S01]  /*1722e0*/  @P1 STG.E.U8 desc[UR32][R52.64], R56 ;  /* 0x0000003834001986 */ /* 0x0001e2000c101120 */
[----:B------:R-:W-:-:S03]  /*1722f0*/  LOP3.LUT P1, RZ, R58, 0x4000, RZ, 0xc0, !PT ;  /* 0x000040003aff7812 */ /* 0x000fc6000782c0ff */
[----:B0-----:R-:W4:Y:S01]  /*172300*/  LDL.LU.64 R52, [R1+0x6b0] ;  /* 0x0006b00001347983 */ /* 0x001f220000300a00 */
[----:B------:R-:W-:-:S09]  /*172310*/  PRMT R56, R59, 0x7773, RZ ;  /* 0x000077733b387816 */ /* 0x000fd200000000ff */
[----:B--2---:R0:W-:Y:S04]  /*172320*/  @P1 STG.E.U8 desc[UR32][R4.64], R56 ;  /* 0x0000003804001986 */ /* 0x0041e8000c101120 */
[----:B0-----:R-:W2:Y:S01]  /*172330*/  LDL.LU.64 R4, [R1+0x6a0] ;  /* 0x0006a00001047983 */ /* 0x001ea20000300a00 */
        /* <DEDUP_REMOVED lines=13> */
[----:B---3--:R-:W-:-:S11]  /*172410*/  PRMT R56, R11, 0x7770, RZ ;  /* 0x000077700b387816 */ /* 0x008fd600000000ff */
[----:B------:R0:W-:Y:S01]  /*172420*/  @P1 STG.E.U8 desc[UR32][R18.64], R56 ;  /* 0x0000003812001986 */ /* 0x0001e2000c101120 */
[----:B------:R-:W-:Y:S02]  /*172430*/  LOP3.LUT P1, RZ, R58, 0x100, RZ, 0xc0, !PT ;  /* 0x000001003aff7812 */ /* 0x000fe4000782c0ff */
[C---:B------:R-:W-:Y:S02]  /*172440*/  LOP3.LUT P2, RZ, R55.reuse, 0x100000, RZ, 0xc0, !PT ;  /* 0x0010000037ff7812 */ /* 0x040fe4000784c0ff */
[----:B------:R-:W-:Y:S02]  /*172450*/  LOP3.LUT P3, RZ, R55, 0x200000, RZ, 0xc0, !PT ;  /* 0x0020000037ff7812 */ /* 0x000fe4000786c0ff */
[----:B0-----:R-:W-:-:S07]  /*172460*/  PRMT R56, R11, 0x7771, RZ ;  /* 0x000077710b387816 */ /* 0x001fce00000000ff */
[----:B----4-:R0:W-:Y:S01]  /*172470*/  @P1 STG.E.U8 desc[UR32][R16.64], R56 ;  /* 0x0000003810001986 */ /* 0x0101e2000c101120 */
        /* <DEDUP_REMOVED lines=11> */
[----:B------:R0:W-:Y:S02]  /*172530*/  @P5 STG.E.U8 desc[UR32][R50.64], R56 ;  /* 0x0000003832005986 */ /* 0x0001e4000c101120 */
[----:B0-----:R-:W-:-:S05]  /*172540*/  PRMT R56, R54, 0x7772, RZ ;  /* 0x0000777236387816 */ /* 0x001fca00000000ff */
[----:B------:R0:W-:Y:S02]  /*172550*/  @P6 STG.E.U8 desc[UR32][R52.64], R56 ;  /* 0x0000003834006986 */ /* 0x0001e4000c101120 */
[----:B0-----:R-:W-:Y:S02]  /*172560*/  PRMT R56, R54, 0x7773, RZ ;  /* 0x0000777336387816 */ /* 0x001fe400000000ff */
[----:B------:R-:W3:Y:S04]  /*172570*/  LDL.LU R54, [R1+0x8170] ;  /* 0x0081700001367983 */ /* 0x000ee80000300800 */
[----:B------:R-:W4:Y:S04]  /*172580*/  LDL.LU.64 R52, [R1+0x698] ;  /* 0x0006980001347983 */ /* 0x000f280000300a00 */
[----:B--2---:R0:W-:Y:S04]  /*172590*/  @P0 STG.E.U8 desc[UR32][R4.64], R56 ;  /* 0x0000003804000986 */ /* 0x0041e8000c101120 */
[----:B0-----:R-:W2:Y:S04]  /*1725a0*/  LDL.LU.64 R4, [R1+0x690] ;  /* 0x0006900001047983 */ /* 0x001ea80000300a00 */
[----:B------:R-:W3:Y:S04]  /*1725b0*/  LDL.LU.64 R16, [R1+0x680] ;  /* 0x0006800001107983 */ /* 0x000ee80000300a00 */
[----:B------:R-:W4:Y:S04]  /*1725c0*/  LDL.LU R11, [R1+0x90] ;  /* 0x00009000010b7983 */ /* 0x000f280000300800 */
[----:B------:R-:W3:Y:S04]  /*1725d0*/  LDL.LU.64 R14, [R1+0x678] ;  /* 0x00067800010e7983 */ /* 0x000ee80000300a00 */
[----:B------:R-:W3:Y:S04]  /*1725e0*/  LDL.LU.64 R48, [R1+0x670] ;  /* 0x0006700001307983 */ /* 0x000ee80000300a00 */
[----:B------:R-:W3:Y:S04]  /*1725f0*/  LDL.LU.64 R6, [R1+0x668] ;  /* 0x0006680001067983 */ /* 0x000ee80000300a00 */
[----:B------:R-:W3:Y:S01]  /*172600*/  LDL.LU R59, [R1+0x80] ;  /* 0x00008000013b7983 */ /* 0x000ee20000300800 */
[----:B------:R-:W-:-:S02]  /*172610*/  LOP3.LUT P4, RZ, R55, 0x4000000, RZ, 0xc0, !PT ;  /* 0x0400000037ff7812 */ /* 0x000fc4000788c0ff */
[C---:B------:R-:W-:Y:S01]  /*172620*/  LOP3.LUT P5, RZ, R55.reuse, 0x8000000, RZ, 0xc0, !PT ;  /* 0x0800000037ff7812 */ /* 0x040fe200078ac0ff */
[----:B------:R-:W3:Y:S04]  /*172630*/  LDL.LU.64 R50, [R1+0x660] ;  /* 0x0006600001327983 */ /* 0x000ee80000300a00 */
[----:B------:R-:W3:Y:S01]  /*172640*/  LDL.LU R10, [R1+0x70] ;  /* 0x00007000010a7983 */ /* 0x000ee20000300800 */
[----:B------:R-:W-:Y:S02]  /*172650*/  LOP3.LUT R58, R58, 0xfffffffe, RZ, 0xc0, !PT ;  /* 0xfffffffe3a3a7812 */ /* 0x000fe400078ec0ff */
[C---:B------:R-:W-:Y:S02]  /*172660*/  LOP3.LUT P6, RZ, R55.reuse, 0x10000000, RZ, 0xc0, !PT ;  /* 0x1000000037ff7812 */ /* 0x040fe400078cc0ff */
[----:B------:R-:W-:-:S02]  /*172670*/  LOP3.LUT P0, RZ, R55, 0x20000000, RZ, 0xc0, !PT ;  /* 0x2000000037ff7812 */ /* 0x000fc4000780c0ff */
[----:B----4-:R-:W-:-:S05]  /*172680*/  PRMT R56, R11, 0x7770, RZ ;  /* 0x000077700b387816 */ /* 0x010fca00000000ff */
[----:B------:R0:W-:Y:S02]  /*172690*/  @P4 STG.E.U8 desc[UR32][R52.64], R56 ;  /* 0x0000003834004986 */ /* 0x0001e4000c101120 */
[----:B0-----:R-:W-:-:S05]  /*1726a0*/  PRMT R56, R11, 0x7771, RZ ;  /* 0x000077710b387816 */ /* 0x001fca00000000ff */
[----:B--2---:R0:W-:Y:S04]  /*1726b0*/  @P5 STG.E.U8 desc[UR32][R4.64], R56 ;  /* 0x0000003804005986 */ /* 0x0041e8000c101120 */
[----:B0-----:R-:W2:Y:S04]  /*1726c0*/  LDL.LU.64 R4, [R1+0x658] ;  /* 0x0006580001047983 */ /* 0x001ea80000300a00 */
[----:B------:R-:W4:Y:S01]  /*1726d0*/  LDL.LU.64 R52, [R1+0x650] ;  /* 0x0006500001347983 */ /* 0x000f220000300a00 */
[----:B---3--:R-:W-:Y:S02]  /*1726e0*/  LOP3.LUT P1, RZ, R54, 0x40, RZ, 0xc0, !PT ;  /* 0x0000004036ff7812 */ /* 0x008fe4000782c0ff */
[----:B------:R-:W-:Y:S01]  /*1726f0*/  PRMT R56, R11, 0x7772, RZ ;  /* 0x000077720b387816 */ /* 0x000fe200000000ff */
[----:B------:R-:W3:Y:S10]  /*172700*/  LDL.LU.64 R26, [R1+0x648] ;  /* 0x00064800011a7983 */ /* 0x000ef40000300a00 */
[----:B------:R-:W-:Y:S01]  /*172710*/  @P1 LOP3.LUT R58, R58, 0x1, RZ, 0xfc, !PT ;  /* 0x000000013a3a1812 */ /* 0x000fe200078efcff */
[----:B------:R0:W-:Y:S01]  /*172720*/  @P6 STG.E.U8 desc[UR32][R16.64], R56 ;  /* 0x0000003810006986 */ /* 0x0001e2000c101120 */
[----:B------:R-:W-:-:S02]  /*172730*/  LOP3.LUT P1, RZ, R54, 0x20, RZ, 0xc0, !PT ;  /* 0x0000002036ff7812 */ /* 0x000fc4000782c0ff */
[----:B------:R-:W-:Y:S01]  /*172740*/  LOP3.LUT R58, R58, 0xfffffffd, RZ, 0xc0, !PT ;  /* 0xfffffffd3a3a7812 */ /* 0x000fe200078ec0ff */
[----:B------:R-:W3:Y:S04]  /*172750*/  LDL.LU.64 R24, [R1+0x640] ;  /* 0x0006400001187983 */ /* 0x000ee80000300a00 */
[----:B------:R-:W3:Y:S01]  /*172760*/  LDL.LU.64 R22, [R1+0x638] ;  /* 0x0006380001167983 */ /* 0x000ee20000300a00 */
[----:B0-----:R-:W-:-:S03]  /*172770*/  PRMT R56, R11, 0x7773, RZ ;  /* 0x000077730b387816 */ /* 0x001fc600000000ff */
[----:B------:R-:W3:Y:S02]  /*172780*/  LDL.LU.64 R20, [R1+0x630] ;  /* 0x0006300001147983 */ /* 0x000ee40000300a00 */
[----:B------:R-:W-:Y:S02]  /*172790*/  @P1 LOP3.LUT R58, R58, 0x2, RZ, 0xfc, !PT ;  /* 0x000000023a3a1812 */ /* 0x000fe400078efcff */
[----:B------:R-:W-:Y:S01]  /*1727a0*/  LOP3.LUT P1, RZ, R54, 0x10, RZ, 0xc0, !PT ;  /* 0x0000001036ff7812 */ /* 0x000fe2000782c0ff */
[----:B------:R0:W-:Y:S01]  /*1727b0*/  @P0 STG.E.U8 desc[UR32][R14.64], R56 ;  /* 0x000000380e000986 */ /* 0x0001e2000c101120 */
[----:B------:R-:W-:-:S03]  /*1727c0*/  LOP3.LUT R58, R58, 0xfffffffb, RZ, 0xc0, !PT ;  /* 0xfffffffb3a3a7812 */ /* 0x000fc600078ec0ff */
[----:B------:R-:W3:Y:S04]  /*1727d0*/  LDL.LU.64 R18, [R1+0x628] ;  /* 0x0006280001127983 */ /* 0x000ee80000300a00 */
[----:B------:R-:W3:Y:S04]  /*1727e0*/  LDL.LU.64 R16, [R1+0x620] ;  /* 0x0006200001107983 */ /* 0x000ee80000300a00 */
[----:B------:R-:W-:Y:S01]  /*1727f0*/  @P1 LOP3.LUT R58, R58, 0x4, RZ, 0xfc, !PT ;  /* 0x000000043a3a1812 */ /* 0x000fe200078efcff */
[----:B0-----:R-:W3:Y:S01]  /*172800*/  LDL.LU.64 R14, [R1+0x608] ;  /* 0x00060800010e7983 */ /* 0x001ee20000300a00 */
[----:B------:R-:W-:-:S02]  /*172810*/  LOP3.LUT P1, RZ, R54, 0x8, RZ, 0xc0, !PT ;  /* 0x0000000836ff7812 */ /* 0x000fc4000782c0ff */
[----:B------:R-:W-:Y:S01]  /*172820*/  LOP3.LUT R58, R58, 0xfffffff7, RZ, 0xc0, !PT ;  /* 0xfffffff73a3a7812 */ /* 0x000fe200078ec0ff */
[----:B------:R-:W3:Y:S10]  /*172830*/  LDL.LU R11, [R1+0xd4] ;  /* 0x0000d400010b7983 */ /* 0x000ef40000300800 */
[----:B------:R-:W-:-:S02]  /*172840*/  @P1 LOP3.LUT R58, R58, 0x8, RZ, 0xfc, !PT ;  /* 0x000000083a3a1812 */ /* 0x000fc400078efcff */
        /* <DEDUP_REMOVED lines=11> */
[----:B------:R-:W-:-:S09]  /*172900*/  PRMT R56, R59, 0x7770, RZ ;  /* 0x000077703b387816 */ /* 0x000fd200000000ff */
[----:B------:R-:W-:Y:S02]  /*172910*/  @P1 LOP3.LUT R58, R58, 0x80, RZ, 0xfc, !PT ;  /* 0x000000803a3a1812 */ /* 0x000fe400078efcff */
[----:B------:R-:W-:-:S13]  /*172920*/  LOP3.LUT P1, RZ, R55, 0x40000000, RZ, 0xc0, !PT ;  /* 0x4000000037ff7812 */ /* 0x000fda000782c0ff */
[----:B------:R0:W-:Y:S01]  /*172930*/  @P1 STG.E.U8 desc[UR32][R48.64], R56 ;  /* 0x0000003830001986 */ /* 0x0001e2000c101120 */
[C---:B------:R-:W-:Y:S02]  /*172940*/  LOP3.LUT P1, RZ, R58.reuse, 0x80, RZ, 0xc0, !PT ;  /* 0x000000803aff7812 */ /* 0x040fe4000782c0ff */
[----:B0-----:R-:W-:Y:S01]  /*172950*/  PRMT R56, R59, 0x7771, RZ ;  /* 0x000077713b387816 */ /* 0x001fe200000000ff */
[----:B------:R-:W3:Y:S10]  /*172960*/  LDL.LU.64 R48, [R1+0x600] ;  /* 0x0006000001307983 */ /* 0x000ef40000300a00 */
[----:B------:R0:W-:Y:S01]  /*172970*/  @P1 STG.E.U8 desc[UR32][R6.64], R56 ;  /* 0x0000003806001986 */ /* 0x0001e2000c101120 */
[----:B------:R-:W-:-:S02]  /*172980*/  LOP3.LUT P1, RZ, R58, 0x40, RZ, 0xc0, !PT ;  /* 0x000000403aff7812 */ /* 0x000fc4000782c0ff */
[----:B0-----:R-:W-:Y:S01]  /*172990*/  PRMT R56, R59, 0x7772, RZ ;  /* 0x000077723b387816 */ /* 0x001fe200000000ff */
[----:B------:R-:W3:Y:S10]  /*1729a0*/  LDL.LU.64 R6, [R1+0x5f8] ;  /* 0x0005f80001067983 */ /* 0x000ef40000300a00 */
[----:B------:R0:W-:Y:S01]  /*1729b0*/  @P1 STG.E.U8 desc[UR32][R50.64], R56 ;  /* 0x0000003832001986 */ /* 0x0001e2000c101120 */
[----:B------:R-:W-:-:S02]  /*1729c0*/  LOP3.LUT P1, RZ, R58, 0x20, RZ, 0xc0, !PT ;  /* 0x000000203aff7812 */ /* 0x000fc4000782c0ff */
[----:B0-----:R-:W-:Y:S01]  /*1729d0*/  PRMT R56, R59, 0x7773, RZ ;  /* 0x000077733b387816 */ /* 0x001fe200000000ff */
[----:B------:R-:W3:Y:S10]  /*1729e0*/  LDL.LU.64 R50, [R1+0x580] ;  /* 0x0005800001327983 */ /* 0x000ef40000300a00 */
[----:B--2---:R0:W-:Y:S01]  /*1729f0*/  @P1 STG.E.U8 desc[UR32][R4.64], R56 ;  /* 0x0000003804001986 */ /* 0x0041e2000c101120 */
[----:B------:R-:W-:-:S02]  /*172a00*/  LOP3.LUT P1, RZ, R58, 0x10, RZ, 0xc0, !PT ;  /* 0x000000103aff7812 */ /* 0x000fc4000782c0ff */
[----:B0-----:R-:W-:Y:S01]  /*172a10*/  PRMT R56, R10, 0x7770, RZ ;  /* 0x000077700a387816 */ /* 0x001fe200000000ff */
[----:B------:R-:W2:Y:S10]  /*172a20*/  LDL.LU.64 R4, [R1+0x8168] ;  /* 0x0081680001047983 */ /* 0x000eb40000300a00 */
[----:B----4-:R0:W-:Y:S04]  /*172a30*/  @P1 STG.E.U8 desc[UR32][R52.64], R56 ;  /* 0x0000003834001986 */ /* 0x0101e8000c101120 */
[----:B0-----:R-:W4:Y:S01]  /*172a40*/  LDL.LU.64 R52, [R1+0x8160] ;  /* 0x0081600001347983 */ /* 0x001f220000300a00 */
[----:B------:R-:W-:-:S02]  /*172a50*/  LOP3.LUT P1, RZ, R58, 0x8, RZ, 0xc0, !PT ;  /* 0x000000083aff7812 */ /* 0x000fc4000782c0ff */
[----:B------:R-:W-:-:S11]  /*172a60*/  PRMT R56, R10, 0x7771, RZ ;  /* 0x000077710a387816 */ /* 0x000fd600000000ff */
[----:B---3--:R0:W-:Y:S01]  /*172a70*/  @P1 STG.E.U8 desc[UR32][R26.64], R56 ;  /* 0x000000381a001986 */ /* 0x0081e2000c101120 */
        /* <DEDUP_REMOVED lines=8> */
[C---:B------:R-:W-:Y:S02]  /*172b00*/  LOP3.LUT P3, RZ, R54.reuse, 0x100, RZ, 0xc0, !PT ;  /* 0x0000010036ff7812 */ /* 0x040fe4000786c0ff */
[C---:B------:R-:W-:Y:S02]  /*172b10*/  LOP3.LUT P4, RZ, R54.reuse, 0x200, RZ, 0xc0, !PT ;  /* 0x0000020036ff7812 */ /* 0x040fe4000788c0ff */
[C---:B------:R-:W-:Y:S02]  /*172b20*/  LOP3.LUT P5, RZ, R54.reuse, 0x400, RZ, 0xc0, !PT ;  /* 0x0000040036ff7812 */ /* 0x040fe400078ac0ff */
[----:B------:R-:W-:-:S02]  /*172b30*/  LOP3.LUT P6, RZ, R54, 0x800, RZ, 0xc0, !PT ;  /* 0x0000080036ff7812 */ /* 0x000fc400078cc0ff */
[----:B------:R-:W-:Y:S02]  /*172b40*/  LOP3.LUT P0, RZ, R54, 0x1000, RZ, 0xc0, !PT ;  /* 0x0000100036ff7812 */ /* 0x000fe4000780c0ff */
        /* <DEDUP_REMOVED lines=8> */
[----:B------:R0:W-:Y:S02]  /*172bd0*/  @P4 STG.E.U8 desc[UR32][R14.64], R56 ;  /* 0x000000380e004986 */ /* 0x0001e4000c101120 */
[----:B0-----:R-:W-:-:S05]  /*172be0*/  PRMT R56, R11, 0x7770, RZ ;  /* 0x000077700b387816 */ /* 0x001fca00000000ff */
[----:B------:R0:W-:Y:S02]  /*172bf0*/  @P5 STG.E.U8 desc[UR32][R48.64], R56 ;  /* 0x0000003830005986 */ /* 0x0001e4000c101120 */
[----:B0-----:R-:W-:-:S05]  /*172c00*/  PRMT R56, R11, 0x7771, RZ ;  /* 0x000077710b387816 */ /* 0x001fca00000000ff */
[----:B------:R0:W-:Y:S02]  /*172c10*/  @P6 STG.E.U8 desc[UR32][R6.64], R56 ;  /* 0x0000003806006986 */ /* 0x0001e4000c101120 */
[----:B0-----:R-:W-:-:S05]  /*172c20*/  PRMT R56, R11, 0x7772, RZ ;  /* 0x000077720b387816 */ /* 0x001fca00000000ff */
[----:B------:R0:W-:Y:S04]  /*172c30*/  @P0 STG.E.U8 desc[UR32][R50.64], R56 ;  /* 0x0000003832000986 */ /* 0x0001e8000c101120 */
[----:B0-----:R-:W4:Y:S04]  /*172c40*/  LDL.LU.64 R50, [R1+0x5f0] ;  /* 0x0005f00001327983 */ /* 0x001f280000300a00 */
[----:B------:R-:W2:Y:S04]  /*172c50*/  LDL.LU.64 R20, [R1+0x5e8] ;  /* 0x0005e80001147983 */ /* 0x000ea80000300a00 */
[----:B------:R-:W3:Y:S04]  /*172c60*/  LDL.LU.64 R18, [R1+0x5e0] ;  /* 0x0005e00001127983 */ /* 0x000ee80000300a00 */
[----:B------:R-:W3:Y:S04]  /*172c70*/  LDL.LU.64 R16, [R1+0x5d8] ;  /* 0x0005d80001107983 */ /* 0x000ee80000300a00 */
[----:B------:R-:W2:Y:S04]  /*172c80*/  LDL.LU R15, [R1+0xc4] ;  /* 0x0000c400010f7983 */ /* 0x000ea80000300800 */
[----:B------:R-:W3:Y:S04]  /*172c90*/  LDL.LU.64 R48, [R1+0x5d0] ;  /* 0x0005d00001307983 */ /* 0x000ee80000300a00 */
[----:B------:R-:W3:Y:S04]  /*172ca0*/  LDL.LU.64 R6, [R1+0x5c8] ;  /* 0x0005c80001067983 */ /* 0x000ee80000300a00 */
[----:B------:R-:W3:Y:S01]  /*172cb0*/  LDL.LU R10, [R1+0xb4] ;  /* 0x0000b400010a7983 */ /* 0x000ee20000300800 */
[----:B------:R-:W-:-:S02]  /*172cc0*/  LOP3.LUT P4, RZ, R54, 0x2000, RZ, 0xc0, !PT ;  /* 0x0000200036ff7812 */ /* 0x000fc4000788c0ff */
[----:B------:R-:W-:Y:S02]  /*172cd0*/  PRMT R56, R11, 0x7773, RZ ;  /* 0x000077730b387816 */ /* 0x000fe400000000ff */
[C---:B------:R-:W-:Y:S02]  /*172ce0*/  LOP3.LUT P1, RZ, R54.reuse, 0x2000000, RZ, 0xc0, !PT ;  /* 0x0200000036ff7812 */ /* 0x040fe4000782c0ff */
[----:B------:R-:W-:Y:S02]  /*172cf0*/  LOP3.LUT R55, R55, 0xfeffffff, RZ, 0xc0, !PT ;  /* 0xfeffffff37377812 */ /* 0x000fe400078ec0ff */
[----:B------:R-:W-:-:S09]  /*172d00*/  LOP3.LUT P5, RZ, R54, 0x4000, RZ, 0xc0, !PT ;  /* 0x0000400036ff7812 */ /* 0x000fd200078ac0ff */
[----:B------:R-:W-:Y:S02]  /*172d10*/  @P1 LOP3.LUT R55, R55, 0x1000000, RZ, 0xfc, !PT ;  /* 0x0100000037371812 */ /* 0x000fe400078efcff */
[C---:B------:R-:W-:Y:S02]  /*172d20*/  LOP3.LUT P1, RZ, R54.reuse, 0x1000000, RZ, 0xc0, !PT ;  /* 0x0100000036ff7812 */ /* 0x040fe4000782c0ff */
[----:B------:R-:W-:Y:S02]  /*172d30*/  LOP3.LUT R55, R55, 0xfdffffff, RZ, 0xc0, !PT ;  /* 0xfdffffff37377812 */ /* 0x000fe400078ec0ff */
[C---:B------:R-:W-:Y:S02]  /*172d40*/  LOP3.LUT P6, RZ, R54.reuse, 0x8000, RZ, 0xc0, !PT ;  /* 0x0000800036ff7812 */ /* 0x040fe400078cc0ff */
[----:B------:R-:W-:-:S07]  /*172d50*/  LOP3.LUT P0, RZ, R54, 0x10000, RZ, 0xc0, !PT ;  /* 0x0001000036ff7812 */ /* 0x000fce000780c0ff */
        /* <DEDUP_REMOVED lines=8> */
[----:B----4-:R0:W-:Y:S04]  /*172de0*/  @P4 STG.E.U8 desc[UR32][R50.64], R56 ;  /* 0x0000003832004986 */ /* 0x0101e8000c101120 */
[----:B0-----:R-:W4:Y:S01]  /*172df0*/  LDL.LU.64 R50, [R1+0x5c0] ;  /* 0x0005c00001327983 */ /* 0x001f220000300a00 */
[----:B--2---:R-:W-:-:S03]  /*172e00*/  PRMT R56, R15, 0x7770, RZ ;  /* 0x000077700f387816 */ /* 0x004fc600000000ff */
[----:B------:R-:W2:Y:S04]  /*172e10*/  LDL.LU.64 R58, [R1+0x5b0] ;  /* 0x0005b000013a7983 */ /* 0x000ea80000300a00 */
[----:B------:R0:W-:Y:S04]  /*172e20*/  @P5 STG.E.U8 desc[UR32][R20.64], R56 ;  /* 0x0000003814005986 */ /* 0x0001e8000c101120 */
[----:B------:R-:W2:Y:S04]  /*172e30*/  LDL.LU.64 R26, [R1+0x5a8] ;  /* 0x0005a800011a7983 */ /* 0x000ea80000300a00 */
[----:B------:R-:W2:Y:S01]  /*172e40*/  LDL.LU.64 R24, [R1+0x5a0] ;  /* 0x0005a00001187983 */ /* 0x000ea20000300a00 */
[----:B0-----:R-:W-:-:S05]  /*172e50*/  PRMT R56, R15, 0x7771, RZ ;  /* 0x000077710f387816 */ /* 0x001fca00000000ff */
[----:B---3--:R0:W-:Y:S02]  /*172e60*/  @P6 STG.E.U8 desc[UR32][R18.64], R56 ;  /* 0x0000003812006986 */ /* 0x0081e4000c101120 */
[----:B0-----:R-:W-:-:S05]  /*172e70*/  PRMT R56, R15, 0x7772, RZ ;  /* 0x000077720f387816 */ /* 0x001fca00000000ff */
[----:B------:R0:W-:Y:S04]  /*172e80*/  @P0 STG.E.U8 desc[UR32][R16.64], R56 ;  /* 0x0000003810000986 */ /* 0x0001e8000c101120 */
[----:B0-----:R-:W3:Y:S01]  /*172e90*/  LDL.LU.64 R56, [R1+0x5b8] ;  /* 0x0005b80001387983 */ /* 0x001ee20000300a00 */
[----:B------:R-:W-:-:S03]  /*172ea0*/  LOP3.LUT R55, R55, 0xefffffff, RZ, 0xc0, !PT ;  /* 0xefffffff37377812 */ /* 0x000fc600078ec0ff */
[----:B------:R-:W2:Y:S01]  /*172eb0*/  LDL.LU.64 R22, [R1+0x598] ;  /* 0x0005980001167983 */ /* 0x000ea20000300a00 */
[----:B------:R-:W-:Y:S02]  /*172ec0*/  @P1 LOP3.LUT R55, R55, 0x10000000, RZ, 0xfc, !PT ;  /* 0x1000000037371812 */ /* 0x000fe400078efcff */
[----:B------:R-:W-:Y:S01]  /*172ed0*/  LOP3.LUT P1, RZ, R54, 0x100000, RZ, 0xc0, !PT ;  /* 0x0010000036ff7812 */ /* 0x000fe2000782c0ff */
[----:B------:R-:W2:Y:S01]  /*172ee0*/  LDL.LU R11, [R1+0x94] ;  /* 0x00009400010b7983 */ /* 0x000ea20000300800 */
[----:B------:R-:W-:-:S03]  /*172ef0*/  LOP3.LUT R55, R55, 0xdfffffff, RZ, 0xc0, !PT ;  /* 0xdfffffff37377812 */ /* 0x000fc600078ec0ff */
[----:B------:R-:W2:Y:S01]  /*172f00*/  LDL.LU.64 R20, [R1+0x578] ;  /* 0x0005780001147983 */ /* 0x000ea20000300a00 */
[C---:B------:R-:W-:Y:S02]  /*172f10*/  LOP3.LUT P2, RZ, R54.reuse, 0x4000000, RZ, 0xc0, !PT ;  /* 0x0400000036ff7812 */ /* 0x040fe4000784c0ff */
[C---:B------:R-:W-:Y:S01]  /*172f20*/  LOP3.LUT P3, RZ, R54.reuse, 0x8000000, RZ, 0xc0, !PT ;  /* 0x0800000036ff7812 */ /* 0x040fe2000786c0ff */
[----:B------:R-:W2:Y:S04]  /*172f30*/  LDL.LU.64 R18, [R1+0x570] ;  /* 0x0005700001127983 */ /* 0x000ea80000300a00 */
[----:B------:R-:W-:Y:S01]  /*172f40*/  @P1 LOP3.LUT R55, R55, 0x20000000, RZ, 0xfc, !PT ;  /* 0x2000000037371812 */ /* 0x000fe200078efcff */
[----:B------:R-:W2:Y:S01]  /*172f50*/  LDL.LU.64 R16, [R1+0x568] ;  /* 0x0005680001107983 */ /* 0x000ea20000300a00 */
[----:B------:R-:W-:-:S02]  /*172f60*/  LOP3.LUT P1, RZ, R54, 0x80000, RZ, 0xc0, !PT ;  /* 0x0008000036ff7812 */ /* 0x000fc4000782c0ff */
[----:B------:R-:W-:-:S11]  /*172f70*/  LOP3.LUT R55, R55, 0xbfffffff, RZ, 0xc0, !PT ;  /* 0xbfffffff37377812 */ /* 0x000fd600078ec0ff */
[----:B------:R-:W-:Y:S02]  /*172f80*/  @P1 LOP3.LUT R55, R55, 0x40000000, RZ, 0xfc, !PT ;  /* 0x4000000037371812 */ /* 0x000fe400078efcff */
[C---:B------:R-:W-:Y:S02]  /*172f90*/  LOP3.LUT P1, RZ, R54.reuse, 0x40000, RZ, 0xc0, !PT ;  /* 0x0004000036ff7812 */ /* 0x040fe4000782c0ff */
[----:B------:R-:W-:Y:S02]  /*172fa0*/  LOP3.LUT R55, R55, 0x7fffffff, RZ, 0xc0, !PT ;  /* 0x7fffffff37377812 */ /* 0x000fe400078ec0ff */
[----:B------:R-:W-:-:S09]  /*172fb0*/  LOP3.LUT P4, RZ, R54, 0x10000000, RZ, 0xc0, !PT ;  /* 0x1000000036ff7812 */ /* 0x000fd2000788c0ff */
[----:B------:R-:W-:Y:S02]  /*172fc0*/  @P1 LOP3.LUT R55, R55, 0x80000000, RZ, 0xfc, !PT ;  /* 0x8000000037371812 */ /* 0x000fe400078efcff */
[C---:B------:R-:W-:Y:S02]  /*172fd0*/  LOP3.LUT P1, RZ, R54.reuse, 0x20000, RZ, 0xc0, !PT ;  /* 0x0002000036ff7812 */ /* 0x040fe4000782c0ff */
[C---:B------:R-:W-:Y:S02]  /*172fe0*/  LOP3.LUT P5, RZ, R54.reuse, 0x20000000, RZ, 0xc0, !PT ;  /* 0x2000000036ff7812 */ /* 0x040fe400078ac0ff */
[C---:B------:R-:W-:Y:S02]  /*172ff0*/  LOP3.LUT P6, RZ, R54.reuse, 0x40000000, RZ, 0xc0, !PT ;  /* 0x4000000036ff7812 */ /* 0x040fe400078cc0ff */
[----:B------:R-:W-:Y:S02]  /*173000*/  LOP3.LUT P0, RZ, R54, 0x80000000, RZ, 0xc0, !PT ;  /* 0x8000000036ff7812 */ /* 0x000fe4000780c0ff */
[----:B------:R-:W-:-:S02]  /*173010*/  PRMT R54, R15, 0x7773, RZ ;  /* 0x000077730f367816 */ /* 0x000fc400000000ff */
[----:B------:R-:W2:Y:S04]  /*173020*/  LDL.LU.64 R14, [R1+0x558] ;  /* 0x00055800010e7983 */ /* 0x000ea80000300a00 */
[----:B------:R0:W-:Y:S01]  /*173030*/  @P1 STG.E.U8 desc[UR32][R48.64], R54 ;  /* 0x0000003630001986 */ /* 0x0001e2000c101120 */
[C---:B------:R-:W-:Y:S02]  /*173040*/  LOP3.LUT P1, RZ, R55.reuse, 0x80000000, RZ, 0xc0, !PT ;  /* 0x8000000037ff7812 */ /* 0x040fe4000782c0ff */
[----:B0-----:R-:W-:Y:S01]  /*173050*/  PRMT R54, R10, 0x7770, RZ ;  /* 0x000077700a367816 */ /* 0x001fe200000000ff */
[----:B------:R-:W2:Y:S10]  /*173060*/  LDL.LU.64 R48, [R1+0x550] ;  /* 0x0005500001307983 */ /* 0x000eb40000300a00 */
[----:B------:R0:W-:Y:S01]  /*173070*/  @P1 STG.E.U8 desc[UR32][R6.64], R54 ;  /* 0x0000003606001986 */ /* 0x0001e2000c101120 */
[----:B------:R-:W-:-:S03]  /*173080*/  LOP3.LUT P1, RZ, R55, 0x40000000, RZ, 0xc0, !PT ;  /* 0x4000000037ff7812 */ /* 0x000fc6000782c0ff */
[----:B0-----:R-:W2:Y:S01]  /*173090*/  LDL.LU.64 R6, [R1+0x548] ;  /* 0x0005480001067983 */ /* 0x001ea20000300a00 */
[----:B------:R-:W-:-:S09]  /*1730a0*/  PRMT R54, R10, 0x7771, RZ ;  /* 0x000077710a367816 */ /* 0x000fd200000000ff */
[----:B----4-:R0:W-:Y:S04]  /*1730b0*/  @P1 STG.E.U8 desc[UR32][R50.64], R54 ;  /* 0x0000003632001986 */ /* 0x0101e8000c101120 */
[----:B0-----:R-:W4:Y:S01]  /*1730c0*/  LDL.LU.64 R50, [R1+0x540] ;  /* 0x0005400001327983 */ /* 0x001f220000300a00 */
[----:B------:R-:W-:Y:S02]  /*1730d0*/  LOP3.LUT P1, RZ, R55, 0x20000000, RZ, 0xc0, !PT ;  /* 0x2000000037ff7812 */ /* 0x000fe4000782c0ff */
[----:B------:R-:W-:-:S11]  /*1730e0*/  PRMT R54, R10, 0x7772, RZ ;  /* 0x000077720a367816 */ /* 0x000fd600000000ff */
[----:B---3--:R0:W-:Y:S01]  /*1730f0*/  @P1 STG.E.U8 desc[UR32][R56.64], R54 ;  /* 0x0000003638001986 */ /* 0x0081e2000c101120 */
[----:B------:R-:W-:Y:S02]  /*173100*/  LOP3.LUT P1, RZ, R55, 0x10000000, RZ, 0xc0, !PT ;  /* 0x1000000037ff7812 */ /* 0x000fe4000782c0ff */
[----:B0-----:R-:W-:-:S11]  /*173110*/  PRMT R54, R10, 0x7773, RZ ;  /* 0x000077730a367816 */ /* 0x001fd600000000ff */
[----:B--2---:R0:W-:Y:S01]  /*173120*/  @P1 STG.E.U8 desc[UR32][R58.64], R54 ;  /* 0x000000363a001986 */ /* 0x0041e2000c101120 */
        /* <DEDUP_REMOVED lines=10> */
[----:B0-----:R-:W-:Y:S02]  /*1731d0*/  PRMT R54, R53, 0x7773, RZ ;  /* 0x0000777335367816 */ /* 0x001fe400000000ff */
[----:B------:R-:W2:Y:S09]  /*1731e0*/  LDL.LU R53, [R1+0x8158] ;  /* 0x0081580001357983 */ /* 0x000eb20000300800 */
[----:B------:R0:W-:Y:S02]  /*1731f0*/  @P1 STG.E.U8 desc[UR32][R20.64], R54 ;  /* 0x0000003614001986 */ /* 0x0001e4000c101120 */
[----:B0-----:R-:W-:-:S05]  /*173200*/  PRMT R54, R11, 0x7770, RZ ;  /* 0x000077700b367816 */ /* 0x001fca00000000ff */
[----:B------:R0:W-:Y:S02]  /*173210*/  @P2 STG.E.U8 desc[UR32][R18.64], R54 ;  /* 0x0000003612002986 */ /* 0x0001e4000c101120 */
[----:B0-----:R-:W-:-:S05]  /*173220*/  PRMT R54, R11, 0x7771, RZ ;  /* 0x000077710b367816 */ /* 0x001fca00000000ff */
[----:B------:R0:W-:Y:S02]  /*173230*/  @P3 STG.E.U8 desc[UR32][R16.64], R54 ;  /* 0x0000003610003986 */ /* 0x0001e4000c101120 */
[----:B0-----:R-:W-:-:S05]  /*173240*/  PRMT R54, R11, 0x7772, RZ ;  /* 0x000077720b367816 */ /* 0x001fca00000000ff */
[----:B------:R0:W-:Y:S02]  /*173250*/  @P4 STG.E.U8 desc[UR32][R14.64], R54 ;  /* 0x000000360e004986 */ /* 0x0001e4000c101120 */
[----:B0-----:R-:W-:-:S05]  /*173260*/  PRMT R54, R11, 0x7773, RZ ;  /* 0x000077730b367816 */ /* 0x001fca00000000ff */
[----:B------:R0:W-:Y:S04]  /*173270*/  @P5 STG.E.U8 desc[UR32][R48.64], R54 ;  /* 0x0000003630005986 */ /* 0x0001e8000c101120 */
[----:B0-----:R-:W3:Y:S01]  /*173280*/  LDL.LU.64 R48, [R1+0x538] ;  /* 0x0005380001307983 */ /* 0x001ee20000300a00 */
[----:B------:R-:W-:-:S05]  /*173290*/  PRMT R54, R4, 0x7770, RZ ;  /* 0x0000777004367816 */ /* 0x000fca00000000ff */
[----:B------:R0:W-:Y:S02]  /*1732a0*/  @P6 STG.E.U8 desc[UR32][R6.64], R54 ;  /* 0x0000003606006986 */ /* 0x0001e4000c101120 */
[----:B0-----:R-:W-:-:S05]  /*1732b0*/  PRMT R54, R4, 0x7771, RZ ;  /* 0x0000777104367816 */ /* 0x001fca00000000ff */
[----:B----4-:R0:W-:Y:S04]  /*1732c0*/  @P0 STG.E.U8 desc[UR32][R50.64], R54 ;  /* 0x0000003632000986 */ /* 0x0101e8000c101120 */
[----:B0-----:R-:W4:Y:S04]  /*1732d0*/  LDL.LU.64 R50, [R1+0x530] ;  /* 0x0005300001327983 */ /* 0x001f280000300a00 */
[----:B------:R-:W4:Y:S04]  /*1732e0*/  LDL.LU.64 R16, [R1+0x528] ;  /* 0x0005280001107983 */ /* 0x000f280000300a00 */
[----:B------:R-:W4:Y:S04]  /*1732f0*/  LDL.LU.64 R14, [R1+0x520] ;  /* 0x00052000010e7983 */ /* 0x000f280000300a00 */
[----:B------:R-:W4:Y:S04]  /*173300*/  LDL.LU.64 R10, [R1+0x518] ;  /* 0x00051800010a7983 */ /* 0x000f280000300a00 */
[----:B------:R-:W4:Y:S01]  /*173310*/  LDL.LU.64 R6, [R1+0x510] ;  /* 0x0005100001067983 */ /* 0x000f220000300a00 */
[----:B------:R-:W-:-:S02]  /*173320*/  PRMT R54, R4, 0x7772, RZ ;  /* 0x0000777204367816 */ /* 0x000fc400000000ff */
[C---:B--2---:R-:W-:Y:S02]  /*173330*/  LOP3.LUT P4, RZ, R53.reuse, 0x1, RZ, 0xc0, !PT ;  /* 0x0000000135ff7812 */ /* 0x044fe4000788c0ff */
[----:B------:R-:W-:-:S11]  /*173340*/  LOP3.LUT P5, RZ, R53, 0x2, RZ, 0xc0, !PT ;  /* 0x0000000235ff7812 */ /* 0x000fd600078ac0ff */
[----:B---3--:R0:W-:Y:S04]  /*173350*/  @P4 STG.E.U8 desc[UR32][R48.64], R54 ;  /* 0x0000003630004986 */ /* 0x0081e8000c101120 */
[----:B0-----:R-:W2:Y:S01]  /*173360*/  LDL.LU.64 R48, [R1+0x508] ;  /* 0x0005080001307983 */ /* 0x001ea20000300a00 */
[----:B------:R-:W-:-:S03]  /*173370*/  PRMT R54, R4, 0x7773, RZ ;  /* 0x0000777304367816 */ /* 0x000fc600000000ff */
[----:B------:R-:W3:Y:S04]  /*173380*/  LDL.LU R4, [R1+0x8154] ;  /* 0x0081540001047983 */ /* 0x000ee80000300800 */
[----:B----4-:R0:W-:Y:S04]  /*173390*/  @P5 STG.E.U8 desc[UR32][R50.64], R54 ;  /* 0x0000003632005986 */ /* 0x0101e8000c101120 */
[----:B0-----:R-:W4:Y:S04]  /*1733a0*/  LDL.LU.64 R50, [R1+0x500] ;  /* 0x0005000001327983 */ /* 0x001f280000300a00 */
[----:B------:R-:W3:Y:S01]  /*1733b0*/  LDL.LU.64 R56, [R1+0x4f8] ;  /* 0x0004f80001387983 */ /* 0x000ee20000300a00 */
[----:B------:R-:W-:-:S02]  /*1733c0*/  LOP3.LUT P1, RZ, R53, 0x1000, RZ, 0xc0, !PT ;  /* 0x0000100035ff7812 */ /* 0x000fc4000782c0ff */
[----:B------:R-:W-:Y:S01]  /*1733d0*/  LOP3.LUT R55, R55, 0xfffeffff, RZ, 0xc0, !PT ;  /* 0xfffeffff37377812 */ /* 0x000fe200078ec0ff */
[----:B------:R-:W3:Y:S01]  /*1733e0*/  LDL.LU.64 R58, [R1+0x4e8] ;  /* 0x0004e800013a7983 */ /* 0x000ee20000300a00 */
[C---:B------:R-:W-:Y:S02]  /*1733f0*/  LOP3.LUT P6, RZ, R53.reuse, 0x4, RZ, 0xc0, !PT ;  /* 0x0000000435ff7812 */ /* 0x040fe400078cc0ff */
[----:B------:R-:W-:Y:S01]  /*173400*/  LOP3.LUT P0, RZ, R53, 0x8, RZ, 0xc0, !PT ;  /* 0x0000000835ff7812 */ /* 0x000fe2000780c0ff */
[----:B------:R-:W3:Y:S01]  /*173410*/  LDL.LU.64 R26, [R1+0x4e0] ;  /* 0x0004e000011a7983 */ /* 0x000ee20000300a00 */
[----:B------:R-:W-:-:S03]  /*173420*/  PRMT R54, R52, 0x7770, RZ ;  /* 0x0000777034367816 */ /* 0x000fc600000000ff */
[----:B------:R-:W3:Y:S02]  /*173430*/  LDL.LU.64 R24, [R1+0x4d8] ;  /* 0x0004d80001187983 */ /* 0x000ee40000300a00 */
[----:B------:R-:W-:Y:S02]  /*173440*/  @P1 LOP3.LUT R55, R55, 0x10000, RZ, 0xfc, !PT ;  /* 0x0001000037371812 */ /* 0x000fe400078efcff */
[----:B------:R-:W-:Y:S01]  /*173450*/  LOP3.LUT P1, RZ, R53, 0x800, RZ, 0xc0, !PT ;  /* 0x0000080035ff7812 */ /* 0x000fe2000782c0ff */
[----:B------:R-:W3:Y:S01]  /*173460*/  LDL.LU.64 R22, [R1+0x4c8] ;  /* 0x0004c80001167983 */ /* 0x000ee20000300a00 */
[----:B------:R-:W-:-:S03]  /*173470*/  LOP3.LUT R55, R55, 0xfffdffff, RZ, 0xc0, !PT ;  /* 0xfffdffff37377812 */ /* 0x000fc600078ec0ff */
[----:B------:R0:W-:Y:S04]  /*173480*/  @P6 STG.E.U8 desc[UR32][R16.64], R54 ;  /* 0x0000003610006986 */ /* 0x0001e8000c101120 */
[----:B------:R-:W3:Y:S04]  /*173490*/  LDL.LU.64 R20, [R1+0x4c0] ;  /* 0x0004c00001147983 */ /* 0x000ee80000300a00 */
[----:B------:R-:W-:Y:S02]  /*1734a0*/  @P1 LOP3.LUT R55, R55, 0x20000, RZ, 0xfc, !PT ;  /* 0x0002000037371812 */ /* 0x000fe400078efcff */
[----:B------:R-:W-:-:S02]  /*1734b0*/  LOP3.LUT P1, RZ, R53, 0x400, RZ, 0xc0, !PT ;  /* 0x0000040035ff7812 */ /* 0x000fc4000782c0ff */
        /* <DEDUP_REMOVED lines=16> */
[----:B0-----:R-:W-:-:S09]  /*1735c0*/  PRMT R54, R52, 0x7771, RZ ;  /* 0x0000777134367816 */ /* 0x001fd200000000ff */
[----:B------:R-:W-:Y:S02]  /*1735d0*/  @P1 LOP3.LUT R55, R55, 0x800000, RZ, 0xfc, !PT ;  /* 0x0080000037371812 */ /* 0x000fe400078efcff */
[----:B------:R-:W-:Y:S01]  /*1735e0*/  LOP3.LUT P1, RZ, R53, 0x10, RZ, 0xc0, !PT ;  /* 0x0000001035ff7812 */ /* 0x000fe2000782c0ff */
[----:B------:R0:W-:Y:S02]  /*1735f0*/  @P0 STG.E.U8 desc[UR32][R14.64], R54 ;  /* 0x000000360e000986 */ /* 0x0001e4000c101120 */
[----:B0-----:R-:W-:-:S10]  /*173600*/  PRMT R54, R52, 0x7772, RZ ;  /* 0x0000777234367816 */ /* 0x001fd400000000ff */
[----:B------:R0:W-:Y:S01]  /*173610*/  @P1 STG.E.U8 desc[UR32][R10.64], R54 ;  /* 0x000000360a001986 */ /* 0x0001e2000c101120 */
[C---:B------:R-:W-:Y:S02]  /*173620*/  LOP3.LUT P1, RZ, R55.reuse, 0x800000, RZ, 0xc0, !PT ;  /* 0x0080000037ff7812 */ /* 0x040fe4000782c0ff */
[----:B0-----:R-:W-:Y:S02]  /*173630*/  PRMT R54, R52, 0x7773, RZ ;  /* 0x0000777334367816 */ /* 0x001fe400000000ff */
[----:B------:R-:W3:Y:S09]  /*173640*/  LDL.LU R52, [R1+0x8150] ;  /* 0x0081500001347983 */ /* 0x000ef20000300800 */
[----:B------:R0:W-:Y:S01]  /*173650*/  @P1 STG.E.U8 desc[UR32][R6.64], R54 ;  /* 0x0000003606001986 */ /* 0x0001e2000c101120 */
[----:B------:R-:W-:-:S03]  /*173660*/  LOP3.LUT P1, RZ, R55, 0x400000, RZ, 0xc0, !PT ;  /* 0x0040000037ff7812 */ /* 0x000fc6000782c0ff */
[----:B------:R-:W3:Y:S04]  /*173670*/  LDL.LU.64 R18, [R1+0x4b8] ;  /* 0x0004b80001127983 */ /* 0x000ee80000300a00 */
[----:B------:R-:W3:Y:S01]  /*173680*/  LDL.LU.64 R16, [R1+0x4b0] ;  /* 0x0004b00001107983 */ /* 0x000ee20000300a00 */
[----:B0-----:R-:W-:-:S03]  /*173690*/  PRMT R54, R5, 0x7770, RZ ;  /* 0x0000777005367816 */ /* 0x001fc600000000ff */
[----:B------:R-:W3:Y:S04]  /*1736a0*/  LDL.LU.64 R14, [R1+0x4a8] ;  /* 0x0004a800010e7983 */ /* 0x000ee80000300a00 */
[----:B------:R-:W3:Y:S04]  /*1736b0*/  LDL.LU.64 R10, [R1+0x4a0] ;  /* 0x0004a000010a7983 */ /* 0x000ee80000300a00 */
[----:B------:R-:W3:Y:S04]  /*1736c0*/  LDL.LU R6, [R1+0xb8] ;  /* 0x0000b80001067983 */ /* 0x000ee80000300800 */
[----:B--2---:R0:W-:Y:S01]  /*1736d0*/  @P1 STG.E.U8 desc[UR32][R48.64], R54 ;  /* 0x0000003630001986 */ /* 0x0041e2000c101120 */
[----:B------:R-:W-:-:S02]  /*1736e0*/  LOP3.LUT P1, RZ, R55, 0x200000, RZ, 0xc0, !PT ;  /* 0x0020000037ff7812 */ /* 0x000fc4000782c0ff */
[----:B0-----:R-:W-:Y:S01]  /*1736f0*/  PRMT R54, R5, 0x7771, RZ ;  /* 0x0000777105367816 */ /* 0x001fe200000000ff */
[----:B------:R-:W2:Y:S10]  /*173700*/  LDL.LU.64 R48, [R1+0x498] ;  /* 0x0004980001307983 */ /* 0x000eb40000300a00 */
[----:B----4-:R0:W-:Y:S01]  /*173710*/  @P1 STG.E.U8 desc[UR32][R50.64], R54 ;  /* 0x0000003632001986 */ /* 0x0101e2000c101120 */
[----:B------:R-:W-:-:S02]  /*173720*/  LOP3.LUT P1, RZ, R55, 0x100000, RZ, 0xc0, !PT ;  /* 0x0010000037ff7812 */ /* 0x000fc4000782c0ff */
[C---:B0-----:R-:W-:Y:S01]  /*173730*/  PRMT R54, R5.reuse, 0x7772, RZ ;  /* 0x0000777205367816 */ /* 0x041fe200000000ff */
[----:B------:R-:W4:Y:S10]  /*173740*/  LDL.LU.64 R50, [R1+0x8148] ;  /* 0x0081480001327983 */ /* 0x000f340000300a00 */
[----:B---3--:R0:W-:Y:S02]  /*173750*/  @P1 STG.E.U8 desc[UR32][R56.64], R54 ;  /* 0x0000003638001986 */ /* 0x0081e4000c101120 */
[----:B0-----:R-:W-:-:S02]  /*173760*/  PRMT R54, R5, 0x7773, RZ ;  /* 0x0000777305367816 */ /* 0x001fc400000000ff */
[----:B------:R-:W3:Y:S01]  /*173770*/  LDL.LU R5, [R1+0x8144] ;  /* 0x0081440001057983 */ /* 0x000ee20000300800 */
[----:B------:R-:W-:-:S13]  /*173780*/  LOP3.LUT P1, RZ, R55, 0x80000, RZ, 0xc0, !PT ;  /* 0x0008000037ff7812 */ /* 0x000fda000782c0ff */
[----:B------:R0:W-:Y:S01]  /*173790*/  @P1 STG.E.U8 desc[UR32][R58.64], R54 ;  /* 0x000000363a001986 */ /* 0x0001e2000c101120 */
[----:B------:R-:W-:Y:S02]  /*1737a0*/  LOP3.LUT P1, RZ, R55, 0x40000, RZ, 0xc0, !PT ;  /* 0x0004000037ff7812 */ /* 0x000fe4000782c0ff */
[C---:B------:R-:W-:Y:S02]  /*1737b0*/  LOP3.LUT P2, RZ, R53.reuse, 0x2000, RZ, 0xc0, !PT ;  /* 0x0000200035ff7812 */ /* 0x040fe4000784c0ff */
[C---:B------:R-:W-:Y:S02]  /*1737c0*/  LOP3.LUT P3, RZ, R53.reuse, 0x4000, RZ, 0xc0, !PT ;  /* 0x0000400035ff7812 */ /* 0x040fe4000786c0ff */
[C---:B------:R-:W-:Y:S02]  /*1737d0*/  LOP3.LUT P4, RZ, R53.reuse, 0x8000, RZ, 0xc0, !PT ;  /* 0x0000800035ff7812 */ /* 0x040fe4000788c0ff */
[----:B------:R-:W-:Y:S01]  /*1737e0*/  LOP3.LUT P5, RZ, R53, 0x10000, RZ, 0xc0, !PT ;  /* 0x0001000035ff7812 */ /* 0x000fe200078ac0ff */
[----:B------:R-:W-:Y:S01]  /*1737f0*/  IMAD.MOV.U32 R7, RZ, RZ, R4 ;  /* 0x000000ffff077224 */ /* 0x000fe200078e0004 */
[----:B0-----:R-:W-:-:S05]  /*173800*/  PRMT R54, R52, 0x7770, RZ ;  /* 0x0000777034367816 */ /* 0x001fca00000000ff */
[----:B------:R0:W-:Y:S01]  /*173810*/  @P1 STG.E.U8 desc[UR32][R26.64], R54 ;  /* 0x000000361a001986 */ /* 0x0001e2000c101120 */
[----:B------:R-:W-:Y:S02]  /*173820*/  LOP3.LUT P1, RZ, R55, 0x20000, RZ, 0xc0, !PT ;  /* 0x0002000037ff7812 */ /* 0x000fe4000782c0ff */
[----:B0-----:R-:W-:-:S11]  /*173830*/  PRMT R54, R52, 0x7771, RZ ;  /* 0x0000777134367816 */ /* 0x001fd600000000ff */
[----:B------:R0:W-:Y:S01]  /*173840*/  @P1 STG.E.U8 desc[UR32][R24.64], R54 ;  /* 0x0000003618001986 */ /* 0x0001e2000c101120 */
[----:B------:R-:W-:Y:S02]  /*173850*/  LOP3.LUT P1, RZ, R55, 0x10000, RZ, 0xc0, !PT ;  /* 0x0001000037ff7812 */ /* 0x000fe4000782c0ff */
[----:B0-----:R-:W-:-:S11]  /*173860*/  PRMT R54, R52, 0x7772, RZ ;  /* 0x0000777234367816 */ /* 0x001fd600000000ff */
[----:B------:R0:W-:Y:S02]  /*173870*/  @P1 STG.E.U8 desc[UR32][R22.64], R54 ;  /* 0x0000003616001986 */ /* 0x0001e4000c101120 */
[----:B0-----:R-:W-:Y:S02]  /*173880*/  PRMT R54, R52, 0x7773, RZ ;  /* 0x0000777334367816 */ /* 0x001fe400000000ff */
[----:B------:R-:W4:Y:S04]  /*173890*/  LDL.LU R52, [R1+0x8140] ;  /* 0x0081400001347983 */ /* 0x000f280000300800 */
[----:B------:R3:W-:Y:S02]  /*1738a0*/  @P2 STG.E.U8 desc[UR32][R20.64], R54 ;  /* 0x0000003614002986 */ /* 0x0007e4000c101120 */
[----:B---3--:R-:W-:-:S05]  /*1738b0*/  PRMT R54, R5, 0x7770, RZ ;  /* 0x0000777005367816 */ /* 0x008fca00000000ff */
[----:B------:R0:W-:Y:S02]  /*1738c0*/  @P3 STG.E.U8 desc[UR32][R18.64], R54 ;  /* 0x0000003612003986 */ /* 0x0001e4000c101120 */
[----:B0-----:R-:W-:-:S05]  /*1738d0*/  PRMT R54, R5, 0x7771, RZ ;  /* 0x0000777105367816 */ /* 0x001fca00000000ff */
[----:B------:R0:W-:Y:S02]  /*1738e0*/  @P4 STG.E.U8 desc[UR32][R16.64], R54 ;  /* 0x0000003610004986 */ /* 0x0001e4000c101120 */
[----:B0-----:R-:W-:-:S05]  /*1738f0*/  PRMT R54, R5, 0x7772, RZ ;  /* 0x0000777205367816 */ /* 0x001fca00000000ff */
[----:B------:R0:W-:Y:S02]  /*173900*/  @P5 STG.E.U8 desc[UR32][R14.64], R54 ;  /* 0x000000360e005986 */ /* 0x0001e4000c101120 */
[----:B0-----:R-:W-:Y:S02]  /*173910*/  PRMT R54, R5, 0x7773, RZ ;  /* 0x0000777305367816 */ /* 0x001fe400000000ff */
[----:B------:R-:W3:Y:S04]  /*173920*/  LDL.LU.64 R4, [R1+0x490] ;  /* 0x0004900001047983 */ /* 0x000ee80000300a00 */
[----:B------:R-:W4:Y:S01]  /*173930*/  LDL.LU.64 R20, [R1+0x488] ;  /* 0x0004880001147983 */ /* 0x000f220000300a00 */
[----:B------:R-:W-:-:S03]  /*173940*/  LOP3.LUT P6, RZ, R53, 0x20000, RZ, 0xc0, !PT ;  /* 0x0002000035ff7812 */ /* 0x000fc600078cc0ff */
[----:B------:R-:W4:Y:S04]  /*173950*/  LDL.LU.64 R18, [R1+0x480] ;  /* 0x0004800001127983 */ /* 0x000f280000300a00 */
[----:B------:R-:W4:Y:S01]  /*173960*/  LDL.LU.64 R14, [R1+0x478] ;  /* 0x00047800010e7983 */ /* 0x000f220000300a00 */
[----:B------:R-:W-:-:S05]  /*173970*/  LOP3.LUT P0, RZ, R53, 0x40000, RZ, 0xc0, !PT ;  /* 0x0004000035ff7812 */ /* 0x000fca000780c0ff */
[----:B------:R0:W-:Y:S04]  /*173980*/  @P6 STG.E.U8 desc[UR32][R10.64], R54 ;  /* 0x000000360a006986 */ /* 0x0001e8000c101120 */
[----:B0-----:R-:W4:Y:S01]  /*173990*/  LDL.LU.64 R10, [R1+0x470] ;  /* 0x00047000010a7983 */ /* 0x001f220000300a00 */
[----:B------:R-:W-:Y:S02]  /*1739a0*/  PRMT R54, R6, 0x7770, RZ ;  /* 0x0000777006367816 */ /* 0x000fe400000000ff */
[----:B------:R-:W-:-:S03]  /*1739b0*/  LOP3.LUT P4, RZ, R53, 0x80000, RZ, 0xc0, !PT ;  /* 0x0008000035ff7812 */ /* 0x000fc6000788c0ff */
[----:B--2---:R0:W-:Y:S04]  /*1739c0*/  @P0 STG.E.U8 desc[UR32][R48.64], R54 ;  /* 0x0000003630000986 */ /* 0x0041e8000c101120 */
[----:B0-----:R-:W2:Y:S01]  /*1739d0*/  LDL.LU.64 R48, [R1+0x468] ;  /* 0x0004680001307983 */ /* 0x001ea20000300a00 */
        /* <DEDUP_REMOVED lines=12> */
[----:B---3--:R0:W-:Y:S04]  /*173aa0*/  @P4 STG.E.U8 desc[UR32][R4.64], R54 ;  /* 0x0000003604004986 */ /* 0x0081e8000c101120 */
[----:B0-----:R-:W3:Y:S04]  /*173ab0*/  LDL.LU.64 R4, [R1+0x458] ;  /* 0x0004580001047983 */ /* 0x001ee80000300a00 */
[----:B------:R-:W3:Y:S04]  /*173ac0*/  LDL.LU R16, [R1+0x98] ;  /* 0x0000980001107983 */ /* 0x000ee80000300800 */
[----:B------:R-:W3:Y:S01]  /*173ad0*/  LDL.LU.64 R56, [R1+0x450] ;  /* 0x0004500001387983 */ /* 0x000ee20000300a00 */
[----:B------:R-:W-:-:S02]  /*173ae0*/  @P1 LOP3.LUT R55, R55, 0x800, RZ, 0xfc, !PT ;  /* 0x0000080037371812 */ /* 0x000fc400078efcff */
[----:B------:R-:W-:Y:S01]  /*173af0*/  LOP3.LUT P1, RZ, R53, 0x8000000, RZ, 0xc0, !PT ;  /* 0x0800000035ff7812 */ /* 0x000fe2000782c0ff */
[----:B------:R-:W3:Y:S01]  /*173b00*/  LDL.LU.64 R58, [R1+0x448] ;  /* 0x00044800013a7983 */ /* 0x000ee20000300a00 */
[----:B------:R-:W-:-:S03]  /*173b10*/  LOP3.LUT R55, R55, 0xffffefff, RZ, 0xc0, !PT ;  /* 0xffffefff37377812 */ /* 0x000fc600078ec0ff */
[----:B------:R-:W3:Y:S04]  /*173b20*/  LDL.LU.64 R26, [R1+0x438] ;  /* 0x00043800011a7983 */ /* 0x000ee80000300a00 */
[----:B------:R-:W3:Y:S04]  /*173b30*/  LDL.LU.64 R24, [R1+0x430] ;  /* 0x0004300001187983 */ /* 0x000ee80000300a00 */
[----:B------:R-:W-:Y:S01]  /*173b40*/  @P1 LOP3.LUT R55, R55, 0x1000, RZ, 0xfc, !PT ;  /* 0x0000100037371812 */ /* 0x000fe200078efcff */
[----:B------:R-:W3:Y:S01]  /*173b50*/  LDL.LU R17, [R1+0x88] ;  /* 0x0000880001117983 */ /* 0x000ee20000300800 */
[----:B------:R-:W-:-:S02]  /*173b60*/  LOP3.LUT P1, RZ, R53, 0x4000000, RZ, 0xc0, !PT ;  /* 0x0400000035ff7812 */ /* 0x000fc4000782c0ff */
[----:B------:R-:W-:Y:S01]  /*173b70*/  LOP3.LUT R55, R55, 0xffffdfff, RZ, 0xc0, !PT ;  /* 0xffffdfff37377812 */ /* 0x000fe200078ec0ff */
[----:B------:R-:W3:Y:S10]  /*173b80*/  LDL.LU.64 R22, [R1+0x428] ;  /* 0x0004280001167983 */ /* 0x000ef40000300a00 */
[----:B------:R-:W-:-:S02]  /*173b90*/  @P1 LOP3.LUT R55, R55, 0x2000, RZ, 0xfc, !PT ;  /* 0x0000200037371812 */ /* 0x000fc400078efcff */
[----:B------:R-:W-:Y:S02]  /*173ba0*/  LOP3.LUT P1, RZ, R53, 0x2000000, RZ, 0xc0, !PT ;  /* 0x0200000035ff7812 */ /* 0x000fe4000782c0ff */
[----:B------:R-:W-:Y:S02]  /*173bb0*/  LOP3.LUT R55, R55, 0xffffbfff, RZ, 0xc0, !PT ;  /* 0xffffbfff37377812 */ /* 0x000fe400078ec0ff */
[C---:B------:R-:W-:Y:S02]  /*173bc0*/  LOP3.LUT P5, RZ, R53.reuse, 0x100000, RZ, 0xc0, !PT ;  /* 0x0010000035ff7812 */ /* 0x040fe400078ac0ff */
[----:B------:R-:W-:Y:S02]  /*173bd0*/  LOP3.LUT P6, RZ, R53, 0x200000, RZ, 0xc0, !PT ;  /* 0x0020000035ff7812 */ /* 0x000fe400078cc0ff */
[----:B------:R-:W-:-:S05]  /*173be0*/  PRMT R54, R6, 0x7772, RZ ;  /* 0x0000777206367816 */ /* 0x000fca00000000ff */
[----:B------:R-:W-:Y:S02]  /*173bf0*/  @P1 LOP3.LUT R55, R55, 0x4000, RZ, 0xfc, !PT ;  /* 0x0000400037371812 */ /* 0x000fe400078efcff */
[C---:B------:R-:W-:Y:S02]  /*173c00*/  LOP3.LUT P1, RZ, R53.reuse, 0x1000000, RZ, 0xc0, !PT ;  /* 0x0100000035ff7812 */ /* 0x040fe4000782c0ff */
[----:B------:R-:W-:Y:S01]  /*173c10*/  LOP3.LUT P0, RZ, R53, 0x400000, RZ, 0xc0, !PT ;  /* 0x0040000035ff7812 */ /* 0x000fe2000780c0ff */
[----:B----4-:R0:W-:Y:S01]  /*173c20*/  @P5 STG.E.U8 desc[UR32][R20.64], R54 ;  /* 0x0000003614005986 */ /* 0x0101e2000c101120 */
[----:B------:R-:W-:Y:S02]  /*173c30*/  LOP3.LUT R55, R55, 0xffff7fff, RZ, 0xc0, !PT ;  /* 0xffff7fff37377812 */ /* 0x000fe400078ec0ff */
[----:B0-----:R-:W-:Y:S01]  /*173c40*/  PRMT R54, R6, 0x7773, RZ ;  /* 0x0000777306367816 */ /* 0x001fe200000000ff */
[----:B------:R-:W4:Y:S06]  /*173c50*/  LDL.LU.64 R20, [R1+0x420] ;  /* 0x0004200001147983 */ /* 0x000f2c0000300a00 */
[----:B------:R-:W-:-:S02]  /*173c60*/  @P1 LOP3.LUT R55, R55, 0x8000, RZ, 0xfc, !PT ;  /* 0x0000800037371812 */ /* 0x000fc400078efcff */
[----:B------:R-:W-:Y:S01]  /*173c70*/  LOP3.LUT P1, RZ, R53, 0x800000, RZ, 0xc0, !PT ;  /* 0x0080000035ff7812 */ /* 0x000fe2000782c0ff */
[----:B------:R0:W-:Y:S02]  /*173c80*/  @P6 STG.E.U8 desc[UR32][R18.64], R54 ;  /* 0x0000003612006986 */ /* 0x0001e4000c101120 */
[C---:B0-----:R-:W-:Y:S02]  /*173c90*/  PRMT R54, R7.reuse, 0x7770, RZ ;  /* 0x0000777007367816 */ /* 0x041fe400000000ff */
[----:B------:R-:W4:Y:S04]  /*173ca0*/  LDL.LU.64 R18, [R1+0x418] ;  /* 0x0004180001127983 */ /* 0x000f280000300a00 */
[----:B------:R0:W-:Y:S02]  /*173cb0*/  @P0 STG.E.U8 desc[UR32][R14.64], R54 ;  /* 0x000000360e000986 */ /* 0x0001e4000c101120 */
[----:B0-----:R-:W-:-:S02]  /*173cc0*/  PRMT R54, R7, 0x7771, RZ ;  /* 0x0000777107367816 */ /* 0x001fc400000000ff */
[----:B------:R-:W4:Y:S04]  /*173cd0*/  LDL.LU.64 R14, [R1+0x410] ;  /* 0x00041000010e7983 */ /* 0x000f280000300a00 */
[----:B------:R0:W-:Y:S01]  /*173ce0*/  @P1 STG.E.U8 desc[UR32][R10.64], R54 ;  /* 0x000000360a001986 */ /* 0x0001e2000c101120 */
[----:B------:R-:W-:Y:S02]  /*173cf0*/  LOP3.LUT P1, RZ, R55, 0x8000, RZ, 0xc0, !PT ;  /* 0x0000800037ff7812 */ /* 0x000fe4000782c0ff */
[----:B0-----:R-:W-:Y:S01]  /*173d00*/  PRMT R54, R7, 0x7772, RZ ;  /* 0x0000777207367816 */ /* 0x001fe200000000ff */
[----:B------:R-:W4:Y:S10]  /*173d10*/  LDL.LU.64 R10, [R1+0x408] ;  /* 0x00040800010a7983 */ /* 0x000f340000300a00 */
[----:B--2---:R0:W-:Y:S01]  /*173d20*/  @P1 STG.E.U8 desc[UR32][R48.64], R54 ;  /* 0x0000003630001986 */ /* 0x0041e2000c101120 */
[----:B------:R-:W-:-:S03]  /*173d30*/  LOP3.LUT P1, RZ, R55, 0x4000, RZ, 0xc0, !PT ;  /* 0x0000400037ff7812 */ /* 0x000fc6000782c0ff */
[----:B0-----:R-:W2:Y:S01]  /*173d40*/  LDL.LU.64 R48, [R1+0x400] ;  /* 0x0004000001307983 */ /* 0x001ea20000300a00 */
[----:B------:R-:W-:-:S03]  /*173d50*/  IMAD.MOV.U32 R54, RZ, RZ, R7 ;  /* 0x000000ffff367224 */ /* 0x000fc600078e0007 */
[----:B------:R-:W2:Y:S02]  /*173d60*/  LDL.LU.64 R6, [R1+0x3f8] ;  /* 0x0003f80001067983 */ /* 0x000ea40000300a00 */
[----:B------:R-:W-:-:S05]  /*173d70*/  PRMT R54, R54, 0x7773, RZ ;  /* 0x0000777336367816 */ /* 0x000fca00000000ff */
[----:B---3--:R0:W-:Y:S04]  /*173d80*/  @P1 STG.E.U8 desc[UR32][R4.64], R54 ;  /* 0x0000003604001986 */ /* 0x0081e8000c101120 */
[----:B0-----:R-:W3:Y:S01]  /*173d90*/  LDL.LU.64 R4, [R1+0x3f0] ;  /* 0x0003f00001047983 */ /* 0x001ee20000300a00 */
        /* <DEDUP_REMOVED lines=39> */
[----:B------:R-:W2:Y:S04]  /*174010*/  LDL.LU R7, [R1+0x68] ;  /* 0x0000680001077983 */ /* 0x000ea80000300800 */
[----:B------:R-:W4:Y:S04]  /*174020*/  LDL.LU.64 R14, [R1+0x3c8] ;  /* 0x0003c800010e7983 */ /* 0x000f280000300a00 */
[----:B------:R-:W4:Y:S04]  /*174030*/  LDL.LU.64 R10, [R1+0x3c0] ;  /* 0x0003c000010a7983 */ /* 0x000f280000300a00 */
[----:B------:R-:W4:Y:S04]  /*174040*/  LDL.LU.64 R48, [R1+0x3b8] ;  /* 0x0003b80001307983 */ /* 0x000f280000300a00 */
[----:B------:R-:W4:Y:S01]  /*174050*/  LDL.LU R51, [R1+0xdc] ;  /* 0x0000dc0001337983 */ /* 0x000f220000300800 */
        /* <DEDUP_REMOVED lines=15> */
[----:B--2---:R-:W-:-:S05]  /*174150*/  PRMT R54, R7, 0x7770, RZ ;  /* 0x0000777007367816 */ /* 0x004fca00000000ff */
[----:B------:R0:W-:Y:S04]  /*174160*/  @P4 STG.E.U8 desc[UR32][R4.64], R54 ;  /* 0x0000003604004986 */ /* 0x0001e8000c101120 */
[----:B0-----:R-:W2:Y:S01]  /*174170*/  LDL.LU.64 R4, [R1+0x3a8] ;  /* 0x0003a80001047983 */ /* 0x001ea20000300a00 */
        /* <DEDUP_REMOVED lines=11> */
[----:B------:R-:W-:Y:S01]  /*174230*/  LOP3.LUT R55, R55, 0xffffffbf, RZ, 0xc0, !PT ;  /* 0xffffffbf37377812 */ /* 0x000fe200078ec0ff */
[----:B------:R-:W2:Y:S01]  /*174240*/  LDL.LU.64 R24, [R1+0x388] ;  /* 0x0003880001187983 */ /* 0x000ea20000300a00 */
[----:B------:R-:W-:Y:S02]  /*174250*/  PRMT R54, R7, 0x7771, RZ ;  /* 0x0000777107367816 */ /* 0x000fe400000000ff */
[C---:B------:R-:W-:Y:S01]  /*174260*/  LOP3.LUT P0, RZ, R52.reuse, 0x200, RZ, 0xc0, !PT ;  /* 0x0000020034ff7812 */ /* 0x040fe2000780c0ff */
[----:B------:R-:W2:Y:S06]  /*174270*/  LDL.LU.64 R22, [R1+0x380] ;  /* 0x0003800001167983 */ /* 0x000eac0000300a00 */
[----:B------:R-:W-:Y:S01]  /*174280*/  @P1 LOP3.LUT R55, R55, 0x40, RZ, 0xfc, !PT ;  /* 0x0000004037371812 */ /* 0x000fe200078efcff */
[----:B---3--:R0:W-:Y:S01]  /*174290*/  @P5 STG.E.U8 desc[UR32][R18.64], R54 ;  /* 0x0000003612005986 */ /* 0x0081e2000c101120 */
[----:B------:R-:W-:-:S02]  /*1742a0*/  LOP3.LUT P1, RZ, R52, 0x800, RZ, 0xc0, !PT ;  /* 0x0000080034ff7812 */ /* 0x000fc4000782c0ff */
[----:B------:R-:W-:Y:S01]  /*1742b0*/  LOP3.LUT R55, R55, 0xffffff7f, RZ, 0xc0, !PT ;  /* 0xffffff7f37377812 */ /* 0x000fe200078ec0ff */
[----:B------:R-:W3:Y:S01]  /*1742c0*/  LDL.LU.64 R20, [R1+0x378] ;  /* 0x0003780001147983 */ /* 0x000ee20000300a00 */
[----:B0-----:R-:W-:-:S03]  /*1742d0*/  PRMT R54, R7, 0x7772, RZ ;  /* 0x0000777207367816 */ /* 0x001fc600000000ff */
[----:B------:R-:W3:Y:S06]  /*1742e0*/  LDL.LU.64 R18, [R1+0x370] ;  /* 0x0003700001127983 */ /* 0x000eec0000300a00 */
[----:B------:R-:W-:Y:S02]  /*1742f0*/  @P1 LOP3.LUT R55, R55, 0x80, RZ, 0xfc, !PT ;  /* 0x0000008037371812 */ /* 0x000fe400078efcff */
[----:B------:R-:W-:Y:S01]  /*174300*/  LOP3.LUT P1, RZ, R52, 0x400, RZ, 0xc0, !PT ;  /* 0x0000040034ff7812 */ /* 0x000fe2000782c0ff */
[----:B----4-:R0:W-:Y:S02]  /*174310*/  @P6 STG.E.U8 desc[UR32][R16.64], R54 ;  /* 0x0000003610006986 */ /* 0x0101e4000c101120 */
[----:B0-----:R-:W-:-:S02]  /*174320*/  PRMT R54, R7, 0x7773, RZ ;  /* 0x0000777307367816 */ /* 0x001fc400000000ff */
[----:B------:R-:W4:Y:S04]  /*174330*/  LDL.LU.64 R16, [R1+0x3b0] ;  /* 0x0003b00001107983 */ /* 0x000f280000300a00 */
[----:B------:R0:W-:Y:S02]  /*174340*/  @P0 STG.E.U8 desc[UR32][R14.64], R54 ;  /* 0x000000360e000986 */ /* 0x0001e4000c101120 */
[----:B0-----:R-:W-:Y:S02]  /*174350*/  PRMT R54, R51, 0x7770, RZ ;  /* 0x0000777033367816 */ /* 0x001fe400000000ff */
[----:B------:R-:W4:Y:S04]  /*174360*/  LDL.LU.64 R14, [R1+0x3d0] ;  /* 0x0003d000010e7983 */ /* 0x000f280000300a00 */
[----:B------:R0:W-:Y:S01]  /*174370*/  @P1 STG.E.U8 desc[UR32][R10.64], R54 ;  /* 0x000000360a001986 */ /* 0x0001e2000c101120 */
[----:B------:R-:W-:-:S03]  /*174380*/  LOP3.LUT P1, RZ, R55, 0x80, RZ, 0xc0, !PT ;  /* 0x0000008037ff7812 */ /* 0x000fc6000782c0ff */
[----:B------:R-:W4:Y:S01]  /*174390*/  LDL.LU R7, [R1+0xac] ;  /* 0x0000ac0001077983 */ /* 0x000f220000300800 */
[----:B0-----:R-:W-:-:S03]  /*1743a0*/  PRMT R54, R51, 0x7771, RZ ;  /* 0x0000777133367816 */ /* 0x001fc600000000ff */
[----:B------:R-:W4:Y:S06]  /*1743b0*/  LDL.LU.64 R10, [R1+0x440] ;  /* 0x00044000010a7983 */ /* 0x000f2c0000300a00 */
[----:B------:R0:W-:Y:S01]  /*1743c0*/  @P1 STG.E.U8 desc[UR32][R48.64], R54 ;  /* 0x0000003630001986 */ /* 0x0001e2000c101120 */
[----:B------:R-:W-:Y:S02]  /*1743d0*/  LOP3.LUT P1, RZ, R55, 0x40, RZ, 0xc0, !PT ;  /* 0x0000004037ff7812 */ /* 0x000fe4000782c0ff */
[C---:B0-----:R-:W-:Y:S01]  /*1743e0*/  PRMT R54, R51.reuse, 0x7772, RZ ;  /* 0x0000777233367816 */ /* 0x041fe200000000ff */
[----:B------:R-:W4:Y:S10]  /*1743f0*/  LDL.LU.64 R48, [R1+0x460] ;  /* 0x0004600001307983 */ /* 0x000f340000300a00 */
[----:B--2---:R0:W-:Y:S04]  /*174400*/  @P1 STG.E.U8 desc[UR32][R4.64], R54 ;  /* 0x0000003604001986 */ /* 0x0041e8000c101120 */
[----:B0-----:R-:W2:Y:S01]  /*174410*/  LDL.LU.64 R4, [R1+0x4d0] ;  /* 0x0004d00001047983 */ /* 0x001ea20000300a00 */
[----:B------:R-:W-:-:S03]  /*174420*/  PRMT R54, R51, 0x7773, RZ ;  /* 0x0000777333367816 */ /* 0x000fc600000000ff */
[----:B------:R-:W3:Y:S01]  /*174430*/  LDL.LU R51, [R1+0x813c] ;  /* 0x00813c0001337983 */ /* 0x000ee20000300800 */
[----:B------:R-:W-:-:S13]  /*174440*/  LOP3.LUT P1, RZ, R55, 0x20, RZ, 0xc0, !PT ;  /* 0x0000002037ff7812 */ /* 0x000fda000782c0ff */
        /* <DEDUP_REMOVED lines=20> */
[----:B---3--:R-:W-:-:S05]  /*174590*/  PRMT R54, R51, 0x7770, RZ ;  /* 0x0000777033367816 */ /* 0x008fca00000000ff */
[----:B------:R0:W-:Y:S02]  /*1745a0*/  @P1 STG.E.U8 desc[UR32][R20.64], R54 ;  /* 0x0000003614001986 */ /* 0x0001e4000c101120 */
[----:B0-----:R-:W-:-:S05]  /*1745b0*/  PRMT R54, R51, 0x7771, RZ ;  /* 0x0000777133367816 */ /* 0x001fca00000000ff */
[----:B------:R0:W-:Y:S02]  /*1745c0*/  @P2 STG.E.U8 desc[UR32][R18.64], R54 ;  /* 0x0000003612002986 */ /* 0x0001e4000c101120 */
[----:B0-----:R-:W-:-:S05]  /*1745d0*/  PRMT R54, R51, 0x7772, RZ ;  /* 0x0000777233367816 */ /* 0x001fca00000000ff */
[----:B----4-:R0:W-:Y:S02]  /*1745e0*/  @P3 STG.E.U8 desc[UR32][R16.64], R54 ;  /* 0x0000003610003986 */ /* 0x0101e4000c101120 */
        /* <DEDUP_REMOVED lines=8> */
[----:B--2---:R0:W-:Y:S04]  /*174670*/  @P0 STG.E.U8 desc[UR32][R4.64], R54 ;  /* 0x0000003604000986 */ /* 0x0041e8000c101120 */
[----:B0-----:R-:W2:Y:S01]  /*174680*/  LDL.LU.64 R4, [R1+0x4f0] ;  /* 0x0004f00001047983 */ /* 0x001ea20000300a00 */
[----:B------:R-:W-:-:S03]  /*174690*/  LOP3.LUT R53, R53, 0xfeffffff, RZ, 0xc0, !PT ;  /* 0xfeffffff35357812 */ /* 0x000fc600078ec0ff */
[----:B------:R-:W4:Y:S04]  /*1746a0*/  LDL.LU.64 R48, [R1+0x560] ;  /* 0x0005600001307983 */ /* 0x000f280000300a00 */
[----:B------:R-:W4:Y:S04]  /*1746b0*/  LDL.LU.64 R18, [R1+0x590] ;  /* 0x0005900001127983 */ /* 0x000f280000300a00 */
[----:B------:R-:W4:Y:S04]  /*1746c0*/  LDL.LU.64 R16, [R1+0x588] ;  /* 0x0005880001107983 */ /* 0x000f280000300a00 */
[----:B------:R-:W4:Y:S04]  /*1746d0*/  LDL.LU R10, [R1+0x9c] ;  /* 0x00009c00010a7983 */ /* 0x000f280000300800 */
[----:B------:R-:W4:Y:S01]  /*1746e0*/  LDL.LU.64 R14, [R1+0x618] ;  /* 0x00061800010e7983 */ /* 0x000f220000300a00 */
[----:B------:R-:W-:-:S03]  /*1746f0*/  LOP3.LUT P4, RZ, R52, 0x2000000, RZ, 0xc0, !PT ;  /* 0x0200000034ff7812 */ /* 0x000fc6000788c0ff */
[----:B------:R-:W4:Y:S01]  /*174700*/  LDL.LU R24, [R1+0x8c] ;  /* 0x00008c0001187983 */ /* 0x000f220000300800 */
[C---:B------:R-:W-:Y:S02]  /*174710*/  LOP3.LUT P5, RZ, R52.reuse, 0x4000000, RZ, 0xc0, !PT ;  /* 0x0400000034ff7812 */ /* 0x040fe400078ac0ff */
[C---:B------:R-:W-:Y:S02]  /*174720*/  LOP3.LUT P6, RZ, R52.reuse, 0x8000000, RZ, 0xc0, !PT ;  /* 0x0800000034ff7812 */ /* 0x040fe400078cc0ff */
[----:B------:R-:W-:Y:S02]  /*174730*/  LOP3.LUT P0, RZ, R52, 0x10000000, RZ, 0xc0, !PT ;  /* 0x1000000034ff7812 */ /* 0x000fe4000780c0ff */
        /* <DEDUP_REMOVED lines=24> */
[----:B------:R-:W-:Y:S02]  /*1748c0*/  PRMT R52, R7, 0x7773, RZ ;  /* 0x0000777307347816 */ /* 0x000fe400000000ff */
[----:B------:R-:W3:Y:S04]  /*1748d0*/  LDL.LU.64 R6, [R1+0x688] ;  /* 0x0006880001067983 */ /* 0x000ee80000300a00 */
[----:B--2---:R0:W-:Y:S04]  /*1748e0*/  @P4 STG.E.U8 desc[UR32][R4.64], R52 ;  /* 0x0000003404004986 */ /* 0x0041e8000c101120 */
[----:B0-----:R-:W2:Y:S01]  /*1748f0*/  LDL.LU.64 R4, [R1+0x6a8] ;  /* 0x0006a80001047983 */ /* 0x001ea20000300a00 */
[----:B----4-:R-:W-:-:S05]  /*174900*/  PRMT R52, R10, 0x7770, RZ ;  /* 0x000077700a347816 */ /* 0x010fca00000000ff */
[----:B------:R0:W-:Y:S04]  /*174910*/  @P5 STG.E.U8 desc[UR32][R48.64], R52 ;  /* 0x0000003430005986 */ /* 0x0001e8000c101120 */
[----:B0-----:R-:W4:Y:S04]  /*174920*/  LDL.LU.64 R48, [R1+0x718] ;  /* 0x0007180001307983 */ /* 0x001f280000300a00 */
[----:B------:R-:W4:Y:S04]  /*174930*/  LDL.LU.64 R54, [R1+0x738] ;  /* 0x0007380001367983 */ /* 0x000f280000300a00 */
[----:B------:R-:W4:Y:S04]  /*174940*/  LDL.LU R25, [R1+0x7c] ;  /* 0x00007c0001197983 */ /* 0x000f280000300800 */
[----:B------:R-:W4:Y:S04]  /*174950*/  LDL.LU.64 R56, [R1+0x7a8] ;  /* 0x0007a80001387983 */ /* 0x000f280000300a00 */
[----:B------:R-:W4:Y:S04]  /*174960*/  LDL.LU.64 R58, [R1+0x7c8] ;  /* 0x0007c800013a7983 */ /* 0x000f280000300a00 */
[----:B------:R-:W4:Y:S01]  /*174970*/  LDL.LU.64 R26, [R1+0x838] ;  /* 0x00083800011a7983 */ /* 0x000f220000300a00 */
[----:B------:R-:W-:-:S03]  /*174980*/  PRMT R52, R10, 0x7771, RZ ;  /* 0x000077710a347816 */ /* 0x000fc600000000ff */
[----:B------:R-:W4:Y:S04]  /*174990*/  LDL.LU R11, [R1+0x6c] ;  /* 0x00006c00010b7983 */ /* 0x000f280000300800 */
[----:B------:R0:W-:Y:S04]  /*1749a0*/  @P6 STG.E.U8 desc[UR32][R18.64], R52 ;  /* 0x0000003412006986 */ /* 0x0001e8000c101120 */
        /* <DEDUP_REMOVED lines=12> */
[----:B---3--:R0:W-:Y:S01]  /*174a70*/  @P1 STG.E.U8 desc[UR32][R6.64], R52 ;  /* 0x0000003406001986 */ /* 0x0081e2000c101120 */
[----:B------:R-:W-:-:S03]  /*174a80*/  LOP3.LUT P1, RZ, R53, 0x40000000, RZ, 0xc0, !PT ;  /* 0x4000000035ff7812 */ /* 0x000fc6000782c0ff */
[----:B0-----:R-:W3:Y:S01]  /*174a90*/  LDL.LU.64 R6, [R1+0x950] ;  /* 0x0009500001067983 */ /* 0x001ee20000300a00 */
[----:B------:R-:W-:-:S09]  /*174aa0*/  PRMT R52, R24, 0x7771, RZ ;  /* 0x0000777118347816 */ /* 0x000fd200000000ff */
[----:B--2---:R0:W-:Y:S04]  /*174ab0*/  @P1 STG.E.U8 desc[UR32][R4.64], R52 ;  /* 0x0000003404001986 */ /* 0x0041e8000c101120 */
[----:B0-----:R-:W2:Y:S01]  /*174ac0*/  LDL.LU.64 R4, [R1+0xaf0] ;  /* 0x000af00001047983 */ /* 0x001ea20000300a00 */
[----:B------:R-:W-:Y:S02]  /*174ad0*/  LOP3.LUT P1, RZ, R53, 0x20000000, RZ, 0xc0, !PT ;  /* 0x2000000035ff7812 */ /* 0x000fe4000782c0ff */
[----:B------:R-:W-:-:S11]  /*174ae0*/  PRMT R52, R24, 0x7772, RZ ;  /* 0x0000777218347816 */ /* 0x000fd600000000ff */
[----:B----4-:R0:W-:Y:S01]  /*174af0*/  @P1 STG.E.U8 desc[UR32][R48.64], R52 ;  /* 0x0000003430001986 */ /* 0x0101e2000c101120 */
[C---:B------:R-:W-:Y:S02]  /*174b00*/  LOP3.LUT P1, RZ, R53.reuse, 0x10000000, RZ, 0xc0, !PT ;  /* 0x1000000035ff7812 */ /* 0x040fe4000782c0ff */
        /* <DEDUP_REMOVED lines=30> */
[----:B---3--:R0:W-:Y:S02]  /*174cf0*/  @P6 STG.E.U8 desc[UR32][R6.64], R52 ;  /* 0x0000003406006986 */ /* 0x0081e4000c101120 */
[----:B0-----:R-:W-:-:S05]  /*174d00*/  PRMT R52, R10, 0x7771, RZ ;  /* 0x000077710a347816 */ /* 0x001fca00000000ff */
[----:B--2---:R0:W-:Y:S04]  /*174d10*/  @P0 STG.E.U8 desc[UR32][R4.64], R52 ;  /* 0x0000003404000986 */ /* 0x0041e8000c101120 */
[----:B0-----:R-:W2:Y:S04]  /*174d20*/  LDL.LU.64 R4, [R1+0xab8] ;  /* 0x000ab80001047983 */ /* 0x001ea80000300a00 */
[----:B------:R-:W3:Y:S04]  /*174d30*/  LDL.LU.64 R22, [R1+0xbd8] ;  /* 0x000bd80001167983 */ /* 0x000ee80000300a00 */
[----:B------:R-:W4:Y:S04]  /*174d40*/  LDL.LU.64 R18, [R1+0xc40] ;  /* 0x000c400001127983 */ /* 0x000f280000300a00 */
[----:B------:R-:W4:Y:S04]  /*174d50*/  LDL.LU.64 R16, [R1+0xc48] ;  /* 0x000c480001107983 */ /* 0x000f280000300a00 */
[----:B------:R-:W4:Y:S04]  /*174d60*/  LDL.LU.64 R14, [R1+0xc60] ;  /* 0x000c6000010e7983 */ /* 0x000f280000300a00 */
[----:B------:R-:W4:Y:S01]  /*174d70*/  LDL.LU R11, [R1+0x40] ;  /* 0x00004000010b7983 */ /* 0x000f220000300800 */
[----:B------:R-:W-:-:S03]  /*174d80*/  LOP3.LUT P4, RZ, R51, 0x1000, RZ, 0xc0, !PT ;  /* 0x0000100033ff7812 */ /* 0x000fc6000788c0ff */
[----:B------:R-:W4:Y:S01]  /*174d90*/  LDL.LU.64 R6, [R1+0xd10] ;  /* 0x000d100001067983 */ /* 0x000f220000300a00 */
[----:B------:R-:W-:-:S03]  /*174da0*/  PRMT R52, R10, 0x7772, RZ ;  /* 0x000077720a347816 */ /* 0x000fc600000000ff */
[----:B------:R-:W4:Y:S01]  /*174db0*/  LDL.LU R20, [R1+0x30] ;  /* 0x0000300001147983 */ /* 0x000f220000300800 */
        /* <DEDUP_REMOVED lines=15> */
[----:B------:R-:W2:Y:S01]  /*174eb0*/  LDL.LU.64 R54, [R1+0xd40] ;  /* 0x000d400001367983 */ /* 0x000ea20000300a00 */
[----:B------:R-:W-:-:S03]  /*174ec0*/  LOP3.LUT R53, R53, 0xffefffff, RZ, 0xc0, !PT ;  /* 0xffefffff35357812 */ /* 0x000fc600078ec0ff */
[----:B------:R-:W2:Y:S01]  /*174ed0*/  LDL.LU.64 R56, [R1+0xd50] ;  /* 0x000d500001387983 */ /* 0x000ea20000300a00 */
[----:B------:R-:W-:Y:S02]  /*174ee0*/  @P1 LOP3.LUT R53, R53, 0x100000, RZ, 0xfc, !PT ;  /* 0x0010000035351812 */ /* 0x000fe400078efcff */
[----:B------:R-:W-:Y:S01]  /*174ef0*/  LOP3.LUT P1, RZ, R51, 0x80000, RZ, 0xc0, !PT ;  /* 0x0008000033ff7812 */ /* 0x000fe2000782c0ff */
[----:B------:R-:W2:Y:S01]  /*174f00*/  LDL.LU.64 R58, [R1+0xdc8] ;  /* 0x000dc800013a7983 */ /* 0x000ea20000300a00 */
[----:B------:R-:W-:-:S03]  /*174f10*/  LOP3.LUT R53, R53, 0xffdfffff, RZ, 0xc0, !PT ;  /* 0xffdfffff35357812 */ /* 0x000fc600078ec0ff */
[----:B------:R-:W2:Y:S01]  /*174f20*/  LDL.LU R21, [R1+0x20] ;  /* 0x0000200001157983 */ /* 0x000ea20000300800 */
[----:B------:R-:W-:-:S03]  /*174f30*/  LOP3.LUT P5, RZ, R51, 0x2000, RZ, 0xc0, !PT ;  /* 0x0000200033ff7812 */ /* 0x000fc600078ac0ff */
[----:B------:R-:W2:Y:S04]  /*174f40*/  LDL.LU.64 R26, [R1+0xdd8] ;  /* 0x000dd800011a7983 */ /* 0x000ea80000300a00 */
[----:B------:R-:W-:Y:S01]  /*174f50*/  @P1 LOP3.LUT R53, R53, 0x200000, RZ, 0xfc, !PT ;  /* 0x0020000035351812 */ /* 0x000fe200078efcff */
[----:B------:R-:W2:Y:S01]  /*174f60*/  LDL.LU.64 R24, [R1+0xde8] ;  /* 0x000de80001187983 */ /* 0x000ea20000300a00 */
[----:B------:R-:W-:Y:S02]  /*174f70*/  LOP3.LUT P1, RZ, R51, 0x40000, RZ, 0xc0, !PT ;  /* 0x0004000033ff7812 */ /* 0x000fe4000782c0ff */
[----:B------:R-:W-:Y:S02]  /*174f80*/  LOP3.LUT R53, R53, 0xffbfffff, RZ, 0xc0, !PT ;  /* 0xffbfffff35357812 */ /* 0x000fe400078ec0ff */
[----:B------:R-:W-:-:S02]  /*174f90*/  LOP3.LUT P6, RZ, R51, 0x4000, RZ, 0xc0, !PT ;  /* 0x0000400033ff7812 */ /* 0x000fc400078cc0ff */
[----:B------:R-:W-:-:S07]  /*174fa0*/  PRMT R52, R10, 0x7773, RZ ;  /* 0x000077730a347816 */ /* 0x000fce00000000ff */
[----:B------:R-:W-:Y:S02]  /*174fb0*/  @P1 LOP3.LUT R53, R53, 0x400000, RZ, 0xfc, !PT ;  /* 0x0040000035351812 */ /* 0x000fe400078efcff */
[C---:B------:R-:W-:Y:S01]  /*174fc0*/  LOP3.LUT P1, RZ, R51.reuse, 0x20000, RZ, 0xc0, !PT ;  /* 0x0002000033ff7812 */ /* 0x040fe2000782c0ff */
[----:B---3--:R4:W-:Y:S01]  /*174fd0*/  @P5 STG.E.U8 desc[UR32][R22.64], R52 ;  /* 0x0000003416005986 */ /* 0x0089e2000c101120 */
[----:B------:R-:W-:Y:S02]  /*174fe0*/  LOP3.LUT P0, RZ, R51, 0x8000, RZ, 0xc0, !PT ;  /* 0x0000800033ff7812 */ /* 0x000fe4000780c0ff */
[----:B------:R-:W-:Y:S02]  /*174ff0*/  LOP3.LUT R53, R53, 0xff7fffff, RZ, 0xc0, !PT ;  /* 0xff7fffff35357812 */ /* 0x000fe400078ec0ff */
[----:B----4-:R-:W-:Y:S01]  /*175000*/  PRMT R52, R11, 0x7770, RZ ;  /* 0x000077700b347816 */ /* 0x010fe200000000ff */
[----:B------:R-:W3:Y:S06]  /*175010*/  LDL.LU.64 R22, [R1+0xe00] ;  /* 0x000e000001167983 */ /* 0x000eec0000300a00 */
        /* <DEDUP_REMOVED lines=12> */
[----:B------:R0:W-:Y:S01]  /*1750e0*/  @P1 STG.E.U8 desc[UR32][R6.64], R52 ;  /* 0x0000003406001986 */ /* 0x0001e2000c101120 */
[----:B------:R-:W-:-:S03]  /*1750f0*/  LOP3.LUT P1, RZ, R53, 0x400000, RZ, 0xc0, !PT ;  /* 0x0040000035ff7812 */ /* 0x000fc6000782c0ff */
[----:B------:R-:W4:Y:S01]  /*175100*/  LDL.LU.64 R10, [R1+0xe28] ;  /* 0x000e2800010a7983 */ /* 0x000f220000300a00 */
[----:B0-----:R-:W-:-:S03]  /*175110*/  PRMT R52, R20, 0x7770, RZ ;  /* 0x0000777014347816 */ /* 0x001fc600000000ff */
[----:B------:R-:W4:Y:S06]  /*175120*/  LDL.LU.64 R6, [R1+0xe38] ;  /* 0x000e380001067983 */ /* 0x000f2c0000300a00 */
[----:B--2---:R0:W-:Y:S04]  /*175130*/  @P1 STG.E.U8 desc[UR32][R4.64], R52 ;  /* 0x0000003404001986 */ /* 0x0041e8000c101120 */
[----:B0-----:R-:W2:Y:S01]  /*175140*/  LDL.LU.64 R4, [R1+0xe50] ;  /* 0x000e500001047983 */ /* 0x001ea20000300a00 */
[----:B------:R-:W-:-:S02]  /*175150*/  LOP3.LUT P1, RZ, R53, 0x200000, RZ, 0xc0, !PT ;  /* 0x0020000035ff7812 */ /* 0x000fc4000782c0ff */
        /* <DEDUP_REMOVED lines=18> */
[----:B---3--:R0:W-:Y:S01]  /*175280*/  @P1 STG.E.U8 desc[UR32][R22.64], R52 ;  /* 0x0000003416001986 */ /* 0x0081e2000c101120 */
[----:B------:R-:W-:Y:S02]  /*175290*/  LOP3.LUT P4, RZ, R51, 0x8000000, RZ, 0xc0, !PT ;  /* 0x0800000033ff7812 */ /* 0x000fe4000788c0ff */
[----:B0-----:R-:W-:-:S05]  /*1752a0*/  PRMT R52, R21, 0x7773, RZ ;  /* 0x0000777315347816 */ /* 0x001fca00000000ff */
[----:B----4-:R0:W-:Y:S01]  /*1752b0*/  @P2 STG.E.U8 desc[UR32][R18.64], R52 ;  /* 0x0000003412002986 */ /* 0x0101e2000c101120 */
[----:B------:R-:W-:Y:S02]  /*1752c0*/  LOP3.LUT P5, RZ, R51, 0x10000000, RZ, 0xc0, !PT ;  /* 0x1000000033ff7812 */ /* 0x000fe400078ac0ff */
[----:B0-----:R-:W-:-:S05]  /*1752d0*/  PRMT R52, R50, 0x7770, RZ ;  /* 0x0000777032347816 */ /* 0x001fca00000000ff */
[----:B------:R0:W-:Y:S01]  /*1752e0*/  @P3 STG.E.U8 desc[UR32][R16.64], R52 ;  /* 0x0000003410003986 */ /* 0x0001e2000c101120 */
[C---:B------:R-:W-:Y:S02]  /*1752f0*/  LOP3.LUT P6, RZ, R51.reuse, 0x20000000, RZ, 0xc0, !PT ;  /* 0x2000000033ff7812 */ /* 0x040fe400078cc0ff */
[----:B------:R-:W-:Y:S02]  /*175300*/  LOP3.LUT P0, RZ, R51, 0x40000000, RZ, 0xc0, !PT ;  /* 0x4000000033ff7812 */ /* 0x000fe4000780c0ff */
[----:B0-----:R-:W-:-:S05]  /*175310*/  PRMT R52, R50, 0x7771, RZ ;  /* 0x0000777132347816 */ /* 0x001fca00000000ff */
[----:B------:R0:W-:Y:S01]  /*175320*/  @P4 STG.E.U8 desc[UR32][R14.64], R52 ;  /* 0x000000340e004986 */ /* 0x0001e2000c101120 */
[----:B------:R-:W-:Y:S02]  /*175330*/  LOP3.LUT P4, RZ, R51, 0x80000000, RZ, 0xc0, !PT ;  /* 0x8000000033ff7812 */ /* 0x000fe4000788c0ff */
[----:B------:R-:W-:Y:S02]  /*175340*/  PRMT R51, R49, 0x7770, RZ ;  /* 0x0000777031337816 */ /* 0x000fe400000000ff */
[----:B0-----:R-:W-:-:S05]  /*175350*/  PRMT R52, R50, 0x7772, RZ ;  /* 0x0000777232347816 */ /* 0x001fca00000000ff */
[----:B------:R0:W-:Y:S02]  /*175360*/  @P5 STG.E.U8 desc[UR32][R10.64], R52 ;  /* 0x000000340a005986 */ /* 0x0001e4000c101120 */
[----:B0-----:R-:W-:Y:S02]  /*175370*/  PRMT R52, R50, 0x7773, RZ ;  /* 0x0000777332347816 */ /* 0x001fe400000000ff */
[----:B------:R-:W3:Y:S04]  /*175380*/  LDL.LU R50, [R1+0x8128] ;  /* 0x0081280001327983 */ /* 0x000ee80000300800 */
[----:B------:R-:W-:Y:S04]  /*175390*/  @P6 STG.E.U8 desc[UR32][R6.64], R52 ;  /* 0x0000003406006986 */ /* 0x000fe8000c101120 */
[----:B--2---:R0:W-:Y:S04]  /*1753a0*/  @P0 STG.E.U8 desc[UR32][R4.64], R51 ;  /* 0x0000003304000986 */ /* 0x0041e8000c101120 */
[----:B0-----:R-:W2:Y:S04]  /*1753b0*/  LDL.LU.64 R4, [R1+0xeb0] ;  /* 0x000eb00001047983 */ /* 0x001ea80000300a00 */
[----:B------:R-:W4:Y:S04]  /*1753c0*/  LDL.LU.64 R18, [R1+0xec0] ;  /* 0x000ec00001127983 */ /* 0x000f280000300a00 */
[----:B------:R-:W4:Y:S04]  /*1753d0*/  LDL.LU.64 R16, [R1+0xed0] ;  /* 0x000ed00001107983 */ /* 0x000f280000300a00 */
[----:B------:R-:W4:Y:S04]  /*1753e0*/  LDL.LU.64 R14, [R1+0xef8] ;  /* 0x000ef800010e7983 */ /* 0x000f280000300a00 */
[----:B------:R-:W4:Y:S04]  /*1753f0*/  LDL.LU.64 R10, [R1+0x1d60] ;  /* 0x001d6000010a7983 */ /* 0x000f280000300a00 */
[----:B------:R-:W4:Y:S01]  /*175400*/  LDL.LU.64 R6, [R1+0x1d68] ;  /* 0x001d680001067983 */ /* 0x000f220000300a00 */
[----:B------:R-:W-:-:S02]  /*175410*/  PRMT R51, R49, 0x7771, RZ ;  /* 0x0000777131337816 */ /* 0x000fc400000000ff */
[----:B------:R-:W-:-:S03]  /*175420*/  LOP3.LUT R53, R53, 0xfffffeff, RZ, 0xc0, !PT ;  /* 0xfffffeff35357812 */ /* 0x000fc600078ec0ff */
[----:B--2---:R0:W-:Y:S04]  /*175430*/  @P4 STG.E.U8 desc[UR32][R4.64], R51 ;  /* 0x0000003304004986 */ /* 0x0041e8000c101120 */
[----:B0-----:R-:W2:Y:S01]  /*175440*/  LDL.LU.64 R4, [R1+0x1d70] ;  /* 0x001d700001047983 */ /* 0x001ea20000300a00 */
[----:B---3--:R-:W-:-:S03]  /*175450*/  LOP3.LUT P1, RZ, R50, 0x800, RZ, 0xc0, !PT ;  /* 0x0000080032ff7812 */ /* 0x008fc6000782c0ff */
[----:B------:R-:W3:Y:S01]  /*175460*/  LDL.LU.64 R54, [R1+0x1d78] ;  /* 0x001d780001367983 */ /* 0x000ee20000300a00 */
[----:B------:R-:W-:-:S03]  /*175470*/  LOP3.LUT P5, RZ, R50, 0x1, RZ, 0xc0, !PT ;  /* 0x0000000132ff7812 */ /* 0x000fc600078ac0ff */
[----:B------:R-:W3:Y:S06]  /*175480*/  LDL.LU.64 R56, [R1+0x1d80] ;  /* 0x001d800001387983 */ /* 0x000eec0000300a00 */
        /* <DEDUP_REMOVED lines=12> */
[----:B------:R-:W-:-:S05]  /*175550*/  PRMT R51, R49, 0x7772, RZ ;  /* 0x0000777231337816 */ /* 0x000fca00000000ff */
[----:B----4-:R0:W-:Y:S04]  /*175560*/  @P5 STG.E.U8 desc[UR32][R18.64], R51 ;  /* 0x0000003312005986 */ /* 0x0101e8000c101120 */
[----:B------:R-:W-:Y:S02]  /*175570*/  @P1 LOP3.LUT R53, R53, 0x1000, RZ, 0xfc, !PT ;  /* 0x0000100035351812 */ /* 0x000fe400078efcff */
[----:B------:R-:W-:Y:S02]  /*175580*/  LOP3.LUT P1, RZ, R50, 0x40, RZ, 0xc0, !PT ;  /* 0x0000004032ff7812 */ /* 0x000fe4000782c0ff */
[----:B0-----:R-:W-:Y:S02]  /*175590*/  PRMT R51, R49, 0x7773, RZ ;  /* 0x0000777331337816 */ /* 0x001fe400000000ff */
[----:B------:R-:W4:Y:S01]  /*1755a0*/  LDL.LU R49, [R1+0x8124] ;  /* 0x0081240001317983 */ /* 0x000f220000300800 */
[----:B------:R-:W-:-:S03]  /*1755b0*/  LOP3.LUT R53, R53, 0xffffdfff, RZ, 0xc0, !PT ;  /* 0xffffdfff35357812 */ /* 0x000fc600078ec0ff */
[----:B------:R-:W4:Y:S05]  /*1755c0*/  LDL.LU.64 R58, [R1+0x1d90] ;  /* 0x001d9000013a7983 */ /* 0x000f2a0000300a00 */
[----:B------:R-:W-:Y:S02]  /*1755d0*/  @P1 LOP3.LUT R53, R53, 0x2000, RZ, 0xfc, !PT ;  /* 0x0000200035351812 */ /* 0x000fe400078efcff */
[C---:B------:R-:W-:Y:S01]  /*1755e0*/  LOP3.LUT P1, RZ, R50.reuse, 0x20, RZ, 0xc0, !PT ;  /* 0x0000002032ff7812 */ /* 0x040fe2000782c0ff */
[----:B------:R-:W4:Y:S01]  /*1755f0*/  LDL.LU.64 R26, [R1+0x1d88] ;  /* 0x001d8800011a7983 */ /* 0x000f220000300a00 */
[----:B------:R-:W-:Y:S02]  /*175600*/  LOP3.LUT R53, R53, 0xffffbfff, RZ, 0xc0, !PT ;  /* 0xffffbfff35357812 */ /* 0x000fe400078ec0ff */
[C---:B------:R-:W-:Y:S01]  /*175610*/  LOP3.LUT P6, RZ, R50.reuse, 0x2, RZ, 0xc0, !PT ;  /* 0x0000000232ff7812 */ /* 0x040fe200078cc0ff */
[----:B------:R-:W4:Y:S01]  /*175620*/  LDL.LU R19, [R1+0x54] ;  /* 0x0000540001137983 */ /* 0x000f220000300800 */
[----:B------:R-:W-:-:S03]  /*175630*/  LOP3.LUT P0, RZ, R50, 0x4, RZ, 0xc0, !PT ;  /* 0x0000000432ff7812 */ /* 0x000fc6000780c0ff */
[----:B------:R-:W4:Y:S04]  /*175640*/  LDL.LU.64 R24, [R1+0x1d98] ;  /* 0x001d980001187983 */ /* 0x000f280000300a00 */
[----:B------:R-:W-:Y:S01]  /*175650*/  @P1 LOP3.LUT R53, R53, 0x4000, RZ, 0xfc, !PT ;  /* 0x0000400035351812 */ /* 0x000fe200078efcff */
[----:B------:R-:W4:Y:S01]  /*175660*/  LDL.LU.64 R22, [R1+0x1da8] ;  /* 0x001da80001167983 */ /* 0x000f220000300a00 */
[----:B------:R-:W-:Y:S02]  /*175670*/  LOP3.LUT P1, RZ, R50, 0x10, RZ, 0xc0, !PT ;  /* 0x0000001032ff7812 */ /* 0x000fe4000782c0ff */
[----:B------:R-:W-:Y:S01]  /*175680*/  LOP3.LUT R53, R53, 0xffff7fff, RZ, 0xc0, !PT ;  /* 0xffff7fff35357812 */ /* 0x000fe200078ec0ff */
[----:B------:R0:W-:Y:S04]  /*175690*/  @P6 STG.E.U8 desc[UR32][R16.64], R51 ;  /* 0x0000003310006986 */ /* 0x0001e8000c101120 */
[----:B------:R-:W4:Y:S06]  /*1756a0*/  LDL.LU.64 R20, [R1+0x1da0] ;  /* 0x001da00001147983 */ /* 0x000f2c0000300a00 */
[----:B------:R-:W-:-:S02]  /*1756b0*/  @P1 LOP3.LUT R53, R53, 0x8000, RZ, 0xfc, !PT ;  /* 0x0000800035351812 */ /* 0x000fc400078efcff */
[----:B------:R-:W-:Y:S01]  /*1756c0*/  LOP3.LUT P1, RZ, R50, 0x8, RZ, 0xc0, !PT ;  /* 0x0000000832ff7812 */ /* 0x000fe2000782c0ff */
[----:B0-----:R-:W4:Y:S01]  /*1756d0*/  LDL.LU.64 R16, [R1+0x1db0] ;  /* 0x001db00001107983 */ /* 0x001f220000300a00 */
[----:B------:R-:W-:-:S05]  /*1756e0*/  PRMT R51, R8, 0x7770, RZ ;  /* 0x0000777008337816 */ /* 0x000fca00000000ff */
[----:B------:R0:W-:Y:S02]  /*1756f0*/  @P0 STG.E.U8 desc[UR32][R14.64], R51 ;  /* 0x000000330e000986 */ /* 0x0001e4000c101120 */
[C---:B0-----:R-:W-:Y:S02]  /*175700*/  PRMT R51, R8.reuse, 0x7771, RZ ;  /* 0x0000777108337816 */ /* 0x041fe400000000ff */
[----:B------:R-:W4:Y:S04]  /*175710*/  LDL.LU.64 R14, [R1+0x1db8] ;  /* 0x001db800010e7983 */ /* 0x000f280000300a00 */
[----:B------:R0:W-:Y:S01]  /*175720*/  @P1 STG.E.U8 desc[UR32][R10.64], R51 ;  /* 0x000000330a001986 */ /* 0x0001e2000c101120 */
[C---:B------:R-:W-:Y:S02]  /*175730*/  LOP3.LUT P1, RZ, R53.reuse, 0x8000, RZ, 0xc0, !PT ;  /* 0x0000800035ff7812 */ /* 0x040fe4000782c0ff */
[----:B0-----:R-:W-:Y:S01]  /*175740*/  PRMT R51, R8, 0x7772, RZ ;  /* 0x0000777208337816 */ /* 0x001fe200000000ff */
[----:B------:R-:W4:Y:S10]  /*175750*/  LDL.LU.64 R10, [R1+0x1dc0] ;  /* 0x001dc000010a7983 */ /* 0x000f340000300a00 */
[----:B------:R0:W-:Y:S01]  /*175760*/  @P1 STG.E.U8 desc[UR32][R6.64], R51 ;  /* 0x0000003306001986 */ /* 0x0001e2000c101120 */
[----:B------:R-:W-:-:S02]  /*175770*/  LOP3.LUT P1, RZ, R53, 0x4000, RZ, 0xc0, !PT ;  /* 0x0000400035ff7812 */ /* 0x000fc4000782c0ff */
[----:B------:R-:W-:Y:S01]  /*175780*/  PRMT R8, R8, 0x7773, RZ ;  /* 0x0000777308087816 */ /* 0x000fe200000000ff */
[----:B0-----:R-:W4:Y:S10]  /*175790*/  LDL.LU.64 R6, [R1+0x1dc8] ;  /* 0x001dc80001067983 */ /* 0x001f340000300a00 */
[----:B--2---:R0:W-:Y:S04]  /*1757a0*/  @P1 STG.E.U8 desc[UR32][R4.64], R8 ;  /* 0x0000000804001986 */ /* 0x0041e8000c101120 */
[----:B0-----:R-:W2:Y:S01]  /*1757b0*/  LDL.LU.64 R4, [R1+0x1dd0] ;  /* 0x001dd00001047983 */ /* 0x001ea20000300a00 */
[----:B------:R-:W-:-:S02]  /*1757c0*/  LOP3.LUT P1, RZ, R53, 0x2000, RZ, 0xc0, !PT ;  /* 0x0000200035ff7812 */ /* 0x000fc4000782c0ff */
[----:B------:R-:W-:-:S11]  /*1757d0*/  PRMT R8, R12, 0x7770, RZ ;  /* 0x000077700c087816 */ /* 0x000fd600000000ff */
[----:B---3--:R0:W-:Y:S01]  /*1757e0*/  @P1 STG.E.U8 desc[UR32][R54.64], R8 ;  /* 0x0000000836001986 */ /* 0x0081e2000c101120 */
[----:B------:R-:W-:Y:S02]  /*1757f0*/  LOP3.LUT P1, RZ, R53, 0x1000, RZ, 0xc0, !PT ;  /* 0x0000100035ff7812 */ /* 0x000fe4000782c0ff */
[----:B0-----:R-:W-:-:S11]  /*175800*/  PRMT R8, R12, 0x7771, RZ ;  /* 0x000077710c087816 */ /* 0x001fd600000000ff */
[----:B------:R0:W-:Y:S01]  /*175810*/  @P1 STG.E.U8 desc[UR32][R56.64], R8 ;  /* 0x0000000838001986 */ /* 0x0001e2000c101120 */
[----:B------:R-:W-:Y:S02]  /*175820*/  LOP3.LUT P1, RZ, R53, 0x800, RZ, 0xc0, !PT ;  /* 0x0000080035ff7812 */ /* 0x000fe4000782c0ff */
[C---:B0-----:R-:W-:Y:S02]  /*175830*/  PRMT R8, R12.reuse, 0x7772, RZ ;  /* 0x000077720c087816 */ /* 0x041fe400000000ff */
[----:B------:R-:W-:-:S09]  /*175840*/  PRMT R12, R12, 0x7773, RZ ;  /* 0x000077730c0c7816 */ /* 0x000fd200000000ff */
[----:B----4-:R0:W-:Y:S01]  /*175850*/  @P1 STG.E.U8 desc[UR32][R58.64], R8 ;  /* 0x000000083a001986 */ /* 0x0101e2000c101120 */
[----:B------:R-:W-:-:S13]  /*175860*/  LOP3.LUT P1, RZ, R53, 0x400, RZ, 0xc0, !PT ;  /* 0x0000040035ff7812 */ /* 0x000fda000782c0ff */
[----:B------:R-:W-:Y:S01]  /*175870*/  @P1 STG.E.U8 desc[UR32][R26.64], R12 ;  /* 0x0000000c1a001986 */ /* 0x000fe2000c101120 */
[----:B------:R-:W-:Y:S02]  /*175880*/  LOP3.LUT P1, RZ, R53, 0x200, RZ, 0xc0, !PT ;  /* 0x0000020035ff7812 */ /* 0x000fe4000782c0ff */
[----:B0-----:R-:W-:Y:S02]  /*175890*/  PRMT R8, R19, 0x7770, RZ ;  /* 0x0000777013087816 */ /* 0x001fe400000000ff */
[----:B------:R-:W-:-:S09]  /*1758a0*/  LOP3.LUT P2, RZ, R50, 0x1000, RZ, 0xc0, !PT ;  /* 0x0000100032ff7812 */ /* 0x000fd2000784c0ff */
[----:B------:R0:W-:Y:S01]  /*1758b0*/  @P1 STG.E.U8 desc[UR32][R24.64], R8 ;  /* 0x0000000818001986 */ /* 0x0001e2000c101120 */
[----:B------:R-:W-:Y:S02]  /*1758c0*/  LOP3.LUT P1, RZ, R53, 0x100, RZ, 0xc0, !PT ;  /* 0x0000010035ff7812 */ /* 0x000fe4000782c0ff */
[----:B------:R-:W-:Y:S02]  /*1758d0*/  LOP3.LUT P3, RZ, R50, 0x2000, RZ, 0xc0, !PT ;  /* 0x0000200032ff7812 */ /* 0x000fe4000786c0ff */
[----:B0-----:R-:W-:-:S09]  /*1758e0*/  PRMT R8, R19, 0x7771, RZ ;  /* 0x0000777113087816 */ /* 0x001fd200000000ff */
        /* <DEDUP_REMOVED lines=17> */
[----:B--2---:R0:W-:Y:S04]  /*175a00*/  @P0 STG.E.U8 desc[UR32][R4.64], R8 ;  /* 0x0000000804000986 */ /* 0x0041e8000c101120 */
[----:B0-----:R-:W2:Y:S04]  /*175a10*/  LDL.LU.64 R4, [R1+0x1dd8] ;  /* 0x001dd80001047983 */ /* 0x001ea80000300a00 */
[----:B------:R-:W4:Y:S04]  /*175a20*/  LDL.LU.64 R14, [R1+0x1de0] ;  /* 0x001de000010e7983 */ /* 0x000f280000300a00 */
[----:B------:R-:W3:Y:S04]  /*175a30*/  LDL.LU.64 R20, [R1+0x1de8] ;  /* 0x001de80001147983 */ /* 0x000ee80000300a00 */
[----:B------:R-:W2:Y:S04]  /*175a40*/  LDL.LU R19, [R1+0x34] ;  /* 0x0000340001137983 */ /* 0x000ea80000300800 */
        /* <DEDUP_REMOVED lines=11> */
[C---:B------:R-:W-:Y:S02]  /*175b00*/  LOP3.LUT P1, RZ, R50.reuse, 0x10000000, RZ, 0xc0, !PT ;  /* 0x1000000032ff7812 */ /* 0x040fe4000782c0ff */
[----:B------:R-:W-:Y:S02]  /*175b10*/  LOP3.LUT R53, R53, 0xfffffffb, RZ, 0xc0, !PT ;  /* 0xfffffffb35357812 */ /* 0x000fe400078ec0ff */
[----:B------:R-:W-:-:S09]  /*175b20*/  LOP3.LUT P5, RZ, R50, 0x80000, RZ, 0xc0, !PT ;  /* 0x0008000032ff7812 */ /* 0x000fd200078ac0ff */
        /* <DEDUP_REMOVED lines=8> */
[----:B0-----:R-:W2:Y:S04]  /*175bb0*/  LDL.LU.64 R4, [R1+0x1e10] ;  /* 0x001e100001047983 */ /* 0x001ea80000300a00 */
[----:B------:R-:W2:Y:S01]  /*175bc0*/  LDL.LU.64 R24, [R1+0x1e08] ;  /* 0x001e080001187983 */ /* 0x000ea20000300a00 */
[----:B------:R-:W-:-:S03]  /*175bd0*/  PRMT R8, R19, 0x7771, RZ ;  /* 0x0000777113087816 */ /* 0x000fc600000000ff */
[----:B------:R-:W2:Y:S04]  /*175be0*/  LDL.LU R59, [R1+0x14] ;  /* 0x00001400013b7983 */ /* 0x000ea80000300800 */
[----:B----4-:R0:W-:Y:S01]  /*175bf0*/  @P5 STG.E.U8 desc[UR32][R14.64], R8 ;  /* 0x000000080e005986 */ /* 0x0101e2000c101120 */
[----:B------:R-:W-:Y:S02]  /*175c00*/  @P1 LOP3.LUT R53, R53, 0x10, RZ, 0xfc, !PT ;  /* 0x0000001035351812 */ /* 0x000fe400078efcff */
[----:B------:R-:W-:Y:S01]  /*175c10*/  LOP3.LUT P1, RZ, R50, 0x2000000, RZ, 0xc0, !PT ;  /* 0x0200000032ff7812 */ /* 0x000fe2000782c0ff */
[----:B0-----:R-:W4:Y:S01]  /*175c20*/  LDL.LU.64 R14, [R1+0x1e18] ;  /* 0x001e1800010e7983 */ /* 0x001f220000300a00 */
[----:B------:R-:W-:-:S03]  /*175c30*/  LOP3.LUT R53, R53, 0xffffffdf, RZ, 0xc0, !PT ;  /* 0xffffffdf35357812 */ /* 0x000fc600078ec0ff */
[----:B------:R-:W4:Y:S08]  /*175c40*/  LDL.LU.64 R54, [R1+0x1e28] ;  /* 0x001e280001367983 */ /* 0x000f300000300a00 */
[----:B------:R-:W-:Y:S02]  /*175c50*/  @P1 LOP3.LUT R53, R53, 0x20, RZ, 0xfc, !PT ;  /* 0x0000002035351812 */ /* 0x000fe400078efcff */
[----:B------:R-:W-:Y:S01]  /*175c60*/  LOP3.LUT P1, RZ, R50, 0x1000000, RZ, 0xc0, !PT ;  /* 0x0100000032ff7812 */ /* 0x000fe2000782c0ff */
[----:B------:R-:W4:Y:S01]  /*175c70*/  LDL.LU.64 R56, [R1+0x1e20] ;  /* 0x001e200001387983 */ /* 0x000f220000300a00 */
[----:B------:R-:W-:-:S02]  /*175c80*/  LOP3.LUT R53, R53, 0xffffffbf, RZ, 0xc0, !PT ;  /* 0xffffffbf35357812 */ /* 0x000fc400078ec0ff */
[C---:B------:R-:W-:Y:S01]  /*175c90*/  LOP3.LUT P6, RZ, R50.reuse, 0x100000, RZ, 0xc0, !PT ;  /* 0x0010000032ff7812 */ /* 0x040fe200078cc0ff */
[----:B------:R-:W4:Y:S01]  /*175ca0*/  LDL.LU.64 R26, [R1+0x1e30] ;  /* 0x001e3000011a7983 */ /* 0x000f220000300a00 */
[C---:B------:R-:W-:Y:S02]  /*175cb0*/  LOP3.LUT P0, RZ, R50.reuse, 0x200000, RZ, 0xc0, !PT ;  /* 0x0020000032ff7812 */ /* 0x040fe4000780c0ff */
[----:B------:R-:W-:Y:S01]  /*175cc0*/  PRMT R8, R19, 0x7772, RZ ;  /* 0x0000777213087816 */ /* 0x000fe200000000ff */
[----:B------:R-:W4:Y:S04]  /*175cd0*/  LDL.LU.64 R22, [R1+0x1e38] ;  /* 0x001e380001167983 */ /* 0x000f280000300a00 */
[----:B------:R-:W-:Y:S02]  /*175ce0*/  @P1 LOP3.LUT R53, R53, 0x40, RZ, 0xfc, !PT ;  /* 0x0000004035351812 */ /* 0x000fe400078efcff */
[----:B------:R-:W-:-:S02]  /*175cf0*/  LOP3.LUT P1, RZ, R50, 0x800000, RZ, 0xc0, !PT ;  /* 0x0080000032ff7812 */ /* 0x000fc4000782c0ff */
[----:B------:R-:W-:Y:S01]  /*175d00*/  LOP3.LUT R53, R53, 0xffffff7f, RZ, 0xc0, !PT ;  /* 0xffffff7f35357812 */ /* 0x000fe200078ec0ff */
[----:B---3--:R0:W-:Y:S10]  /*175d10*/  @P6 STG.E.U8 desc[UR32][R20.64], R8 ;  /* 0x0000000814006986 */ /* 0x0081f4000c101120 */
[----:B------:R-:W-:-:S02]  /*175d20*/  @P1 LOP3.LUT R53, R53, 0x80, RZ, 0xfc, !PT ;  /* 0x0000008035351812 */ /* 0x000fc400078efcff */
[----:B------:R-:W-:Y:S01]  /*175d30*/  LOP3.LUT P1, RZ, R50, 0x400000, RZ, 0xc0, !PT ;  /* 0x0040000032ff7812 */ /* 0x000fe2000782c0ff */
[----:B0-----:R-:W3:Y:S01]  /*175d40*/  LDL.LU.64 R20, [R1+0x1e40] ;  /* 0x001e400001147983 */ /* 0x001ee20000300a00 */
[----:B------:R-:W-:-:S03]  /*175d50*/  PRMT R8, R19, 0x7773, RZ ;  /* 0x0000777313087816 */ /* 0x000fc600000000ff */
[----:B------:R-:W3:Y:S04]  /*175d60*/  LDL.LU.64 R18, [R1+0x1e48] ;  /* 0x001e480001127983 */ /* 0x000ee80000300a00 */
[----:B------:R0:W-:Y:S02]  /*175d70*/  @P0 STG.E.U8 desc[UR32][R16.64], R8 ;  /* 0x0000000810000986 */ /* 0x0001e4000c101120 */
[----:B0-----:R-:W-:Y:S02]  /*175d80*/  PRMT R8, R58, 0x7770, RZ ;  /* 0x000077703a087816 */ /* 0x001fe400000000ff */
[----:B------:R-:W3:Y:S04]  /*175d90*/  LDL.LU.64 R16, [R1+0x1e50] ;  /* 0x001e500001107983 */ /* 0x000ee80000300a00 */
[----:B------:R0:W-:Y:S01]  /*175da0*/  @P1 STG.E.U8 desc[UR32][R10.64], R8 ;  /* 0x000000080a001986 */ /* 0x0001e2000c101120 */
[----:B------:R-:W-:-:S02]  /*175db0*/  LOP3.LUT P1, RZ, R53, 0x80, RZ, 0xc0, !PT ;  /* 0x0000008035ff7812 */ /* 0x000fc4000782c0ff */
[----:B0-----:R-:W-:Y:S01]  /*175dc0*/  PRMT R8, R58, 0x7771, RZ ;  /* 0x000077713a087816 */ /* 0x001fe200000000ff */
[----:B------:R-:W3:Y:S10]  /*175dd0*/  LDL.LU.64 R10, [R1+0x1e58] ;  /* 0x001e5800010a7983 */ /* 0x000ef40000300a00 */
[----:B------:R0:W-:Y:S01]  /*175de0*/  @P1 STG.E.U8 desc[UR32][R6.64], R8 ;  /* 0x0000000806001986 */ /* 0x0001e2000c101120 */
[----:B------:R-:W-:-:S03]  /*175df0*/  LOP3.LUT P1, RZ, R53, 0x40, RZ, 0xc0, !PT ;  /* 0x0000004035ff7812 */ /* 0x000fc6000782c0ff */
[----:B0-----:R-:W3:Y:S01]  /*175e00*/  LDL.LU.64 R6, [R1+0x1e60] ;  /* 0x001e600001067983 */ /* 0x001ee20000300a00 */
[----:B------:R-:W-:-:S09]  /*175e10*/  PRMT R8, R58, 0x7772, RZ ;  /* 0x000077723a087816 */ /* 0x000fd200000000ff */
[----:B--2---:R0:W-:Y:S04]  /*175e20*/  @P1 STG.E.U8 desc[UR32][R4.64], R8 ;  /* 0x0000000804001986 */ /* 0x0041e8000c101120 */
[----:B0-----:R-:W2:Y:S01]  /*175e30*/  LDL.LU.64 R4, [R1+0x1e68] ;  /* 0x001e680001047983 */ /* 0x001ea20000300a00 */
[----:B------:R-:W-:Y:S02]  /*175e40*/  LOP3.LUT P1, RZ, R53, 0x20, RZ, 0xc0, !PT ;  /* 0x0000002035ff7812 */ /* 0x000fe4000782c0ff */
[----:B------:R-:W-:-:S11]  /*175e50*/  PRMT R8, R58, 0x7773, RZ ;  /* 0x000077733a087816 */ /* 0x000fd600000000ff */
[----:B------:R0:W-:Y:S01]  /*175e60*/  @P1 STG.E.U8 desc[UR32][R24.64], R8 ;  /* 0x0000000818001986 */ /* 0x0001e2000c101120 */
[----:B------:R-:W-:Y:S02]  /*175e70*/  LOP3.LUT P1, RZ, R53, 0x10, RZ, 0xc0, !PT ;  /* 0x0000001035ff7812 */ /* 0x000fe4000782c0ff */
[----:B0-----:R-:W-:Y:S01]  /*175e80*/  PRMT R8, R59, 0x7770, RZ ;  /* 0x000077703b087816 */ /* 0x001fe200000000ff */
[----:B------:R-:W2:Y:S10]  /*175e90*/  LDL.LU.64 R24, [R1+0x8118] ;  /* 0x0081180001187983 */ /* 0x000eb40000300a00 */
[----:B----4-:R0:W-:Y:S01]  /*175ea0*/  @P1 STG.E.U8 desc[UR32][R14.64], R8 ;  /* 0x000000080e001986 */ /* 0x0101e2000c101120 */
[----:B------:R-:W-:-:S02]  /*175eb0*/  LOP3.LUT P1, RZ, R53, 0x8, RZ, 0xc0, !PT ;  /* 0x0000000835ff7812 */ /* 0x000fc4000782c0ff */
        /* <DEDUP_REMOVED lines=10> */
[----:B------:R-:W-:Y:S02]  /*175f60*/  LOP3.LUT P2, RZ, R50, 0x80000000, RZ, 0xc0, !PT ;  /* 0x8000000032ff7812 */ /* 0x000fe4000784c0ff */
[----:B------:R-:W-:Y:S02]  /*175f70*/  LOP3.LUT P3, RZ, R49, 0x1, RZ, 0xc0, !PT ;  /* 0x0000000131ff7812 */ /* 0x000fe4000786c0ff */
[----:B0-----:R-:W-:-:S07]  /*175f80*/  PRMT R8, R48, 0x7770, RZ ;  /* 0x0000777030087816 */ /* 0x001fce00000000ff */
[----:B------:R0:W-:Y:S01]  /*175f90*/  @P1 STG.E.U8 desc[UR32][R22.64], R8 ;  /* 0x0000000816001986 */ /* 0x0001e2000c101120 */
[----:B------:R-:W-:Y:S02]  /*175fa0*/  LOP3.LUT P4, RZ, R49, 0x2, RZ, 0xc0, !PT ;  /* 0x0000000231ff7812 */ /* 0x000fe4000788c0ff */
[----:B0-----:R-:W-:-:S05]  /*175fb0*/  PRMT R8, R48, 0x7771, RZ ;  /* 0x0000777130087816 */ /* 0x001fca00000000ff */
[----:B---3--:R0:W-:Y:S01]  /*175fc0*/  @P2 STG.E.U8 desc[UR32][R20.64], R8 ;  /* 0x0000000814002986 */ /* 0x0081e2000c101120 */
[----:B------:R-:W-:Y:S02]  /*175fd0*/  LOP3.LUT P5, RZ, R49, 0x4, RZ, 0xc0, !PT ;  /* 0x0000000431ff7812 */ /* 0x000fe400078ac0ff */
[----:B0-----:R-:W-:-:S05]  /*175fe0*/  PRMT R8, R48, 0x7772, RZ ;  /* 0x0000777230087816 */ /* 0x001fca00000000ff */
[----:B------:R0:W-:Y:S01]  /*175ff0*/  @P3 STG.E.U8 desc[UR32][R18.64], R8 ;  /* 0x0000000812003986 */ /* 0x0001e2000c101120 */
[C---:B------:R-:W-:Y:S02]  /*176000*/  LOP3.LUT P6, RZ, R49.reuse, 0x8, RZ, 0xc0, !PT ;  /* 0x0000000831ff7812 */ /* 0x040fe400078cc0ff */
[----:B0-----:R-:W-:Y:S02]  /*176010*/  PRMT R8, R48, 0x7773, RZ ;  /* 0x0000777330087816 */ /* 0x001fe400000000ff */
[----:B------:R-:W-:Y:S01]  /*176020*/  LOP3.LUT P0, RZ, R49, 0x10, RZ, 0xc0, !PT ;  /* 0x0000001031ff7812 */ /* 0x000fe2000780c0ff */
        /* <DEDUP_REMOVED lines=8> */
[----:B0-----:R-:W2:Y:S04]  /*1760b0*/  LDL.LU.64 R4, [R1+0x1e70] ;  /* 0x001e700001047983 */ /* 0x001ea80000300a00 */
[----:B------:R-:W4:Y:S04]  /*1760c0*/  LDL.LU.64 R16, [R1+0x1e78] ;  /* 0x001e780001107983 */ /* 0x000f280000300a00 */
[----:B------:R-:W3:Y:S04]  /*1760d0*/  LDL.LU.64 R20, [R1+0x1e80] ;  /* 0x001e800001147983 */ /* 0x000ee80000300a00 */
[----:B------:R-:W3:Y:S04]  /*1760e0*/  LDL.LU.64 R18, [R1+0x1e90] ;  /* 0x001e900001127983 */ /* 0x000ee80000300a00 */
[----:B------:R-:W3:Y:S04]  /*1760f0*/  LDL.LU.64 R10, [R1+0x1e88] ;  /* 0x001e8800010a7983 */ /* 0x000ee80000300a00 */
[----:B------:R-:W3:Y:S04]  /*176100*/  LDL.LU.64 R6, [R1+0x1e98] ;  /* 0x001e980001067983 */ /* 0x000ee80000300a00 */
[----:B------:R-:W3:Y:S01]  /*176110*/  LDL.LU R51, [R1+0x58] ;  /* 0x0000580001337983 */ /* 0x000ee20000300800 */
        /* <DEDUP_REMOVED lines=23> */
[----:B------:R-:W-:Y:S01]  /*176290*/  @P1 LOP3.LUT R50, R50, 0x40000000, RZ, 0xfc, !PT ;  /* 0x4000000032321812 */ /* 0x000fe200078efcff */
[----:B--2---:R0:W-:Y:S04]  /*1762a0*/  @P4 STG.E.U8 desc[UR32][R4.64], R9 ;  /* 0x0000000904004986 */ /* 0x0041e8000c101120 */
[----:B0-----:R-:W2:Y:S01]  /*1762b0*/  LDL.LU.64 R4, [R1+0x1ea8] ;  /* 0x001ea80001047983 */ /* 0x001ea20000300a00 */
[C---:B------:R-:W-:Y:S02]  /*1762c0*/  LOP3.LUT P1, RZ, R49.reuse, 0x400, RZ, 0xc0, !PT ;  /* 0x0000040031ff7812 */ /* 0x040fe4000782c0ff */
[----:B------:R-:W-:Y:S01]  /*1762d0*/  LOP3.LUT P6, RZ, R49, 0x80, RZ, 0xc0, !PT ;  /* 0x0000008031ff7812 */ /* 0x000fe200078cc0ff */
[----:B------:R-:W2:Y:S01]  /*1762e0*/  LDL.LU.64 R52, [R1+0x1eb0] ;  /* 0x001eb00001347983 */ /* 0x000ea20000300a00 */
[----:B------:R-:W-:-:S02]  /*1762f0*/  LOP3.LUT R50, R50, 0x7fffffff, RZ, 0xc0, !PT ;  /* 0x7fffffff32327812 */ /* 0x000fc400078ec0ff */
[----:B------:R-:W-:Y:S02]  /*176300*/  PRMT R8, R13, 0x7770, RZ ;  /* 0x000077700d087816 */ /* 0x000fe400000000ff */
[----:B------:R-:W-:-:S03]  /*176310*/  LOP3.LUT P0, RZ, R49, 0x100, RZ, 0xc0, !PT ;  /* 0x0000010031ff7812 */ /* 0x000fc6000780c0ff */
[----:B----4-:R0:W-:Y:S02]  /*176320*/  @P5 STG.E.U8 desc[UR32][R16.64], R8 ;  /* 0x0000000810005986 */ /* 0x0101e4000c101120 */
[----:B------:R-:W-:Y:S02]  /*176330*/  @P1 LOP3.LUT R50, R50, 0x80000000, RZ, 0xfc, !PT ;  /* 0x8000000032321812 */ /* 0x000fe400078efcff */
[----:B------:R-:W-:Y:S02]  /*176340*/  LOP3.LUT P1, RZ, R49, 0x200, RZ, 0xc0, !PT ;  /* 0x0000020031ff7812 */ /* 0x000fe4000782c0ff */
[C---:B0-----:R-:W-:Y:S01]  /*176350*/  PRMT R8, R13.reuse, 0x7771, RZ ;  /* 0x000077710d087816 */ /* 0x041fe200000000ff */
[----:B------:R-:W4:Y:S04]  /*176360*/  LDL.LU R17, [R1+0x48] ;  /* 0x0000480001117983 */ /* 0x000f280000300800 */
[----:B---3--:R0:W-:Y:S04]  /*176370*/  @P6 STG.E.U8 desc[UR32][R20.64], R8 ;  /* 0x0000000814006986 */ /* 0x0081e8000c101120 */
[----:B------:R-:W3:Y:S04]  /*176380*/  LDL.LU.64 R54, [R1+0x1eb8] ;  /* 0x001eb80001367983 */ /* 0x000ee80000300a00 */
[----:B------:R-:W3:Y:S01]  /*176390*/  LDL.LU.64 R56, [R1+0x1ec0] ;  /* 0x001ec00001387983 */ /* 0x000ee20000300a00 */
[----:B0-----:R-:W-:-:S03]  /*1763a0*/  PRMT R8, R13, 0x7772, RZ ;  /* 0x000077720d087816 */ /* 0x001fc600000000ff */
[----:B------:R-:W3:Y:S01]  /*1763b0*/  LDL.LU.64 R58, [R1+0x1ec8] ;  /* 0x001ec800013a7983 */ /* 0x000ee20000300a00 */
[----:B------:R-:W-:-:S03]  /*1763c0*/  PRMT R13, R13, 0x7773, RZ ;  /* 0x000077730d0d7816 */ /* 0x000fc600000000ff */
[----:B------:R-:W-:Y:S04]  /*1763d0*/  @P0 STG.E.U8 desc[UR32][R18.64], R8 ;  /* 0x0000000812000986 */ /* 0x000fe8000c101120 */
[----:B------:R0:W-:Y:S04]  /*1763e0*/  @P1 STG.E.U8 desc[UR32][R10.64], R13 ;  /* 0x0000000d0a001986 */ /* 0x0001e8000c101120 */
[----:B0-----:R-:W4:Y:S04]  /*1763f0*/  LDL.LU.64 R12, [R1+0x1ea0] ;  /* 0x001ea000010c7983 */ /* 0x001f280000300a00 */
[----:B------:R-:W3:Y:S01]  /*176400*/  LDL.LU.64 R26, [R1+0x1ed0] ;  /* 0x001ed000011a7983 */ /* 0x000ee20000300a00 */
[----:B------:R-:W-:-:S03]  /*176410*/  LOP3.LUT P1, RZ, R50, 0x80000000, RZ, 0xc0, !PT ;  /* 0x8000000032ff7812 */ /* 0x000fc6000782c0ff */
[----:B------:R-:W3:Y:S04]  /*176420*/  LDL.LU.64 R22, [R1+0x1ed8] ;  /* 0x001ed80001167983 */ /* 0x000ee80000300a00 */
[----:B------:R-:W3:Y:S01]  /*176430*/  LDL.LU.64 R20, [R1+0x1ee0] ;  /* 0x001ee00001147983 */ /* 0x000ee20000300a00 */
[----:B------:R-:W-:-:S03]  /*176440*/  PRMT R8, R51, 0x7770, RZ ;  /* 0x0000777033087816 */ /* 0x000fc600000000ff */
[----:B------:R-:W3:Y:S04]  /*176450*/  LDL.LU.64 R18, [R1+0x1ee8] ;  /* 0x001ee80001127983 */ /* 0x000ee80000300a00 */
[----:B------:R0:W-:Y:S01]  /*176460*/  @P1 STG.E.U8 desc[UR32][R6.64], R8 ;  /* 0x0000000806001986 */ /* 0x0001e2000c101120 */
[----:B------:R-:W-:-:S03]  /*176470*/  LOP3.LUT P1, RZ, R50, 0x40000000, RZ, 0xc0, !PT ;  /* 0x4000000032ff7812 */ /* 0x000fc6000782c0ff */
[----:B------:R-:W3:Y:S04]  /*176480*/  LDL.LU R16, [R1+0x28] ;  /* 0x0000280001107983 */ /* 0x000ee80000300800 */
[----:B------:R-:W3:Y:S04]  /*176490*/  LDL.LU.64 R10, [R1+0x1ef0] ;  /* 0x001ef000010a7983 */ /* 0x000ee80000300a00 */
[----:B0-----:R-:W3:Y:S01]  /*1764a0*/  LDL.LU.64 R6, [R1+0x1ef8] ;  /* 0x001ef80001067983 */ /* 0x001ee20000300a00 */
[----:B------:R-:W-:-:S05]  /*1764b0*/  PRMT R8, R51, 0x7771, RZ ;  /* 0x0000777133087816 */ /* 0x000fca00000000ff */
[----:B--2---:R0:W-:Y:S04]  /*1764c0*/  @P1 STG.E.U8 desc[UR32][R4.64], R8 ;  /* 0x0000000804001986 */ /* 0x0041e8000c101120 */
[----:B0-----:R-:W2:Y:S01]  /*1764d0*/  LDL.LU.64 R4, [R1+0x1f00] ;  /* 0x001f000001047983 */ /* 0x001ea20000300a00 */
[----:B------:R-:W-:Y:S02]  /*1764e0*/  LOP3.LUT P1, RZ, R50, 0x20000000, RZ, 0xc0, !PT ;  /* 0x2000000032ff7812 */ /* 0x000fe4000782c0ff */
[----:B------:R-:W-:-:S11]  /*1764f0*/  PRMT R8, R51, 0x7772, RZ ;  /* 0x0000777233087816 */ /* 0x000fd600000000ff */
[----:B----4-:R0:W-:Y:S01]  /*176500*/  @P1 STG.E.U8 desc[UR32][R12.64], R8 ;  /* 0x000000080c001986 */ /* 0x0101e2000c101120 */
[----:B------:R-:W-:Y:S02]  /*176510*/  LOP3.LUT P1, RZ, R50, 0x10000000, RZ, 0xc0, !PT ;  /* 0x1000000032ff7812 */ /* 0x000fe4000782c0ff */
[----:B0-----:R-:W-:-:S11]  /*176520*/  PRMT R8, R51, 0x7773, RZ ;  /* 0x0000777333087816 */ /* 0x001fd600000000ff */
[----:B------:R0:W-:Y:S01]  /*176530*/  @P1 STG.E.U8 desc[UR32][R52.64], R8 ;  /* 0x0000000834001986 */ /* 0x0001e2000c101120 */
[----:B------:R-:W-:Y:S02]  /*176540*/  LOP3.LUT P1, RZ, R50, 0x8000000, RZ, 0xc0, !PT ;  /* 0x0800000032ff7812 */ /* 0x000fe4000782c0ff */
[----:B0-----:R-:W-:-:S11]  /*176550*/  PRMT R8, R17, 0x7770, RZ ;  /* 0x0000777011087816 */ /* 0x001fd600000000ff */
        /* <DEDUP_REMOVED lines=22> */
[----:B0-----:R-:W-:Y:S02]  /*1766c0*/  PRMT R8, R48, 0x7773, RZ ;  /* 0x0000777330087816 */ /* 0x001fe400000000ff */
[----:B------:R-:W3:Y:S04]  /*1766d0*/  LDL.LU R48, [R1+0x8108] ;  /* 0x0081080001307983 */ /* 0x000ee80000300800 */
        /* <DEDUP_REMOVED lines=10> */
[----:B------:R-:W3:Y:S01]  /*176780*/  LDL.LU R17, [R1+0x18] ;  /* 0x0000180001117983 */ /* 0x000ee20000300800 */
[----:B------:R-:W-:-:S03]  /*176790*/  LOP3.LUT P4, RZ, R49, 0x1000000, RZ, 0xc0, !PT ;  /* 0x0100000031ff7812 */ /* 0x000fc6000788c0ff */
[----:B------:R-:W3:Y:S01]  /*1767a0*/  LDL.LU.64 R6, [R1+0x1f30] ;  /* 0x001f300001067983 */ /* 0x000ee20000300a00 */
[----:B------:R-:W-:-:S03]  /*1767b0*/  PRMT R8, R16, 0x7772, RZ ;  /* 0x0000777210087816 */ /* 0x000fc600000000ff */
[----:B------:R-:W3:Y:S01]  /*1767c0*/  LDL.LU R58, [R1+0x8] ;  /* 0x00000800013a7983 */ /* 0x000ee20000300800 */
[C---:B------:R-:W-:Y:S02]  /*1767d0*/  LOP3.LUT P5, RZ, R49.reuse, 0x2000000, RZ, 0xc0, !PT ;  /* 0x0200000031ff7812 */ /* 0x040fe400078ac0ff */
[----:B------:R-:W-:Y:S02]  /*1767e0*/  LOP3.LUT R50, R50, 0xfffeffff, RZ, 0xc0, !PT ;  /* 0xfffeffff32327812 */ /* 0x000fe400078ec0ff */
[C---:B------:R-:W-:Y:S02]  /*1767f0*/  LOP3.LUT P6, RZ, R49.reuse, 0x4000000, RZ, 0xc0, !PT ;  /* 0x0400000031ff7812 */ /* 0x040fe400078cc0ff */
[----:B------:R-:W-:Y:S01]  /*176800*/  LOP3.LUT P0, RZ, R49, 0x8000000, RZ, 0xc0, !PT ;  /* 0x0800000031ff7812 */ /* 0x000fe2000780c0ff */
[----:B--2---:R0:W-:Y:S04]  /*176810*/  @P4 STG.E.U8 desc[UR32][R4.64], R8 ;  /* 0x0000000804004986 */ /* 0x0041e8000c101120 */
[----:B0-----:R-:W2:Y:S01]  /*176820*/  LDL.LU.64 R4, [R1+0x1f38] ;  /* 0x001f380001047983 */ /* 0x001ea20000300a00 */
[----:B------:R-:W-:-:S05]  /*176830*/  PRMT R8, R16, 0x7773, RZ ;  /* 0x0000777310087816 */ /* 0x000fca00000000ff */
[----:B----4-:R0:W-:Y:S04]  /*176840*/  @P5 STG.E.U8 desc[UR32][R10.64], R8 ;  /* 0x000000080a005986 */ /* 0x0101e8000c101120 */
[----:B0-----:R-:W4:Y:S01]  /*176850*/  LDL.LU.64 R10, [R1+0x1f40] ;  /* 0x001f4000010a7983 */ /* 0x001f220000300a00 */
        /* <DEDUP_REMOVED lines=41> */
[----:B------:R-:W-:-:S03]  /*176af0*/  LOP3.LUT P1, RZ, R50, 0x400000, RZ, 0xc0, !PT ;  /* 0x0040000032ff7812 */ /* 0x000fc6000782c0ff */
[----:B------:R-:W3:Y:S01]  /*176b00*/  LDL.LU.64 R16, [R1+0x1f90] ;  /* 0x001f900001107983 */ /* 0x000ee20000300a00 */
[----:B0-----:R-:W-:-:S03]  /*176b10*/  PRMT R8, R58, 0x7770, RZ ;  /* 0x000077703a087816 */ /* 0x001fc600000000ff */
[----:B------:R-:W3:Y:S04]  /*176b20*/  LDL.LU.64 R6, [R1+0x1f88] ;  /* 0x001f880001067983 */ /* 0x000ee80000300a00 */
[----:B------:R-:W3:Y:S04]  /*176b30*/  LDL.LU R59, [R1+0x5c] ;  /* 0x00005c00013b7983 */ /* 0x000ee80000300800 */
[----:B--2---:R0:W-:Y:S01]  /*176b40*/  @P1 STG.E.U8 desc[UR32][R4.64], R8 ;  /* 0x0000000804001986 */ /* 0x0041e2000c101120 */
[----:B------:R-:W-:Y:S02]  /*176b50*/  LOP3.LUT P1, RZ, R50, 0x200000, RZ, 0xc0, !PT ;  /* 0x0020000032ff7812 */ /* 0x000fe4000782c0ff */
        /* <DEDUP_REMOVED lines=18> */
[----:B------:R0:W-:Y:S01]  /*176c80*/  @P1 STG.E.U8 desc[UR32][R54.64], R8 ;  /* 0x0000000836001986 */ /* 0x0001e2000c101120 */
[----:B------:R-:W-:Y:S02]  /*176c90*/  LOP3.LUT P1, RZ, R50, 0x20000, RZ, 0xc0, !PT ;  /* 0x0002000032ff7812 */ /* 0x000fe4000782c0ff */
[----:B0-----:R-:W-:-:S11]  /*176ca0*/  PRMT R8, R10, 0x7771, RZ ;  /* 0x000077710a087816 */ /* 0x001fd600000000ff */
[----:B------:R0:W-:Y:S01]  /*176cb0*/  @P1 STG.E.U8 desc[UR32][R56.64], R8 ;  /* 0x0000000838001986 */ /* 0x0001e2000c101120 */
[----:B------:R-:W-:Y:S02]  /*176cc0*/  LOP3.LUT P1, RZ, R50, 0x10000, RZ, 0xc0, !PT ;  /* 0x0001000032ff7812 */ /* 0x000fe4000782c0ff */
[C---:B0-----:R-:W-:Y:S02]  /*176cd0*/  PRMT R8, R10.reuse, 0x7772, RZ ;  /* 0x000077720a087816 */ /* 0x041fe400000000ff */
[----:B------:R-:W-:-:S09]  /*176ce0*/  PRMT R10, R10, 0x7773, RZ ;  /* 0x000077730a0a7816 */ /* 0x000fd200000000ff */
[----:B------:R0:W-:Y:S04]  /*176cf0*/  @P1 STG.E.U8 desc[UR32][R26.64], R8 ;  /* 0x000000081a001986 */ /* 0x0001e8000c101120 */
[----:B------:R-:W-:Y:S01]  /*176d00*/  @P2 STG.E.U8 desc[UR32][R22.64], R10 ;  /* 0x0000000a16002986 */ /* 0x000fe2000c101120 */
[----:B0-----:R-:W-:-:S05]  /*176d10*/  PRMT R8, R14, 0x7770, RZ ;  /* 0x000077700e087816 */ /* 0x001fca00000000ff */
[----:B------:R0:W-:Y:S02]  /*176d20*/  @P3 STG.E.U8 desc[UR32][R20.64], R8 ;  /* 0x0000000814003986 */ /* 0x0001e4000c101120 */
[----:B0-----:R-:W-:-:S05]  /*176d30*/  PRMT R8, R14, 0x7771, RZ ;  /* 0x000077710e087816 */ /* 0x001fca00000000ff */
[----:B------:R0:W-:Y:S02]  /*176d40*/  @P4 STG.E.U8 desc[UR32][R18.64], R8 ;  /* 0x0000000812004986 */ /* 0x0001e4000c101120 */
[C---:B0-----:R-:W-:Y:S02]  /*176d50*/  PRMT R8, R14.reuse, 0x7772, RZ ;  /* 0x000077720e087816 */ /* 0x041fe400000000ff */
[----:B------:R-:W-:-:S03]  /*176d60*/  PRMT R14, R14, 0x7773, RZ ;  /* 0x000077730e0e7816 */ /* 0x000fc600000000ff */
[----:B------:R0:W-:Y:S04]  /*176d70*/  @P5 STG.E.U8 desc[UR32][R16.64], R8 ;  /* 0x0000000810005986 */ /* 0x0001e8000c101120 */
[----:B------:R-:W-:Y:S01]  /*176d80*/  @P6 STG.E.U8 desc[UR32][R6.64], R14 ;  /* 0x0000000e06006986 */ /* 0x000fe2000c101120 */
[----:B0-----:R-:W-:-:S05]  /*176d90*/  PRMT R8, R59, 0x7770, RZ ;  /* 0x000077703b087816 */ /* 0x001fca00000000ff */
[----:B--2---:R0:W-:Y:S04]  /*176da0*/  @P0 STG.E.U8 desc[UR32][R4.64], R8 ;  /* 0x0000000804000986 */ /* 0x0041e8000c101120 */
        /* <DEDUP_REMOVED lines=9> */
[C---:B------:R-:W-:Y:S02]  /*176e40*/  LOP3.LUT P5, RZ, R48.reuse, 0x1000, RZ, 0xc0, !PT ;  /* 0x0000100030ff7812 */ /* 0x040fe400078ac0ff */
        /* <DEDUP_REMOVED lines=15> */
[----:B------:R-:W2:Y:S04]  /*176f40*/  LDL.LU.64 R26, [R1+0x1fd8] ;  /* 0x001fd800011a7983 */ /* 0x000ea80000300a00 */
[----:B------:R-:W2:Y:S01]  /*176f50*/  LDL.LU R51, [R1+0x3c] ;  /* 0x00003c0001337983 */ /* 0x000ea20000300800 */
[----:B------:R-:W-:-:S05]  /*176f60*/  PRMT R8, R59, 0x7772, RZ ;  /* 0x000077723b087816 */ /* 0x000fca00000000ff */
[----:B---3--:R0:W-:Y:S04]  /*176f70*/  @P5 STG.E.U8 desc[UR32][R6.64], R8 ;  /* 0x0000000806005986 */ /* 0x0081e8000c101120 */
[----:B0-----:R-:W3:Y:S01]  /*176f80*/  LDL.LU.64 R6, [R1+0x1fe0] ;  /* 0x001fe00001067983 */ /* 0x001ee20000300a00 */
[----:B------:R-:W-:Y:S02]  /*176f90*/  LOP3.LUT R50, R50, 0xffffefff, RZ, 0xc0, !PT ;  /* 0xffffefff32327812 */ /* 0x000fe400078ec0ff */
[----:B------:R-:W-:Y:S01]  /*176fa0*/  LOP3.LUT P6, RZ, R48, 0x2000, RZ, 0xc0, !PT ;  /* 0x0000200030ff7812 */ /* 0x000fe200078cc0ff */
[----:B------:R-:W3:Y:S01]  /*176fb0*/  LDL.LU.64 R12, [R1+0x1fe8] ;  /* 0x001fe800010c7983 */ /* 0x000ee20000300a00 */
[----:B------:R-:W-:Y:S02]  /*176fc0*/  @P1 LOP3.LUT R50, R50, 0x1000, RZ, 0xfc, !PT ;  /* 0x0000100032321812 */ /* 0x000fe400078efcff */
[----:B------:R-:W-:Y:S01]  /*176fd0*/  LOP3.LUT P1, RZ, R48, 0x40000, RZ, 0xc0, !PT ;  /* 0x0004000030ff7812 */ /* 0x000fe2000782c0ff */
[----:B------:R-:W3:Y:S01]  /*176fe0*/  LDL.LU.64 R52, [R1+0x1ff0] ;  /* 0x001ff00001347983 */ /* 0x000ee20000300a00 */
[----:B------:R-:W-:-:S02]  /*176ff0*/  LOP3.LUT R50, R50, 0xffffdfff, RZ, 0xc0, !PT ;  /* 0xffffdfff32327812 */ /* 0x000fc400078ec0ff */
[----:B------:R-:W-:Y:S01]  /*177000*/  LOP3.LUT P0, RZ, R48, 0x4000, RZ, 0xc0, !PT ;  /* 0x0000400030ff7812 */ /* 0x000fe2000780c0ff */
[----:B------:R-:W3:Y:S01]  /*177010*/  LDL.LU.64 R54, [R1+0x1ff8] ;  /* 0x001ff80001367983 */ /* 0x000ee20000300a00 */
[----:B------:R-:W-:-:S03]  /*177020*/  PRMT R8, R59, 0x7773, RZ ;  /* 0x000077733b087816 */ /* 0x000fc600000000ff */
[----:B------:R-:W3:Y:S04]  /*177030*/  LDL.LU.64 R56, [R1+0x2000] ;  /* 0x0020000001387983 */ /* 0x000ee80000300a00 */
[----:B------:R-:W-:Y:S01]  /*177040*/  @P1 LOP3.LUT R50, R50, 0x2000, RZ, 0xfc, !PT ;  /* 0x0000200032321812 */ /* 0x000fe200078efcff */
[----:B----4-:R0:W-:Y:S01]  /*177050*/  @P6 STG.E.U8 desc[UR32][R22.64], R8 ;  /* 0x0000000816006986 */ /* 0x0101e2000c101120 */
[----:B------:R-:W-:Y:S02]  /*177060*/  LOP3.LUT P1, RZ, R48, 0x20000, RZ, 0xc0, !PT ;  /* 0x0002000030ff7812 */ /* 0x000fe4000782c0ff */
[----:B------:R-:W-:Y:S01]  /*177070*/  LOP3.LUT R50, R50, 0xffffbfff, RZ, 0xc0, !PT ;  /* 0xffffbfff32327812 */ /* 0x000fe200078ec0ff */
[----:B------:R-:W4:Y:S01]  /*177080*/  LDL.LU.64 R58, [R1+0x2010] ;  /* 0x00201000013a7983 */ /* 0x000f220000300a00 */
[----:B0-----:R-:W-:-:S03]  /*177090*/  PRMT R8, R9, 0x7770, RZ ;  /* 0x0000777009087816 */ /* 0x001fc600000000ff */
[----:B------:R-:W4:Y:S06]  /*1770a0*/  LDL.LU.64 R22, [R1+0x2008] ;  /* 0x0020080001167983 */ /* 0x000f2c0000300a00 */
[----:B------:R-:W-:Y:S02]  /*1770b0*/  @P1 LOP3.LUT R50, R50, 0x4000, RZ, 0xfc, !PT ;  /* 0x0000400032321812 */ /* 0x000fe400078efcff */
[----:B------:R-:W-:Y:S02]  /*1770c0*/  LOP3.LUT P1, RZ, R48, 0x10000, RZ, 0xc0, !PT ;  /* 0x0001000030ff7812 */ /* 0x000fe4000782c0ff */
[----:B------:R-:W-:Y:S01]  /*1770d0*/  LOP3.LUT R50, R50, 0xffff7fff, RZ, 0xc0, !PT ;  /* 0xffff7fff32327812 */ /* 0x000fe200078ec0ff */
[----:B------:R0:W-:Y:S10]  /*1770e0*/  @P0 STG.E.U8 desc[UR32][R20.64], R8 ;  /* 0x0000000814000986 */ /* 0x0001f4000c101120 */
[----:B------:R-:W-:-:S02]  /*1770f0*/  @P1 LOP3.LUT R50, R50, 0x8000, RZ, 0xfc, !PT ;  /* 0x0000800032321812 */ /* 0x000fc400078efcff */
[----:B------:R-:W-:Y:S01]  /*177100*/  LOP3.LUT P1, RZ, R48, 0x8000, RZ, 0xc0, !PT ;  /* 0x0000800030ff7812 */ /* 0x000fe2000782c0ff */
[----:B0-----:R-:W4:Y:S01]  /*177110*/  LDL.LU.64 R20, [R1+0x2018] ;  /* 0x0020180001147983 */ /* 0x001f220000300a00 */
[----:B------:R-:W-:-:S11]  /*177120*/  PRMT R8, R9, 0x7771, RZ ;  /* 0x0000777109087816 */ /* 0x000fd600000000ff */
        /* <DEDUP_REMOVED lines=10> */
[----:B0-----:R-:W-:Y:S01]  /*1771d0*/  PRMT R8, R51, 0x7770, RZ ;  /* 0x0000777033087816 */ /* 0x001fe200000000ff */
[----:B------:R-:W2:Y:S10]  /*1771e0*/  LDL.LU.64 R4, [R1+0x2030] ;  /* 0x0020300001047983 */ /* 0x000eb40000300a00 */
[----:B------:R0:W-:Y:S01]  /*1771f0*/  @P1 STG.E.U8 desc[UR32][R26.64], R8 ;  /* 0x000000081a001986 */ /* 0x0001e2000c101120 */
[----:B------:R-:W-:-:S02]  /*177200*/  LOP3.LUT P1, RZ, R50, 0x1000, RZ, 0xc0, !PT ;  /* 0x0000100032ff7812 */ /* 0x000fc4000782c0ff */
[----:B0-----:R-:W-:Y:S01]  /*177210*/  PRMT R8, R51, 0x7771, RZ ;  /* 0x0000777133087816 */ /* 0x001fe200000000ff */
[----:B------:R-:W2:Y:S10]  /*177220*/  LDL.LU.64 R26, [R1+0x80f8] ;  /* 0x0080f800011a7983 */ /* 0x000eb40000300a00 */
[----:B---3--:R0:W-:Y:S04]  /*177230*/  @P1 STG.E.U8 desc[UR32][R6.64], R8 ;  /* 0x0000000806001986 */ /* 0x0081e8000c101120 */
[----:B0-----:R-:W3:Y:S01]  /*177240*/  LDL.LU.64 R6, [R1+0x80f0] ;  /* 0x0080f00001067983 */ /* 0x001ee20000300a00 */
[----:B------:R-:W-:-:S02]  /*177250*/  LOP3.LUT P1, RZ, R50, 0x800, RZ, 0xc0, !PT ;  /* 0x0000080032ff7812 */ /* 0x000fc4000782c0ff */
[----:B------:R-:W-:-:S11]  /*177260*/  PRMT R8, R51, 0x7772, RZ ;  /* 0x0000777233087816 */ /* 0x000fd600000000ff */
        /* <DEDUP_REMOVED lines=12> */
[----:B------:R0:W-:Y:S01]  /*177330*/  @P1 STG.E.U8 desc[UR32][R54.64], R8 ;  /* 0x0000000836001986 */ /* 0x0001e2000c101120 */
[----:B------:R-:W-:Y:S02]  /*177340*/  LOP3.LUT P1, RZ, R50, 0x100, RZ, 0xc0, !PT ;  /* 0x0000010032ff7812 */ /* 0x000fe4000782c0ff */
[----:B0-----:R-:W-:-:S11]  /*177350*/  PRMT R8, R7, 0x7771, RZ ;  /* 0x0000777107087816 */ /* 0x001fd600000000ff */
        /* <DEDUP_REMOVED lines=11> */
[----:B------:R0:W-:Y:S02]  /*177410*/  @P6 STG.E.U8 desc[UR32][R16.64], R8 ;  /* 0x0000000810006986 */ /* 0x0001e4000c101120 */
[----:B0-----:R-:W-:Y:S02]  /*177420*/  PRMT R8, R6, 0x7773, RZ ;  /* 0x0000777306087816 */ /* 0x001fe400000000ff */
[----:B------:R-:W4:Y:S04]  /*177430*/  LDL.LU R6, [R1+0x80e4] ;  /* 0x0080e40001067983 */ /* 0x000f280000300800 */
[----:B------:R-:W4:Y:S04]  /*177440*/  LDL.LU.64 R20, [R1+0x2038] ;  /* 0x0020380001147983 */ /* 0x000f280000300a00 */
[----:B------:R-:W4:Y:S04]  /*177450*/  LDL.LU.64 R16, [R1+0x2040] ;  /* 0x0020400001107983 */ /* 0x000f280000300a00 */
[----:B------:R-:W4:Y:S04]  /*177460*/  LDL.LU.64 R56, [R1+0x2048] ;  /* 0x0020480001387983 */ /* 0x000f280000300a00 */
[----:B------:R-:W4:Y:S04]  /*177470*/  LDL.LU.64 R58, [R1+0x2050] ;  /* 0x00205000013a7983 */ /* 0x000f280000300a00 */
[----:B------:R-:W4:Y:S04]  /*177480*/  LDL.LU.64 R22, [R1+0x2058] ;  /* 0x0020580001167983 */ /* 0x000f280000300a00 */
[----:B------:R-:W4:Y:S04]  /*177490*/  LDL.LU.64 R18, [R1+0x2060] ;  /* 0x0020600001127983 */ /* 0x000f280000300a00 */
[----:B--2---:R0:W-:Y:S04]  /*1774a0*/  @P0 STG.E.U8 desc[UR32][R4.64], R8 ;  /* 0x0000000804000986 */ /* 0x0041e8000c101120 */
[----:B0-----:R-:W2:Y:S01]  /*1774b0*/  LDL.LU.64 R4, [R1+0x2068] ;  /* 0x0020680001047983 */ /* 0x001ea20000300a00 */
[----:B------:R-:W-:-:S02]  /*1774c0*/  LOP3.LUT R50, R50, 0xfffffffe, RZ, 0xc0, !PT ;  /* 0xfffffffe32327812 */ /* 0x000fc400078ec0ff */
[C---:B------:R-:W-:Y:S02]  /*1774d0*/  LOP3.LUT P4, RZ, R48.reuse, 0x40000000, RZ, 0xc0, !PT ;  /* 0x4000000030ff7812 */ /* 0x040fe4000788c0ff */
[----:B------:R-:W-:Y:S02]  /*1774e0*/  LOP3.LUT P5, RZ, R48, 0x80000000, RZ, 0xc0, !PT ;  /* 0x8000000030ff7812 */ /* 0x000fe400078ac0ff */
[----:B------:R-:W-:Y:S02]  /*1774f0*/  PRMT R8, R3, 0x7770, RZ ;  /* 0x0000777003087816 */ /* 0x000fe400000000ff */
        /* <DEDUP_REMOVED lines=18> */
[----:B------:R-:W-:Y:S01]  /*177620*/  LOP3.LUT R50, R50, 0xffffffbf, RZ, 0xc0, !PT ;  /* 0xffffffbf32327812 */ /* 0x000fe200078ec0ff */
[----:B----4-:R0:W-:Y:S01]  /*177630*/  @P4 STG.E.U8 desc[UR32][R20.64], R8 ;  /* 0x0000000814004986 */ /* 0x0101e2000c101120 */
[----:B------:R-:W-:-:S09]  /*177640*/  LOP3.LUT P6, RZ, R7, 0x1, RZ, 0xc0, !PT ;  /* 0x0000000107ff7812 */ /* 0x000fd200078cc0ff */
[----:B------:R-:W-:Y:S02]  /*177650*/  @P1 LOP3.LUT R50, R50, 0x40, RZ, 0xfc, !PT ;  /* 0x0000004032321812 */ /* 0x000fe400078efcff */
[----:B------:R-:W-:Y:S01]  /*177660*/  LOP3.LUT P1, RZ, R7, 0x8, RZ, 0xc0, !PT ;  /* 0x0000000807ff7812 */ /* 0x000fe2000782c0ff */
[----:B0-----:R-:W3:Y:S01]  /*177670*/  LDL.LU.64 R20, [R1+0x2078] ;  /* 0x0020780001147983 */ /* 0x001ee20000300a00 */
[----:B------:R-:W-:Y:S02]  /*177680*/  PRMT R8, R3, 0x7771, RZ ;  /* 0x0000777103087816 */ /* 0x000fe400000000ff */
[----:B------:R-:W-:Y:S02]  /*177690*/  LOP3.LUT P0, RZ, R7, 0x2, RZ, 0xc0, !PT ;  /* 0x0000000207ff7812 */ /* 0x000fe4000780c0ff */
[----:B------:R-:W-:Y:S01]  /*1776a0*/  LOP3.LUT R50, R50, 0xffffff7f, RZ, 0xc0, !PT ;  /* 0xffffff7f32327812 */ /* 0x000fe200078ec0ff */
[----:B------:R0:W-:Y:S06]  /*1776b0*/  @P5 STG.E.U8 desc[UR32][R16.64], R8 ;  /* 0x0000000810005986 */ /* 0x0001ec000c101120 */
[----:B------:R-:W-:-:S02]  /*1776c0*/  @P1 LOP3.LUT R50, R50, 0x80, RZ, 0xfc, !PT ;  /* 0x0000008032321812 */ /* 0x000fc400078efcff */
[----:B------:R-:W-:Y:S02]  /*1776d0*/  LOP3.LUT P1, RZ, R7, 0x4, RZ, 0xc0, !PT ;  /* 0x0000000407ff7812 */ /* 0x000fe4000782c0ff */
[C---:B0-----:R-:W-:Y:S01]  /*1776e0*/  PRMT R8, R3.reuse, 0x7772, RZ ;  /* 0x0000777203087816 */ /* 0x041fe200000000ff */
[----:B------:R-:W4:Y:S04]  /*1776f0*/  LDL.LU.64 R16, [R1+0x2080] ;  /* 0x0020800001107983 */ /* 0x000f280000300a00 */
[----:B------:R0:W-:Y:S02]  /*177700*/  @P6 STG.E.U8 desc[UR32][R56.64], R8 ;  /* 0x0000000838006986 */ /* 0x0001e4000c101120 */
[----:B0-----:R-:W-:Y:S02]  /*177710*/  PRMT R8, R3, 0x7773, RZ ;  /* 0x0000777303087816 */ /* 0x001fe400000000ff */
[----:B------:R-:W4:Y:S04]  /*177720*/  LDL.LU R3, [R1+0x80e0] ;  /* 0x0080e00001037983 */ /* 0x000f280000300800 */
[----:B------:R0:W-:Y:S04]  /*177730*/  @P0 STG.E.U8 desc[UR32][R58.64], R8 ;  /* 0x000000083a000986 */ /* 0x0001e8000c101120 */
[----:B------:R-:W4:Y:S04]  /*177740*/  LDL.LU.64 R12, [R1+0x2088] ;  /* 0x00208800010c7983 */ /* 0x000f280000300a00 */
[----:B------:R-:W4:Y:S01]  /*177750*/  LDL.LU.64 R52, [R1+0x2098] ;  /* 0x0020980001347983 */ /* 0x000f220000300a00 */
[----:B0-----:R-:W-:-:S03]  /*177760*/  PRMT R8, R11, 0x7770, RZ ;  /* 0x000077700b087816 */ /* 0x001fc600000000ff */
[----:B------:R-:W4:Y:S04]  /*177770*/  LDL.LU.64 R54, [R1+0x20a8] ;  /* 0x0020a80001367983 */ /* 0x000f280000300a00 */
[----:B------:R0:W-:Y:S01]  /*177780*/  @P1 STG.E.U8 desc[UR32][R22.64], R8 ;  /* 0x0000000816001986 */ /* 0x0001e2000c101120 */
[----:B------:R-:W-:-:S03]  /*177790*/  LOP3.LUT P1, RZ, R50, 0x80, RZ, 0xc0, !PT ;  /* 0x0000008032ff7812 */ /* 0x000fc6000782c0ff */
[----:B------:R-:W4:Y:S04]  /*1777a0*/  LDL.LU.64 R56, [R1+0x20a0] ;  /* 0x0020a00001387983 */ /* 0x000f280000300a00 */
[----:B------:R-:W4:Y:S01]  /*1777b0*/  LDL.LU.64 R58, [R1+0x20b0] ;  /* 0x0020b000013a7983 */ /* 0x000f220000300a00 */
[----:B0-----:R-:W-:-:S03]  /*1777c0*/  PRMT R8, R11, 0x7771, RZ ;  /* 0x000077710b087816 */ /* 0x001fc600000000ff */
[----:B------:R-:W4:Y:S04]  /*1777d0*/  LDL.LU.64 R22, [R1+0x20b8] ;  /* 0x0020b80001167983 */ /* 0x000f280000300a00 */
[----:B------:R0:W-:Y:S01]  /*1777e0*/  @P1 STG.E.U8 desc[UR32][R18.64], R8 ;  /* 0x0000000812001986 */ /* 0x0001e2000c101120 */
[C---:B------:R-:W-:Y:S02]  /*1777f0*/  LOP3.LUT P1, RZ, R50.reuse, 0x40, RZ, 0xc0, !PT ;  /* 0x0000004032ff7812 */ /* 0x040fe4000782c0ff */
[----:B0-----:R-:W-:Y:S01]  /*177800*/  PRMT R8, R11, 0x7772, RZ ;  /* 0x000077720b087816 */ /* 0x001fe200000000ff */
[----:B------:R-:W4:Y:S10]  /*177810*/  LDL.LU.64 R18, [R1+0x20c0] ;  /* 0x0020c00001127983 */ /* 0x000f340000300a00 */
[----:B--2---:R0:W-:Y:S04]  /*177820*/  @P1 STG.E.U8 desc[UR32][R4.64], R8 ;  /* 0x0000000804001986 */ /* 0x0041e8000c101120 */
[----:B0-----:R-:W2:Y:S01]  /*177830*/  LDL.LU.64 R8, [R1+0x2070] ;  /* 0x0020700001087983 */ /* 0x001ea20000300a00 */
[----:B------:R-:W-:-:S02]  /*177840*/  LOP3.LUT P1, RZ, R50, 0x20, RZ, 0xc0, !PT ;  /* 0x0000002032ff7812 */ /* 0x000fc4000782c0ff */
[----:B------:R-:W-:Y:S01]  /*177850*/  PRMT R11, R11, 0x7773, RZ ;  /* 0x000077730b0b7816 */ /* 0x000fe200000000ff */
[----:B------:R-:W4:Y:S10]  /*177860*/  LDL.LU.64 R4, [R1+0x20c8] ;  /* 0x0020c80001047983 */ /* 0x000f340000300a00 */
[----:B--2---:R0:W-:Y:S01]  /*177870*/  @P1 STG.E.U8 desc[UR32][R8.64], R11 ;  /* 0x0000000b08001986 */ /* 0x0041e2000c101120 */
[----:B------:R-:W-:-:S03]  /*177880*/  LOP3.LUT P1, RZ, R50, 0x10, RZ, 0xc0, !PT ;  /* 0x0000001032ff7812 */ /* 0x000fc6000782c0ff */
[----:B0-----:R-:W2:Y:S01]  /*177890*/  LDL.LU.64 R10, [R1+0x2090] ;  /* 0x00209000010a7983 */ /* 0x001ea20000300a00 */
[----:B------:R-:W-:-:S09]  /*1778a0*/  PRMT R8, R15, 0x7770, RZ ;  /* 0x000077700f087816 */ /* 0x000fd200000000ff */
[----:B---3--:R0:W-:Y:S01]  /*1778b0*/  @P1 STG.E.U8 desc[UR32][R20.64], R8 ;  /* 0x0000000814001986 */ /* 0x0081e2000c101120 */
[C---:B------:R-:W-:Y:S02]  /*1778c0*/  LOP3.LUT P1, RZ, R50.reuse, 0x8, RZ, 0xc0, !PT ;  /* 0x0000000832ff7812 */ /* 0x040fe4000782c0ff */
[----:B0-----:R-:W-:Y:S01]  /*1778d0*/  PRMT R8, R15, 0x7771, RZ ;  /* 0x000077710f087816 */ /* 0x001fe200000000ff */
[----:B------:R-:W3:Y:S10]  /*1778e0*/  LDL.LU.64 R20, [R1+0x80d8] ;  /* 0x0080d80001147983 */ /* 0x000ef40000300a00 */
[----:B----4-:R0:W-:Y:S04]  /*1778f0*/  @P1 STG.E.U8 desc[UR32][R16.64], R8 ;  /* 0x0000000810001986 */ /* 0x0101e8000c101120 */
[----:B0-----:R-:W4:Y:S01]  /*177900*/  LDL.LU.64 R16, [R1+0x80d0] ;  /* 0x0080d00001107983 */ /* 0x001f220000300a00 */
[----:B------:R-:W-:-:S02]  /*177910*/  LOP3.LUT P1, RZ, R50, 0x4, RZ, 0xc0, !PT ;  /* 0x0000000432ff7812 */ /* 0x000fc4000782c0ff */
[C---:B------:R-:W-:Y:S02]  /*177920*/  PRMT R8, R15.reuse, 0x7772, RZ ;  /* 0x000077720f087816 */ /* 0x040fe400000000ff */
[----:B------:R-:W-:Y:S02]  /*177930*/  PRMT R15, R15, 0x7773, RZ ;  /* 0x000077730f0f7816 */ /* 0x000fe400000000ff */
[C---:B------:R-:W-:Y:S02]  /*177940*/  LOP3.LUT P2, RZ, R7.reuse, 0x800, RZ, 0xc0, !PT ;  /* 0x0000080007ff7812 */ /* 0x040fe4000784c0ff */
[C---:B------:R-:W-:Y:S02]  /*177950*/  LOP3.LUT P3, RZ, R7.reuse, 0x1000, RZ, 0xc0, !PT ;  /* 0x0000100007ff7812 */ /* 0x040fe4000786c0ff */
[C---:B------:R-:W-:Y:S02]  /*177960*/  LOP3.LUT P4, RZ, R7.reuse, 0x2000, RZ, 0xc0, !PT ;  /* 0x0000200007ff7812 */ /* 0x040fe4000788c0ff */
[----:B------:R-:W-:-:S02]  /*177970*/  LOP3.LUT P5, RZ, R7, 0x4000, RZ, 0xc0, !PT ;  /* 0x0000400007ff7812 */ /* 0x000fc400078ac0ff */
[C---:B------:R-:W-:Y:S02]  /*177980*/  LOP3.LUT P6, RZ, R7.reuse, 0x8000, RZ, 0xc0, !PT ;  /* 0x0000800007ff7812 */ /* 0x040fe400078cc0ff */
[----:B------:R-:W-:Y:S01]  /*177990*/  LOP3.LUT P0, RZ, R7, 0x10000, RZ, 0xc0, !PT ;  /* 0x0001000007ff7812 */ /* 0x000fe2000780c0ff */
[----:B--2---:R4:W-:Y:S01]  /*1779a0*/  @P1 STG.E.U8 desc[UR32][R10.64], R8 ;  /* 0x000000080a001986 */ /* 0x0049e2000c101120 */
[----:B------:R-:W-:-:S13]  /*1779b0*/  LOP3.LUT P1, RZ, R50, 0x2, RZ, 0xc0, !PT ;  /* 0x0000000232ff7812 */ /* 0x000fda000782c0ff */
[----:B------:R-:W-:Y:S01]  /*1779c0*/  @P1 STG.E.U8 desc[UR32][R12.64], R15 ;  /* 0x0000000f0c001986 */ /* 0x000fe2000c101120 */
[----:B------:R-:W-:Y:S02]  /*1779d0*/  LOP3.LUT P1, RZ, R50, 0x1, RZ, 0xc0, !PT ;  /* 0x0000000132ff7812 */ /* 0x000fe4000782c0ff */
[----:B----4-:R-:W-:-:S11]  /*1779e0*/  PRMT R8, R16, 0x7770, RZ ;  /* 0x0000777010087816 */ /* 0x010fd600000000ff */
[----:B------:R0:W-:Y:S02]  /*1779f0*/  @P1 STG.E.U8 desc[UR32][R52.64], R8 ;  /* 0x0000000834001986 */ /* 0x0001e4000c101120 */
[----:B0-----:R-:W-:-:S05]  /*177a00*/  PRMT R8, R16, 0x7771, RZ ;  /* 0x0000777110087816 */ /* 0x001fca00000000ff */
[----:B------:R0:W-:Y:S02]  /*177a10*/  @P2 STG.E.U8 desc[UR32][R54.64], R8 ;  /* 0x0000000836002986 */ /* 0x0001e4000c101120 */
[C---:B0-----:R-:W-:Y:S02]  /*177a20*/  PRMT R8, R16.reuse, 0x7772, RZ ;  /* 0x0000777210087816 */ /* 0x041fe400000000ff */
[----:B------:R-:W-:-:S03]  /*177a30*/  PRMT R16, R16, 0x7773, RZ ;  /* 0x0000777310107816 */ /* 0x000fc600000000ff */
[----:B------:R3:W-:Y:S04]  /*177a40*/  @P3 STG.E.U8 desc[UR32][R56.64], R8 ;  /* 0x0000000838003986 */ /* 0x0007e8000c101120 */
[----:B------:R-:W-:Y:S01]  /*177a50*/  @P4 STG.E.U8 desc[UR32][R58.64], R16 ;  /* 0x000000103a004986 */ /* 0x000fe2000c101120 */
[----:B---3--:R-:W-:-:S05]  /*177a60*/  PRMT R8, R20, 0x7770, RZ ;  /* 0x0000777014087816 */ /* 0x008fca00000000ff */
[----:B------:R0:W-:Y:S02]  /*177a70*/  @P5 STG.E.U8 desc[UR32][R22.64], R8 ;  /* 0x0000000816005986 */ /* 0x0001e4000c101120 */
[----:B0-----:R-:W-:-:S05]  /*177a80*/  PRMT R8, R20, 0x7771, RZ ;  /* 0x0000777114087816 */ /* 0x001fca00000000ff */
[----:B------:R0:W-:Y:S02]  /*177a90*/  @P6 STG.E.U8 desc[UR32][R18.64], R8 ;  /* 0x0000000812006986 */ /* 0x0001e4000c101120 */
[----:B0-----:R-:W-:-:S05]  /*177aa0*/  PRMT R8, R20, 0x7772, RZ ;  /* 0x0000777214087816 */ /* 0x001fca00000000ff */
[----:B------:R0:W-:Y:S04]  /*177ab0*/  @P0 STG.E.U8 desc[UR32][R4.64], R8 ;  /* 0x0000000804000986 */ /* 0x0001e8000c101120 */
[----:B0-----:R-:W2:Y:S04]  /*177ac0*/  LDL.LU.64 R4, [R1+0x20d0] ;  /* 0x0020d00001047983 */ /* 0x001ea80000300a00 */
[----:B------:R-:W3:Y:S04]  /*177ad0*/  LDL.LU.64 R54, [R1+0x20d8] ;  /* 0x0020d80001367983 */ /* 0x000ee80000300a00 */
[----:B------:R-:W4:Y:S04]  /*177ae0*/  LDL.LU.64 R56, [R1+0x20e0] ;  /* 0x0020e00001387983 */ /* 0x000f280000300a00 */
[----:B------:R-:W4:Y:S04]  /*177af0*/  LDL.LU.64 R58, [R1+0x20e8] ;  /* 0x0020e800013a7983 */ /* 0x000f280000300a00 */
[----:B------:R-:W4:Y:S01]  /*177b00*/  LDL.LU.64 R22, [R1+0x20f0] ;  /* 0x0020f00001167983 */ /* 0x000f220000300a00 */
[----:B------:R-:W-:-:S03]  /*177b10*/  LOP3.LUT P4, RZ, R7, 0x20000, RZ, 0xc0, !PT ;  /* 0x0002000007ff7812 */ /* 0x000fc6000788c0ff */
[----:B------:R-:W4:Y:S01]  /*177b20*/  LDL.LU.64 R18, [R1+0x20f8] ;  /* 0x0020f80001127983 */ /* 0x000f220000300a00 */
        /* <DEDUP_REMOVED lines=15> */
[----:B--2---:R0:W-:Y:S04]  /*177c20*/  @P4 STG.E.U8 desc[UR32][R4.64], R20 ;  /* 0x0000001404004986 */ /* 0x0041e8000c101120 */
[----:B0-----:R-:W2:Y:S04]  /*177c30*/  LDL.LU.64 R4, [R1+0x2100] ;  /* 0x0021000001047983 */ /* 0x001ea80000300a00 */
[----:B------:R-:W2:Y:S02]  /*177c40*/  LDL.LU.64 R8, [R1+0x2110] ;  /* 0x0021100001087983 */ /* 0x000ea40000300a00 */
[----:B------:R-:W-:-:S02]  /*177c50*/  @P1 LOP3.LUT R48, R48, 0x10000000, RZ, 0xfc, !PT ;  /* 0x1000000030301812 */ /* 0x000fc400078efcff */
[----:B------:R-:W-:Y:S01]  /*177c60*/  LOP3.LUT P1, RZ, R7, 0x1000000, RZ, 0xc0, !PT ;  /* 0x0100000007ff7812 */ /* 0x000fe2000782c0ff */
[----:B------:R-:W2:Y:S01]  /*177c70*/  LDL.LU.64 R50, [R1+0x2108] ;  /* 0x0021080001327983 */ /* 0x000ea20000300a00 */
[----:B------:R-:W-:-:S03]  /*177c80*/  LOP3.LUT R48, R48, 0xdfffffff, RZ, 0xc0, !PT ;  /* 0xdfffffff30307812 */ /* 0x000fc600078ec0ff */
[----:B------:R-:W2:Y:S04]  /*177c90*/  LDL.LU.64 R14, [R1+0x2118] ;  /* 0x00211800010e7983 */ /* 0x000ea80000300a00 */
[----:B------:R-:W2:Y:S04]  /*177ca0*/  LDL.LU.64 R10, [R1+0x2128] ;  /* 0x00212800010a7983 */ /* 0x000ea80000300a00 */
[----:B------:R-:W-:Y:S01]  /*177cb0*/  @P1 LOP3.LUT R48, R48, 0x20000000, RZ, 0xfc, !PT ;  /* 0x2000000030301812 */ /* 0x000fe200078efcff */
[----:B------:R-:W2:Y:S01]  /*177cc0*/  LDL.LU.64 R12, [R1+0x2120] ;  /* 0x00212000010c7983 */ /* 0x000ea20000300a00 */
[----:B------:R-:W-:-:S02]  /*177cd0*/  LOP3.LUT P1, RZ, R7, 0x800000, RZ, 0xc0, !PT ;  /* 0x0080000007ff7812 */ /* 0x000fc4000782c0ff */
[----:B------:R-:W-:Y:S01]  /*177ce0*/  LOP3.LUT R48, R48, 0xbfffffff, RZ, 0xc0, !PT ;  /* 0xbfffffff30307812 */ /* 0x000fe200078ec0ff */
[----:B------:R-:W2:Y:S01]  /*177cf0*/  LDL.LU.64 R52, [R1+0x2130] ;  /* 0x0021300001347983 */ /* 0x000ea20000300a00 */
[----:B------:R-:W-:-:S09]  /*177d00*/  LOP3.LUT P5, RZ, R7, 0x40000, RZ, 0xc0, !PT ;  /* 0x0004000007ff7812 */ /* 0x000fd200078ac0ff */
[----:B------:R-:W-:Y:S02]  /*177d10*/  @P1 LOP3.LUT R48, R48, 0x40000000, RZ, 0xfc, !PT ;  /* 0x4000000030301812 */ /* 0x000fe400078efcff */
[C---:B------:R-:W-:Y:S02]  /*177d20*/  LOP3.LUT P1, RZ, R7.reuse, 0x400000, RZ, 0xc0, !PT ;  /* 0x0040000007ff7812 */ /* 0x040fe4000782c0ff */
[----:B------:R-:W-:Y:S02]  /*177d30*/  LOP3.LUT R48, R48, 0x7fffffff, RZ, 0xc0, !PT ;  /* 0x7fffffff30307812 */ /* 0x000fe400078ec0ff */
[C---:B------:R-:W-:Y:S02]  /*177d40*/  LOP3.LUT P6, RZ, R7.reuse, 0x80000, RZ, 0xc0, !PT ;  /* 0x0008000007ff7812 */ /* 0x040fe400078cc0ff */
[C---:B------:R-:W-:Y:S02]  /*177d50*/  LOP3.LUT P0, RZ, R7.reuse, 0x100000, RZ, 0xc0, !PT ;  /* 0x0010000007ff7812 */ /* 0x040fe4000780c0ff */
[----:B------:R-:W-:-:S02]  /*177d60*/  LOP3.LUT P2, RZ, R7, 0x40000000, RZ, 0xc0, !PT ;  /* 0x4000000007ff7812 */ /* 0x000fc4000784c0ff */
[----:B------:R-:W-:-:S03]  /*177d70*/  LOP3.LUT P3, RZ, R7, 0x80000000, RZ, 0xc0, !PT ;  /* 0x8000000007ff7812 */ /* 0x000fc6000786c0ff */
[----:B------:R-:W-:Y:S02]  /*177d80*/  @P1 LOP3.LUT R48, R48, 0x80000000, RZ, 0xfc, !PT ;  /* 0x8000000030301812 */ /* 0x000fe400078efcff */
[----:B------:R-:W-:Y:S02]  /*177d90*/  LOP3.LUT P1, RZ, R7, 0x200000, RZ, 0xc0, !PT ;  /* 0x0020000007ff7812 */ /* 0x000fe4000782c0ff */
[----:B------:R-:W-:-:S05]  /*177da0*/  PRMT R7, R24, 0x7770, RZ ;  /* 0x0000777018077816 */ /* 0x000fca00000000ff */
[----:B---3--:R0:W-:Y:S02]  /*177db0*/  @P5 STG.E.U8 desc[UR32][R54.64], R7 ;  /* 0x0000000736005986 */ /* 0x0081e4000c101120 */
[C---:B0-----:R-:W-:Y:S02]  /*177dc0*/  PRMT R7, R24.reuse, 0x7771, RZ ;  /* 0x0000777118077816 */ /* 0x041fe400000000ff */
[----:B------:R-:W3:Y:S04]  /*177dd0*/  LDL.LU.64 R54, [R1+0x2138] ;  /* 0x0021380001367983 */ /* 0x000ee80000300a00 */
[----:B----4-:R0:W-:Y:S02]  /*177de0*/  @P6 STG.E.U8 desc[UR32][R56.64], R7 ;  /* 0x0000000738006986 */ /* 0x0101e4000c101120 */
[----:B0-----:R-:W-:-:S02]  /*177df0*/  PRMT R7, R24, 0x7772, RZ ;  /* 0x0000777218077816 */ /* 0x001fc400000000ff */
[----:B------:R-:W4:Y:S01]  /*177e00*/  LDL.LU.64 R56, [R1+0x2140] ;  /* 0x0021400001387983 */ /* 0x000f220000300a00 */
[----:B------:R-:W-:-:S03]  /*177e10*/  PRMT R24, R24, 0x7773, RZ ;  /* 0x0000777318187816 */ /* 0x000fc600000000ff */
[----:B------:R0:W-:Y:S04]  /*177e20*/  @P0 STG.E.U8 desc[UR32][R58.64], R7 ;  /* 0x000000073a000986 */ /* 0x0001e8000c101120 */
[----:B------:R1:W-:Y:S01]  /*177e30*/  @P1 STG.E.U8 desc[UR32][R22.64], R24 ;  /* 0x0000001816001986 */ /* 0x0003e2000c101120 */
[----:B------:R-:W-:-:S03]  /*177e40*/  LOP3.LUT P1, RZ, R48, 0x80000000, RZ, 0xc0, !PT ;  /* 0x8000000030ff7812 */ /* 0x000fc6000782c0ff */
[----:B0-----:R-:W4:Y:S01]  /*177e50*/  LDL.LU.64 R58, [R1+0x2148] ;  /* 0x00214800013a7983 */ /* 0x001f220000300a00 */
[----:B------:R-:W-:-:S03]  /*177e60*/  PRMT R7, R28, 0x7770, RZ ;  /* 0x000077701c077816 */ /* 0x000fc600000000ff */
[----:B-1----:R-:W4:Y:S06]  /*177e70*/  LDL.LU.64 R22, [R1+0x2150] ;  /* 0x0021500001167983 */ /* 0x002f2c0000300a00 */
[----:B------:R0:W-:Y:S01]  /*177e80*/  @P1 STG.E.U8 desc[UR32][R18.64], R7 ;  /* 0x0000000712001986 */ /* 0x0001e2000c101120 */
[----:B------:R-:W-:-:S03]  /*177e90*/  LOP3.LUT P1, RZ, R48, 0x40000000, RZ, 0xc0, !PT ;  /* 0x4000000030ff7812 */ /* 0x000fc6000782c0ff */
[----:B0-----:R-:W4:Y:S01]  /*177ea0*/  LDL.LU.64 R18, [R1+0x2158] ;  /* 0x0021580001127983 */ /* 0x001f220000300a00 */
[----:B------:R-:W-:-:S09]  /*177eb0*/  PRMT R7, R28, 0x7771, RZ ;  /* 0x000077711c077816 */ /* 0x000fd200000000ff */
[----:B--2---:R0:W-:Y:S04]  /*177ec0*/  @P1 STG.E.U8 desc[UR32][R4.64], R7 ;  /* 0x0000000704001986 */ /* 0x0041e8000c101120 */
[----:B0-----:R-:W2:Y:S01]  /*177ed0*/  LDL.LU.64 R4, [R1+0x2160] ;  /* 0x0021600001047983 */ /* 0x001ea20000300a00 */
[----:B------:R-:W-:Y:S02]  /*177ee0*/  LOP3.LUT P1, RZ, R48, 0x20000000, RZ, 0xc0, !PT ;  /* 0x2000000030ff7812 */ /* 0x000fe4000782c0ff */
[C---:B------:R-:W-:Y:S02]  /*177ef0*/  PRMT R7, R28.reuse, 0x7772, RZ ;  /* 0x000077721c077816 */ /* 0x040fe400000000ff */
[----:B------:R-:W-:-:S09]  /*177f00*/  PRMT R28, R28, 0x7773, RZ ;  /* 0x000077731c1c7816 */ /* 0x000fd200000000ff */
[----:B------:R0:W-:Y:S01]  /*177f10*/  @P1 STG.E.U8 desc[UR32][R8.64], R7 ;  /* 0x0000000708001986 */ /* 0x0001e2000c101120 */
[----:B------:R-:W-:-:S13]  /*177f20*/  LOP3.LUT P1, RZ, R48, 0x10000000, RZ, 0xc0, !PT ;  /* 0x1000000030ff7812 */ /* 0x000fda000782c0ff */
[----:B------:R-:W-:Y:S01]  /*177f30*/  @P1 STG.E.U8 desc[UR32][R50.64], R28 ;  /* 0x0000001c32001986 */ /* 0x000fe2000c101120 */
        /* <DEDUP_REMOVED lines=10> */
[----:B------:R-:W-:Y:S02]  /*177fe0*/  PRMT R32, R32, 0x7773, RZ ;  /* 0x0000777320207816 */ /* 0x000fe400000000ff */
[----:B------:R-:W-:Y:S02]  /*177ff0*/  LOP3.LUT P4, RZ, R6, 0x1, RZ, 0xc0, !PT ;  /* 0x0000000106ff7812 */ /* 0x000fe4000788c0ff */
[----:B0-----:R-:W-:-:S07]  /*178000*/  PRMT R7, R36, 0x7770, RZ ;  /* 0x0000777024077816 */ /* 0x001fce00000000ff */
[----:B------:R-:W-:Y:S04]  /*178010*/  @P1 STG.E.U8 desc[UR32][R52.64], R32 ;  /* 0x0000002034001986 */ /* 0x000fe8000c101120 */
[----:B---3--:R0:W-:Y:S01]  /*178020*/  @P2 STG.E.U8 desc[UR32][R54.64], R7 ;  /* 0x0000000736002986 */ /* 0x0081e2000c101120 */
[C---:B------:R-:W-:Y:S02]  /*178030*/  LOP3.LUT P5, RZ, R6.reuse, 0x2, RZ, 0xc0, !PT ;  /* 0x0000000206ff7812 */ /* 0x040fe400078ac0ff */
[----:B------:R-:W-:Y:S02]  /*178040*/  LOP3.LUT P6, RZ, R6, 0x4, RZ, 0xc0, !PT ;  /* 0x0000000406ff7812 */ /* 0x000fe400078cc0ff */
[----:B0-----:R-:W-:-:S05]  /*178050*/  PRMT R7, R36, 0x7771, RZ ;  /* 0x0000777124077816 */ /* 0x001fca00000000ff */
[----:B----4-:R0:W-:Y:S02]  /*178060*/  @P3 STG.E.U8 desc[UR32][R56.64], R7 ;  /* 0x0000000738003986 */ /* 0x0101e4000c101120 */
[C---:B0-----:R-:W-:Y:S02]  /*178070*/  PRMT R7, R36.reuse, 0x7772, RZ ;  /* 0x0000777224077816 */ /* 0x041fe400000000ff */
[----:B------:R-:W-:-:S03]  /*178080*/  PRMT R36, R36, 0x7773, RZ ;  /* 0x0000777324247816 */ /* 0x000fc600000000ff */
[----:B------:R0:W-:Y:S01]  /*178090*/  @P4 STG.E.U8 desc[UR32][R58.64], R7 ;  /* 0x000000073a004986 */ /* 0x0001e2000c101120 */
[----:B------:R-:W-:-:S03]  /*1780a0*/  LOP3.LUT P0, RZ, R6, 0x8, RZ, 0xc0, !PT ;  /* 0x0000000806ff7812 */ /* 0x000fc6000780c0ff */
[----:B------:R-:W-:Y:S01]  /*1780b0*/  @P5 STG.E.U8 desc[UR32][R22.64], R36 ;  /* 0x0000002416005986 */ /* 0x000fe2000c101120 */
[----:B0-----:R-:W-:-:S05]  /*1780c0*/  PRMT R7, R40, 0x7770, RZ ;  /* 0x0000777028077816 */ /* 0x001fca00000000ff */
[----:B------:R0:W-:Y:S04]  /*1780d0*/  @P6 STG.E.U8 desc[UR32][R18.64], R7 ;  /* 0x0000000712006986 */ /* 0x0001e8000c101120 */
[----:B0-----:R-:W3:Y:S01]  /*1780e0*/  LDL.LU.64 R18, [R1+0x2168] ;  /* 0x0021680001127983 */ /* 0x001ee20000300a00 */
[----:B------:R-:W-:-:S05]  /*1780f0*/  PRMT R7, R40, 0x7771, RZ ;  /* 0x0000777128077816 */ /* 0x000fca00000000ff */
[----:B--2---:R0:W-:Y:S04]  /*178100*/  @P0 STG.E.U8 desc[UR32][R4.64], R7 ;  /* 0x0000000704000986 */ /* 0x0041e8000c101120 */
[----:B0-----:R-:W2:Y:S04]  /*178110*/  LDL.LU.64 R4, [R1+0x2170] ;  /* 0x0021700001047983 */ /* 0x001ea80000300a00 */
[----:B------:R-:W4:Y:S04]  /*178120*/  LDL.LU.64 R12, [R1+0x2178] ;  /* 0x00217800010c7983 */ /* 0x000f280000300a00 */
[----:B------:R-:W4:Y:S04]  /*178130*/  LDL.LU.64 R52, [R1+0x2180] ;  /* 0x0021800001347983 */ /* 0x000f280000300a00 */
[----:B------:R-:W4:Y:S04]  /*178140*/  LDL.LU.64 R54, [R1+0x2190] ;  /* 0x0021900001367983 */ /* 0x000f280000300a00 */
[----:B------:R-:W4:Y:S04]  /*178150*/  LDL.LU.64 R56, [R1+0x2188] ;  /* 0x0021880001387983 */ /* 0x000f280000300a00 */
[----:B------:R-:W4:Y:S01]  /*178160*/  LDL.LU.64 R58, [R1+0x2198] ;  /* 0x00219800013a7983 */ /* 0x000f220000300a00 */
[----:B------:R-:W-:-:S02]  /*178170*/  LOP3.LUT P1, RZ, R6, 0x10000, RZ, 0xc0, !PT ;  /* 0x0001000006ff7812 */ /* 0x000fc4000782c0ff */
[----:B------:R-:W-:Y:S01]  /*178180*/  LOP3.LUT P4, RZ, R6, 0x10, RZ, 0xc0, !PT ;  /* 0x0000001006ff7812 */ /* 0x000fe2000788c0ff */
[----:B------:R-:W4:Y:S01]  /*178190*/  LDL.LU.64 R22, [R1+0x21a8] ;  /* 0x0021a80001167983 */ /* 0x000f220000300a00 */
[----:B------:R-:W-:Y:S02]  /*1781a0*/  LOP3.LUT R48, R48, 0xfffeffff, RZ, 0xc0, !PT ;  /* 0xfffeffff30307812 */ /* 0x000fe400078ec0ff */
[----:B------:R-:W-:-:S07]  /*1781b0*/  PRMT R7, R40, 0x7772, RZ ;  /* 0x0000777228077816 */ /* 0x000fce00000000ff */
[----:B------:R-:W-:Y:S02]  /*1781c0*/  @P1 LOP3.LUT R48, R48, 0x10000, RZ, 0xfc, !PT ;  /* 0x0001000030301812 */ /* 0x000fe400078efcff */
[C---:B------:R-:W-:Y:S02]  /*1781d0*/  LOP3.LUT P1, RZ, R6.reuse, 0x8000, RZ, 0xc0, !PT ;  /* 0x0000800006ff7812 */ /* 0x040fe4000782c0ff */
[----:B------:R-:W-:Y:S02]  /*1781e0*/  LOP3.LUT P5, RZ, R6, 0x20, RZ, 0xc0, !PT ;  /* 0x0000002006ff7812 */ /* 0x000fe400078ac0ff */
[----:B------:R-:W-:Y:S02]  /*1781f0*/  LOP3.LUT R48, R48, 0xfffdffff, RZ, 0xc0, !PT ;  /* 0xfffdffff30307812 */ /* 0x000fe400078ec0ff */
[----:B------:R-:W-:-:S07]  /*178200*/  PRMT R40, R40, 0x7773, RZ ;  /* 0x0000777328287816 */ /* 0x000fce00000000ff */
        /* <DEDUP_REMOVED lines=11> */
[----:B---3--:R0:W-:Y:S04]  /*1782c0*/  @P4 STG.E.U8 desc[UR32][R18.64], R7 ;  /* 0x0000000712004986 */ /* 0x0081e8000c101120 */
[----:B0-----:R-:W3:Y:S01]  /*1782d0*/  LDL.LU.64 R18, [R1+0x21a0] ;  /* 0x0021a00001127983 */ /* 0x001ee20000300a00 */
[----:B------:R-:W-:-:S07]  /*1782e0*/  LOP3.LUT R48, R48, 0xffdfffff, RZ, 0xc0, !PT ;  /* 0xffdfffff30307812 */ /* 0x000fce00078ec0ff */
[----:B------:R-:W-:Y:S02]  /*1782f0*/  @P1 LOP3.LUT R48, R48, 0x200000, RZ, 0xfc, !PT ;  /* 0x0020000030301812 */ /* 0x000fe400078efcff */
[----:B------:R-:W-:Y:S02]  /*178300*/  LOP3.LUT P1, RZ, R6, 0x400, RZ, 0xc0, !PT ;  /* 0x0000040006ff7812 */ /* 0x000fe4000782c0ff */
[----:B------:R-:W-:Y:S02]  /*178310*/  LOP3.LUT R48, R48, 0xffbfffff, RZ, 0xc0, !PT ;  /* 0xffbfffff30307812 */ /* 0x000fe400078ec0ff */
[----:B------:R-:W-:-:S09]  /*178320*/  LOP3.LUT P6, RZ, R6, 0x40, RZ, 0xc0, !PT ;  /* 0x0000004006ff7812 */ /* 0x000fd200078cc0ff */
[----:B------:R-:W-:Y:S02]  /*178330*/  @P1 LOP3.LUT R48, R48, 0x400000, RZ, 0xfc, !PT ;  /* 0x0040000030301812 */ /* 0x000fe400078efcff */
[C---:B------:R-:W-:Y:S02]  /*178340*/  LOP3.LUT P1, RZ, R6.reuse, 0x200, RZ, 0xc0, !PT ;  /* 0x0000020006ff7812 */ /* 0x040fe4000782c0ff */
[----:B------:R-:W-:Y:S02]  /*178350*/  LOP3.LUT P0, RZ, R6, 0x80, RZ, 0xc0, !PT ;  /* 0x0000008006ff7812 */ /* 0x000fe4000780c0ff */
[----:B------:R-:W-:Y:S02]  /*178360*/  LOP3.LUT R48, R48, 0xff7fffff, RZ, 0xc0, !PT ;  /* 0xff7fffff30307812 */ /* 0x000fe400078ec0ff */
[----:B------:R-:W-:-:S07]  /*178370*/  PRMT R7, R44, 0x7770, RZ ;  /* 0x000077702c077816 */ /* 0x000fce00000000ff */
[----:B------:R-:W-:Y:S02]  /*178380*/  @P1 LOP3.LUT R48, R48, 0x800000, RZ, 0xfc, !PT ;  /* 0x0080000030301812 */ /* 0x000fe400078efcff */
[----:B------:R-:W-:Y:S01]  /*178390*/  LOP3.LUT P1, RZ, R6, 0x100, RZ, 0xc0, !PT ;  /* 0x0000010006ff7812 */ /* 0x000fe2000782c0ff */
[----:B--2---:R0:W-:Y:S04]  /*1783a0*/  @P5 STG.E.U8 desc[UR32][R4.64], R40 ;  /* 0x0000002804005986 */ /* 0x0041e8000c101120 */
[----:B0-----:R-:W2:Y:S04]  /*1783b0*/  LDL.LU.64 R4, [R1+0x21b0] ;  /* 0x0021b00001047983 */ /* 0x001ea80000300a00 */
[----:B------:R-:W2:Y:S04]  /*1783c0*/  LDL.LU.64 R8, [R1+0x21b8] ;  /* 0x0021b80001087983 */ /* 0x000ea80000300a00 */
[----:B----4-:R0:W-:Y:S04]  /*1783d0*/  @P6 STG.E.U8 desc[UR32][R12.64], R7 ;  /* 0x000000070c006986 */ /* 0x0101e8000c101120 */
[----:B------:R-:W4:Y:S04]  /*1783e0*/  LDL.LU.64 R50, [R1+0x21c0] ;  /* 0x0021c00001327983 */ /* 0x000f280000300a00 */
[----:B------:R-:W4:Y:S01]  /*1783f0*/  LDL.LU.64 R14, [R1+0x21c8] ;  /* 0x0021c800010e7983 */ /* 0x000f220000300a00 */
[----:B0-----:R-:W-:-:S03]  /*178400*/  PRMT R7, R44, 0x7771, RZ ;  /* 0x000077712c077816 */ /* 0x001fc600000000ff */
[----:B------:R-:W4:Y:S04]  /*178410*/  LDL.LU.64 R10, [R1+0x21d0] ;  /* 0x0021d000010a7983 */ /* 0x000f280000300a00 */
[----:B------:R0:W-:Y:S04]  /*178420*/  @P0 STG.E.U8 desc[UR32][R52.64], R7 ;  /* 0x0000000734000986 */ /* 0x0001e8000c101120 */
[----:B------:R-:W4:Y:S01]  /*178430*/  LDL.LU.64 R12, [R1+0x21d8] ;  /* 0x0021d800010c7983 */ /* 0x000f220000300a00 */
[----:B0-----:R-:W-:-:S03]  /*178440*/  PRMT R7, R44, 0x7772, RZ ;  /* 0x000077722c077816 */ /* 0x001fc600000000ff */
[----:B------:R-:W4:Y:S04]  /*178450*/  LDL.LU.64 R52, [R1+0x21e0] ;  /* 0x0021e00001347983 */ /* 0x000f280000300a00 */
[----:B------:R0:W-:Y:S01]  /*178460*/  @P1 STG.E.U8 desc[UR32][R54.64], R7 ;  /* 0x0000000736001986 */ /* 0x0001e2000c101120 */
[----:B------:R-:W-:Y:S02]  /*178470*/  LOP3.LUT P1, RZ, R48, 0x800000, RZ, 0xc0, !PT ;  /* 0x0080000030ff7812 */ /* 0x000fe4000782c0ff */
[----:B------:R-:W-:Y:S01]  /*178480*/  PRMT R44, R44, 0x7773, RZ ;  /* 0x000077732c2c7816 */ /* 0x000fe200000000ff */
[----:B0-----:R-:W4:Y:S10]  /*178490*/  LDL.LU.64 R54, [R1+0x21e8] ;  /* 0x0021e80001367983 */ /* 0x001f340000300a00 */
[----:B------:R0:W-:Y:S01]  /*1784a0*/  @P1 STG.E.U8 desc[UR32][R56.64], R44 ;  /* 0x0000002c38001986 */ /* 0x0001e2000c101120 */
[----:B------:R-:W-:-:S02]  /*1784b0*/  LOP3.LUT P1, RZ, R48, 0x400000, RZ, 0xc0, !PT ;  /* 0x0040000030ff7812 */ /* 0x000fc4000782c0ff */
[----:B------:R-:W-:Y:S01]  /*1784c0*/  PRMT R7, R17, 0x7770, RZ ;  /* 0x0000777011077816 */ /* 0x000fe200000000ff */
[----:B0-----:R-:W4:Y:S10]  /*1784d0*/  LDL.LU.64 R56, [R1+0x21f0] ;  /* 0x0021f00001387983 */ /* 0x001f340000300a00 */
[----:B------:R0:W-:Y:S04]  /*1784e0*/  @P1 STG.E.U8 desc[UR32][R58.64], R7 ;  /* 0x000000073a001986 */ /* 0x0001e8000c101120 */
[----:B0-----:R-:W4:Y:S01]  /*1784f0*/  LDL.LU.64 R58, [R1+0x21f8] ;  /* 0x0021f800013a7983 */ /* 0x001f220000300a00 */
[----:B------:R-:W-:-:S02]  /*178500*/  LOP3.LUT P1, RZ, R48, 0x200000, RZ, 0xc0, !PT ;  /* 0x0020000030ff7812 */ /* 0x000fc4000782c0ff */
[----:B------:R-:W-:-:S11]  /*178510*/  PRMT R7, R17, 0x7771, RZ ;  /* 0x0000777111077816 */ /* 0x000fd600000000ff */
[----:B------:R0:W-:Y:S01]  /*178520*/  @P1 STG.E.U8 desc[UR32][R22.64], R7 ;  /* 0x0000000716001986 */ /* 0x0001e2000c101120 */
[----:B------:R-:W-:Y:S02]  /*178530*/  LOP3.LUT P1, RZ, R48, 0x100000, RZ, 0xc0, !PT ;  /* 0x0010000030ff7812 */ /* 0x000fe4000782c0ff */
[C---:B0-----:R-:W-:Y:S01]  /*178540*/  PRMT R7, R17.reuse, 0x7772, RZ ;  /* 0x0000777211077816 */ /* 0x041fe200000000ff */
[----:B------:R-:W4:Y:S01]  /*178550*/  LDL.LU.64 R22, [R1+0x80c8] ;  /* 0x0080c80001167983 */ /* 0x000f220000300a00 */
[----:B------:R-:W-:-:S09]  /*178560*/  PRMT R17, R17, 0x7773, RZ ;  /* 0x0000777311117816 */ /* 0x000fd200000000ff */
[----:B---3--:R0:W-:Y:S01]  /*178570*/  @P1 STG.E.U8 desc[UR32][R18.64], R7 ;  /* 0x0000000712001986 */ /* 0x0081e2000c101120 */
[----:B------:R-:W-:-:S03]  /*178580*/  LOP3.LUT P1, RZ, R48, 0x80000, RZ, 0xc0, !PT ;  /* 0x0008000030ff7812 */ /* 0x000fc6000782c0ff */
[----:B0-----:R-:W3:Y:S01]  /*178590*/  LDL.LU.64 R18, [R1+0x80c0] ;  /* 0x0080c00001127983 */ /* 0x001ee20000300a00 */
[----:B------:R-:W-:Y:S02]  /*1785a0*/  PRMT R7, R21, 0x7770, RZ ;  /* 0x0000777015077816 */ /* 0x000fe400000000ff */
[C---:B------:R-:W-:Y:S02]  /*1785b0*/  LOP3.LUT P2, RZ, R6.reuse, 0x20000, RZ, 0xc0, !PT ;  /* 0x0002000006ff7812 */ /* 0x040fe4000784c0ff */
[C---:B------:R-:W-:Y:S02]  /*1785c0*/  LOP3.LUT P3, RZ, R6.reuse, 0x40000, RZ, 0xc0, !PT ;  /* 0x0004000006ff7812 */ /* 0x040fe4000786c0ff */
[C---:B------:R-:W-:Y:S02]  /*1785d0*/  LOP3.LUT P4, RZ, R6.reuse, 0x80000, RZ, 0xc0, !PT ;  /* 0x0008000006ff7812 */ /* 0x040fe4000788c0ff */
[C---:B------:R-:W-:Y:S02]  /*1785e0*/  LOP3.LUT P5, RZ, R6.reuse, 0x100000, RZ, 0xc0, !PT ;  /* 0x0010000006ff7812 */ /* 0x040fe400078ac0ff */
[----:B------:R-:W-:-:S02]  /*1785f0*/  LOP3.LUT P6, RZ, R6, 0x200000, RZ, 0xc0, !PT ;  /* 0x0020000006ff7812 */ /* 0x000fc400078cc0ff */
[----:B------:R-:W-:Y:S01]  /*178600*/  LOP3.LUT P0, RZ, R6, 0x400000, RZ, 0xc0, !PT ;  /* 0x0040000006ff7812 */ /* 0x000fe2000780c0ff */
[----:B--2---:R0:W-:Y:S04]  /*178610*/  @P1 STG.E.U8 desc[UR32][R4.64], R17 ;  /* 0x0000001104001986 */ /* 0x0041e8000c101120 */
[----:B0-----:R-:W2:Y:S01]  /*178620*/  LDL.LU.64 R4, [R1+0x80b8] ;  /* 0x0080b80001047983 */ /* 0x001ea20000300a00 */
[----:B------:R-:W-:-:S13]  /*178630*/  LOP3.LUT P1, RZ, R48, 0x40000, RZ, 0xc0, !PT ;  /* 0x0004000030ff7812 */ /* 0x000fda000782c0ff */
[----:B------:R0:W-:Y:S01]  /*178640*/  @P1 STG.E.U8 desc[UR32][R8.64], R7 ;  /* 0x0000000708001986 */ /* 0x0001e2000c101120 */
[----:B------:R-:W-:Y:S02]  /*178650*/  LOP3.LUT P1, RZ, R48, 0x20000, RZ, 0xc0, !PT ;  /* 0x0002000030ff7812 */ /* 0x000fe4000782c0ff */
[----:B0-----:R-:W-:-:S11]  /*178660*/  PRMT R7, R21, 0x7771, RZ ;  /* 0x0000777115077816 */ /* 0x001fd600000000ff */
[----:B----4-:R0:W-:Y:S01]  /*178670*/  @P1 STG.E.U8 desc[UR32][R50.64], R7 ;  /* 0x0000000732001986 */ /* 0x0101e2000c101120 */
        /* <DEDUP_REMOVED lines=14> */
[----:B------:R0:W-:Y:S04]  /*178760*/  @P0 STG.E.U8 desc[UR32][R58.64], R7 ;  /* 0x000000073a000986 */ /* 0x0001e8000c101120 */
[----:B0-----:R-:W4:Y:S01]  /*178770*/  LDL.LU.64 R58, [R1+0x2200] ;  /* 0x00220000013a7983 */ /* 0x001f220000300a00 */
[----:B------:R-:W-:-:S03]  /*178780*/  LOP3.LUT R48, R48, 0xfffffeff, RZ, 0xc0, !PT ;  /* 0xfffffeff30307812 */ /* 0x000fc600078ec0ff */
[----:B------:R-:W3:Y:S04]  /*178790*/  LDL.LU.64 R10, [R1+0x2210] ;  /* 0x00221000010a7983 */ /* 0x000ee80000300a00 */
[----:B------:R-:W3:Y:S04]  /*1787a0*/  LDL.LU.64 R12, [R1+0x2208] ;  /* 0x00220800010c7983 */ /* 0x000ee80000300a00 */
[----:B------:R-:W3:Y:S04]  /*1787b0*/  LDL.LU.64 R52, [R1+0x2218] ;  /* 0x0022180001347983 */ /* 0x000ee80000300a00 */
[----:B------:R-:W3:Y:S01]  /*1787c0*/  LDL.LU.64 R54, [R1+0x2228] ;  /* 0x0022280001367983 */ /* 0x000ee20000300a00 */
[----:B------:R-:W-:-:S03]  /*1787d0*/  LOP3.LUT P4, RZ, R6, 0x800000, RZ, 0xc0, !PT ;  /* 0x0080000006ff7812 */ /* 0x000fc6000788c0ff */
[----:B------:R-:W3:Y:S01]  /*1787e0*/  LDL.LU.64 R56, [R1+0x2220] ;  /* 0x0022200001387983 */ /* 0x000ee20000300a00 */
[C---:B------:R-:W-:Y:S02]  /*1787f0*/  LOP3.LUT P5, RZ, R6.reuse, 0x1000000, RZ, 0xc0, !PT ;  /* 0x0100000006ff7812 */ /* 0x040fe400078ac0ff */
[C---:B------:R-:W-:Y:S02]  /*178800*/  LOP3.LUT P6, RZ, R6.reuse, 0x2000000, RZ, 0xc0, !PT ;  /* 0x0200000006ff7812 */ /* 0x040fe400078cc0ff */
[----:B------:R-:W-:Y:S02]  /*178810*/  LOP3.LUT P0, RZ, R6, 0x4000000, RZ, 0xc0, !PT ;  /* 0x0400000006ff7812 */ /* 0x000fe4000780c0ff */
[----:B--2---:R-:W-:-:S13]  /*178820*/  LOP3.LUT P1, RZ, R5, 0x8, RZ, 0xc0, !PT ;  /* 0x0000000805ff7812 */ /* 0x004fda000782c0ff */
        /* <DEDUP_REMOVED lines=25> */
[----:B0-----:R-:W2:Y:S04]  /*1789c0*/  LDL.LU.64 R58, [R1+0x2230] ;  /* 0x00223000013a7983 */ /* 0x001ea80000300a00 */
[----:B------:R-:W4:Y:S04]  /*1789d0*/  LDL.LU.64 R24, [R1+0x2238] ;  /* 0x0022380001187983 */ /* 0x000f280000300a00 */
[----:B------:R-:W4:Y:S04]  /*1789e0*/  LDL.LU.64 R20, [R1+0x2240] ;  /* 0x0022400001147983 */ /* 0x000f280000300a00 */
[----:B------:R-:W4:Y:S04]  /*1789f0*/  LDL.LU.64 R16, [R1+0x2248] ;  /* 0x0022480001107983 */ /* 0x000f280000300a00 */
[----:B------:R-:W4:Y:S01]  /*178a00*/  LDL.LU.64 R8, [R1+0x2250] ;  /* 0x0022500001087983 */ /* 0x000f220000300a00 */
[----:B------:R-:W-:-:S02]  /*178a10*/  PRMT R6, R29, 0x7772, RZ ;  /* 0x000077721d067816 */ /* 0x000fc400000000ff */
[----:B------:R-:W-:Y:S01]  /*178a20*/  PRMT R29, R29, 0x7773, RZ ;  /* 0x000077731d1d7816 */ /* 0x000fe200000000ff */
[----:B------:R-:W4:Y:S04]  /*178a30*/  LDL.LU.64 R50, [R1+0x2258] ;  /* 0x0022580001327983 */ /* 0x000f280000300a00 */
[----:B---3--:R0:W-:Y:S04]  /*178a40*/  @P5 STG.E.U8 desc[UR32][R10.64], R6 ;  /* 0x000000060a005986 */ /* 0x0081e8000c101120 */
[----:B------:R1:W-:Y:S04]  /*178a50*/  @P6 STG.E.U8 desc[UR32][R12.64], R29 ;  /* 0x0000001d0c006986 */ /* 0x0003e8000c101120 */
[----:B------:R-:W3:Y:S01]  /*178a60*/  LDL.LU.64 R14, [R1+0x2260] ;  /* 0x00226000010e7983 */ /* 0x000ee20000300a00 */
[----:B0-----:R-:W-:-:S03]  /*178a70*/  PRMT R6, R33, 0x7770, RZ ;  /* 0x0000777021067816 */ /* 0x001fc600000000ff */
[----:B------:R-:W3:Y:S04]  /*178a80*/  LDL.LU.64 R10, [R1+0x2268] ;  /* 0x00226800010a7983 */ /* 0x000ee80000300a00 */
[----:B------:R0:W-:Y:S04]  /*178a90*/  @P0 STG.E.U8 desc[UR32][R52.64], R6 ;  /* 0x0000000634000986 */ /* 0x0001e8000c101120 */
[----:B-1----:R-:W3:Y:S01]  /*178aa0*/  LDL.LU.64 R12, [R1+0x2270] ;  /* 0x00227000010c7983 */ /* 0x002ee20000300a00 */
[----:B0-----:R-:W-:-:S03]  /*178ab0*/  PRMT R6, R33, 0x7771, RZ ;  /* 0x0000777121067816 */ /* 0x001fc600000000ff */
[----:B------:R-:W3:Y:S04]  /*178ac0*/  LDL.LU.64 R52, [R1+0x2278] ;  /* 0x0022780001347983 */ /* 0x000ee80000300a00 */
[----:B------:R0:W-:Y:S01]  /*178ad0*/  @P1 STG.E.U8 desc[UR32][R54.64], R6 ;  /* 0x0000000636001986 */ /* 0x0001e2000c101120 */
[C---:B------:R-:W-:Y:S02]  /*178ae0*/  LOP3.LUT P1, RZ, R48.reuse, 0x8000, RZ, 0xc0, !PT ;  /* 0x0000800030ff7812 */ /* 0x040fe4000782c0ff */
[----:B0-----:R-:W-:Y:S01]  /*178af0*/  PRMT R6, R33, 0x7772, RZ ;  /* 0x0000777221067816 */ /* 0x001fe200000000ff */
[----:B------:R-:W3:Y:S10]  /*178b00*/  LDL.LU.64 R54, [R1+0x2280] ;  /* 0x0022800001367983 */ /* 0x000ef40000300a00 */
[----:B------:R0:W-:Y:S01]  /*178b10*/  @P1 STG.E.U8 desc[UR32][R56.64], R6 ;  /* 0x0000000638001986 */ /* 0x0001e2000c101120 */
[----:B------:R-:W-:-:S02]  /*178b20*/  LOP3.LUT P1, RZ, R48, 0x4000, RZ, 0xc0, !PT ;  /* 0x0000400030ff7812 */ /* 0x000fc4000782c0ff */
[----:B------:R-:W-:Y:S01]  /*178b30*/  PRMT R33, R33, 0x7773, RZ ;  /* 0x0000777321217816 */ /* 0x000fe200000000ff */
[----:B0-----:R-:W3:Y:S01]  /*178b40*/  LDL.LU.64 R56, [R1+0x2290] ;  /* 0x0022900001387983 */ /* 0x001ee20000300a00 */
[----:B------:R-:W-:-:S09]  /*178b50*/  PRMT R6, R37, 0x7770, RZ ;  /* 0x0000777025067816 */ /* 0x000fd200000000ff */
[----:B--2---:R0:W-:Y:S04]  /*178b60*/  @P1 STG.E.U8 desc[UR32][R58.64], R33 ;  /* 0x000000213a001986 */ /* 0x0041e8000c101120 */
[----:B0-----:R-:W2:Y:S01]  /*178b70*/  LDL.LU.64 R58, [R1+0x2288] ;  /* 0x00228800013a7983 */ /* 0x001ea20000300a00 */
        /* <DEDUP_REMOVED lines=9> */
[----:B------:R-:W-:-:S11]  /*178c10*/  PRMT R37, R37, 0x7773, RZ ;  /* 0x0000777325257816 */ /* 0x000fd600000000ff */
[----:B------:R-:W-:Y:S01]  /*178c20*/  @P1 STG.E.U8 desc[UR32][R8.64], R37 ;  /* 0x0000002508001986 */ /* 0x000fe2000c101120 */
[----:B------:R-:W-:Y:S02]  /*178c30*/  LOP3.LUT P1, RZ, R48, 0x200, RZ, 0xc0, !PT ;  /* 0x0000020030ff7812 */ /* 0x000fe4000782c0ff */
[----:B0-----:R-:W-:Y:S02]  /*178c40*/  PRMT R6, R41, 0x7770, RZ ;  /* 0x0000777029067816 */ /* 0x001fe400000000ff */
[----:B------:R-:W-:-:S09]  /*178c50*/  LOP3.LUT P2, RZ, R5, 0x10, RZ, 0xc0, !PT ;  /* 0x0000001005ff7812 */ /* 0x000fd2000784c0ff */
[----:B------:R0:W-:Y:S01]  /*178c60*/  @P1 STG.E.U8 desc[UR32][R50.64], R6 ;  /* 0x0000000632001986 */ /* 0x0001e2000c101120 */
[----:B------:R-:W-:Y:S02]  /*178c70*/  LOP3.LUT P1, RZ, R48, 0x100, RZ, 0xc0, !PT ;  /* 0x0000010030ff7812 */ /* 0x000fe4000782c0ff */
[C---:B------:R-:W-:Y:S02]  /*178c80*/  LOP3.LUT P3, RZ, R5.reuse, 0x20, RZ, 0xc0, !PT ;  /* 0x0000002005ff7812 */ /* 0x040fe4000786c0ff */
[----:B------:R-:W-:Y:S02]  /*178c90*/  LOP3.LUT P4, RZ, R5, 0x40, RZ, 0xc0, !PT ;  /* 0x0000004005ff7812 */ /* 0x000fe4000788c0ff */
[----:B0-----:R-:W-:-:S07]  /*178ca0*/  PRMT R6, R41, 0x7771, RZ ;  /* 0x0000777129067816 */ /* 0x001fce00000000ff */
[----:B---3--:R0:W-:Y:S01]  /*178cb0*/  @P1 STG.E.U8 desc[UR32][R14.64], R6 ;  /* 0x000000060e001986 */ /* 0x0081e2000c101120 */
[----:B------:R-:W-:Y:S02]  /*178cc0*/  LOP3.LUT P5, RZ, R5, 0x80, RZ, 0xc0, !PT ;  /* 0x0000008005ff7812 */ /* 0x000fe400078ac0ff */
[C---:B0-----:R-:W-:Y:S02]  /*178cd0*/  PRMT R6, R41.reuse, 0x7772, RZ ;  /* 0x0000777229067816 */ /* 0x041fe400000000ff */
[----:B------:R-:W-:-:S03]  /*178ce0*/  PRMT R41, R41, 0x7773, RZ ;  /* 0x0000777329297816 */ /* 0x000fc600000000ff */
[----:B------:R0:W-:Y:S01]  /*178cf0*/  @P2 STG.E.U8 desc[UR32][R10.64], R6 ;  /* 0x000000060a002986 */ /* 0x0001e2000c101120 */
[C---:B------:R-:W-:Y:S02]  /*178d00*/  LOP3.LUT P6, RZ, R5.reuse, 0x100, RZ, 0xc0, !PT ;  /* 0x0000010005ff7812 */ /* 0x040fe400078cc0ff */
[----:B------:R-:W-:Y:S01]  /*178d10*/  LOP3.LUT P0, RZ, R5, 0x200, RZ, 0xc0, !PT ;  /* 0x0000020005ff7812 */ /* 0x000fe2000780c0ff */
[----:B------:R-:W-:Y:S01]  /*178d20*/  @P3 STG.E.U8 desc[UR32][R12.64], R41 ;  /* 0x000000290c003986 */ /* 0x000fe2000c101120 */
[----:B0-----:R-:W-:-:S05]  /*178d30*/  PRMT R6, R45, 0x7770, RZ ;  /* 0x000077702d067816 */ /* 0x001fca00000000ff */
[----:B------:R0:W-:Y:S02]  /*178d40*/  @P4 STG.E.U8 desc[UR32][R52.64], R6 ;  /* 0x0000000634004986 */ /* 0x0001e4000c101120 */
[----:B0-----:R-:W-:-:S05]  /*178d50*/  PRMT R6, R45, 0x7771, RZ ;  /* 0x000077712d067816 */ /* 0x001fca00000000ff */
[----:B------:R0:W-:Y:S02]  /*178d60*/  @P5 STG.E.U8 desc[UR32][R54.64], R6 ;  /* 0x0000000636005986 */ /* 0x0001e4000c101120 */
[C---:B0-----:R-:W-:Y:S02]  /*178d70*/  PRMT R6, R45.reuse, 0x7772, RZ ;  /* 0x000077722d067816 */ /* 0x041fe400000000ff */
[----:B------:R-:W-:-:S03]  /*178d80*/  PRMT R45, R45, 0x7773, RZ ;  /* 0x000077732d2d7816 */ /* 0x000fc600000000ff */
[----:B------:R-:W-:Y:S04]  /*178d90*/  @P6 STG.E.U8 desc[UR32][R56.64], R6 ;  /* 0x0000000638006986 */ /* 0x000fe8000c101120 */
[----:B--2---:R0:W-:Y:S04]  /*178da0*/  @P0 STG.E.U8 desc[UR32][R58.64], R45 ;  /* 0x0000002d3a000986 */ /* 0x0041e8000c101120 */
        /* <DEDUP_REMOVED lines=26> */
[----:B------:R-:W2:Y:S01]  /*178f50*/  LDL.LU.64 R20, [R1+0x22d8] ;  /* 0x0022d80001147983 */ /* 0x000ea20000300a00 */
[C---:B------:R-:W-:Y:S02]  /*178f60*/  LOP3.LUT P1, RZ, R5.reuse, 0x20000, RZ, 0xc0, !PT ;  /* 0x0002000005ff7812 */ /* 0x040fe4000782c0ff */
[----:B------:R-:W-:Y:S01]  /*178f70*/  LOP3.LUT R48, R48, 0xffffffdf, RZ, 0xc0, !PT ;  /* 0xffffffdf30307812 */ /* 0x000fe200078ec0ff */
[----:B------:R-:W2:Y:S04]  /*178f80*/  LDL.LU.64 R16, [R1+0x22e0] ;  /* 0x0022e00001107983 */ /* 0x000ea80000300a00 */
[----:B------:R-:W2:Y:S01]  /*178f90*/  LDL.LU.64 R8, [R1+0x22e8] ;  /* 0x0022e80001087983 */ /* 0x000ea20000300a00 */
[C---:B------:R-:W-:Y:S02]  /*178fa0*/  LOP3.LUT P5, RZ, R5.reuse, 0x800, RZ, 0xc0, !PT ;  /* 0x0000080005ff7812 */ /* 0x040fe400078ac0ff */
[----:B------:R-:W-:Y:S01]  /*178fb0*/  LOP3.LUT P6, RZ, R5, 0x1000, RZ, 0xc0, !PT ;  /* 0x0000100005ff7812 */ /* 0x000fe200078cc0ff */
[----:B------:R-:W2:Y:S02]  /*178fc0*/  LDL.LU.64 R50, [R1+0x22f0] ;  /* 0x0022f00001327983 */ /* 0x000ea40000300a00 */
[----:B------:R-:W-:-:S02]  /*178fd0*/  @P1 LOP3.LUT R48, R48, 0x20, RZ, 0xfc, !PT ;  /* 0x0000002030301812 */ /* 0x000fc400078efcff */
[----:B------:R-:W-:Y:S01]  /*178fe0*/  LOP3.LUT P1, RZ, R5, 0x10000, RZ, 0xc0, !PT ;  /* 0x0001000005ff7812 */ /* 0x000fe2000782c0ff */
[----:B------:R-:W2:Y:S01]  /*178ff0*/  LDL.LU.64 R14, [R1+0x22f8] ;  /* 0x0022f800010e7983 */ /* 0x000ea20000300a00 */
[----:B------:R-:W-:-:S11]  /*179000*/  LOP3.LUT R48, R48, 0xffffffbf, RZ, 0xc0, !PT ;  /* 0xffffffbf30307812 */ /* 0x000fd600078ec0ff */
[----:B------:R-:W-:Y:S02]  /*179010*/  @P1 LOP3.LUT R48, R48, 0x40, RZ, 0xfc, !PT ;  /* 0x0000004030301812 */ /* 0x000fe400078efcff */
[C---:B------:R-:W-:Y:S02]  /*179020*/  LOP3.LUT P1, RZ, R5.reuse, 0x8000, RZ, 0xc0, !PT ;  /* 0x0000800005ff7812 */ /* 0x040fe4000782c0ff */
[----:B------:R-:W-:Y:S02]  /*179030*/  LOP3.LUT R48, R48, 0xffffff7f, RZ, 0xc0, !PT ;  /* 0xffffff7f30307812 */ /* 0x000fe400078ec0ff */
[----:B------:R-:W-:Y:S02]  /*179040*/  PRMT R6, R18, 0x7771, RZ ;  /* 0x0000777112067816 */ /* 0x000fe400000000ff */
[----:B------:R-:W-:-:S03]  /*179050*/  LOP3.LUT P0, RZ, R5, 0x2000, RZ, 0xc0, !PT ;  /* 0x0000200005ff7812 */ /* 0x000fc6000780c0ff */
[----:B---3--:R0:W-:Y:S04]  /*179060*/  @P5 STG.E.U8 desc[UR32][R10.64], R6 ;  /* 0x000000060a005986 */ /* 0x0081e8000c101120 */
[----:B------:R-:W-:Y:S02]  /*179070*/  @P1 LOP3.LUT R48, R48, 0x80, RZ, 0xfc, !PT ;  /* 0x0000008030301812 */ /* 0x000fe400078efcff */
[----:B------:R-:W-:Y:S02]  /*179080*/  LOP3.LUT P1, RZ, R5, 0x4000, RZ, 0xc0, !PT ;  /* 0x0000400005ff7812 */ /* 0x000fe4000782c0ff */
[C---:B0-----:R-:W-:Y:S01]  /*179090*/  PRMT R6, R18.reuse, 0x7772, RZ ;  /* 0x0000777212067816 */ /* 0x041fe200000000ff */
[----:B------:R-:W3:Y:S01]  /*1790a0*/  LDL.LU.64 R10, [R1+0x2300] ;  /* 0x00230000010a7983 */ /* 0x000ee20000300a00 */
[----:B------:R-:W-:-:S03]  /*1790b0*/  PRMT R18, R18, 0x7773, RZ ;  /* 0x0000777312127816 */ /* 0x000fc600000000ff */
[----:B----4-:R0:W-:Y:S04]  /*1790c0*/  @P6 STG.E.U8 desc[UR32][R12.64], R6 ;  /* 0x000000060c006986 */ /* 0x0101e8000c101120 */
[----:B------:R1:W-:Y:S01]  /*1790d0*/  @P0 STG.E.U8 desc[UR32][R52.64], R18 ;  /* 0x0000001234000986 */ /* 0x0003e2000c101120 */
[----:B0-----:R-:W-:-:S03]  /*1790e0*/  PRMT R6, R22, 0x7770, RZ ;  /* 0x0000777016067816 */ /* 0x001fc600000000ff */
[----:B------:R-:W4:Y:S04]  /*1790f0*/  LDL.LU.64 R12, [R1+0x2310] ;  /* 0x00231000010c7983 */ /* 0x000f280000300a00 */
[----:B------:R0:W-:Y:S01]  /*179100*/  @P1 STG.E.U8 desc[UR32][R54.64], R6 ;  /* 0x0000000636001986 */ /* 0x0001e2000c101120 */
[----:B------:R-:W-:-:S03]  /*179110*/  LOP3.LUT P1, RZ, R48, 0x80, RZ, 0xc0, !PT ;  /* 0x0000008030ff7812 */ /* 0x000fc6000782c0ff */
[----:B-1----:R-:W4:Y:S01]  /*179120*/  LDL.LU.64 R52, [R1+0x2320] ;  /* 0x0023200001347983 */ /* 0x002f220000300a00 */
[----:B0-----:R-:W-:-:S03]  /*179130*/  PRMT R6, R22, 0x7771, RZ ;  /* 0x0000777116067816 */ /* 0x001fc600000000ff */
[----:B------:R-:W4:Y:S06]  /*179140*/  LDL.LU.64 R54, [R1+0x2308] ;  /* 0x0023080001367983 */ /* 0x000f2c0000300a00 */
[----:B------:R0:W-:Y:S01]  /*179150*/  @P1 STG.E.U8 desc[UR32][R56.64], R6 ;  /* 0x0000000638001986 */ /* 0x0001e2000c101120 */
[----:B------:R-:W-:-:S03]  /*179160*/  LOP3.LUT P1, RZ, R48, 0x40, RZ, 0xc0, !PT ;  /* 0x0000004030ff7812 */ /* 0x000fc6000782c0ff */
[----:B0-----:R-:W4:Y:S01]  /*179170*/  LDL.LU.64 R56, [R1+0x2318] ;  /* 0x0023180001387983 */ /* 0x001f220000300a00 */
[----:B------:R-:W-:-:S09]  /*179180*/  PRMT R6, R22, 0x7772, RZ ;  /* 0x0000777216067816 */ /* 0x000fd200000000ff */
[----:B--2---:R0:W-:Y:S04]  /*179190*/  @P1 STG.E.U8 desc[UR32][R58.64], R6 ;  /* 0x000000063a001986 */ /* 0x0041e8000c101120 */
[----:B0-----:R-:W2:Y:S01]  /*1791a0*/  LDL.LU.64 R58, [R1+0x2328] ;  /* 0x00232800013a7983 */ /* 0x001ea20000300a00 */
[----:B------:R-:W-:Y:S02]  /*1791b0*/  LOP3.LUT P1, RZ, R48, 0x20, RZ, 0xc0, !PT ;  /* 0x0000002030ff7812 */ /* 0x000fe4000782c0ff */
[----:B------:R-:W-:Y:S02]  /*1791c0*/  PRMT R22, R22, 0x7773, RZ ;  /* 0x0000777316167816 */ /* 0x000fe400000000ff */
[----:B------:R-:W-:-:S09]  /*1791d0*/  PRMT R6, R26, 0x7770, RZ ;  /* 0x000077701a067816 */ /* 0x000fd200000000ff */
[----:B------:R-:W-:Y:S01]  /*1791e0*/  @P1 STG.E.U8 desc[UR32][R24.64], R22 ;  /* 0x0000001618001986 */ /* 0x000fe2000c101120 */
        /* <DEDUP_REMOVED lines=10> */
[----:B------:R-:W-:-:S09]  /*179290*/  LOP3.LUT P2, RZ, R5, 0x800000, RZ, 0xc0, !PT ;  /* 0x0080000005ff7812 */ /* 0x000fd2000784c0ff */
[----:B------:R-:W-:Y:S01]  /*1792a0*/  @P1 STG.E.U8 desc[UR32][R50.64], R26 ;  /* 0x0000001a32001986 */ /* 0x000fe2000c101120 */
[----:B------:R-:W-:Y:S02]  /*1792b0*/  LOP3.LUT P1, RZ, R48, 0x1, RZ, 0xc0, !PT ;  /* 0x0000000130ff7812 */ /* 0x000fe4000782c0ff */
[----:B0-----:R-:W-:Y:S02]  /*1792c0*/  PRMT R6, R30, 0x7770, RZ ;  /* 0x000077701e067816 */ /* 0x001fe400000000ff */
[C---:B------:R-:W-:Y:S02]  /*1792d0*/  LOP3.LUT P3, RZ, R5.reuse, 0x1000000, RZ, 0xc0, !PT ;  /* 0x0100000005ff7812 */ /* 0x040fe4000786c0ff */
[C---:B------:R-:W-:Y:S02]  /*1792e0*/  LOP3.LUT P4, RZ, R5.reuse, 0x2000000, RZ, 0xc0, !PT ;  /* 0x0200000005ff7812 */ /* 0x040fe4000788c0ff */
[----:B------:R-:W-:-:S05]  /*1792f0*/  LOP3.LUT P5, RZ, R5, 0x4000000, RZ, 0xc0, !PT ;  /* 0x0400000005ff7812 */ /* 0x000fca00078ac0ff */
[----:B------:R0:W-:Y:S01]  /*179300*/  @P1 STG.E.U8 desc[UR32][R14.64], R6 ;  /* 0x000000060e001986 */ /* 0x0001e2000c101120 */
[----:B------:R-:W-:Y:S02]  /*179310*/  LOP3.LUT P6, RZ, R5, 0x8000000, RZ, 0xc0, !PT ;  /* 0x0800000005ff7812 */ /* 0x000fe400078cc0ff */
[----:B0-----:R-:W-:-:S05]  /*179320*/  PRMT R6, R30, 0x7771, RZ ;  /* 0x000077711e067816 */ /* 0x001fca00000000ff */
[----:B---3--:R0:W-:Y:S01]  /*179330*/  @P2 STG.E.U8 desc[UR32][R10.64], R6 ;  /* 0x000000060a002986 */ /* 0x0081e2000c101120 */
[----:B------:R-:W-:Y:S02]  /*179340*/  LOP3.LUT P0, RZ, R5, 0x10000000, RZ, 0xc0, !PT ;  /* 0x1000000005ff7812 */ /* 0x000fe4000780c0ff */
[C---:B0-----:R-:W-:Y:S02]  /*179350*/  PRMT R6, R30.reuse, 0x7772, RZ ;  /* 0x000077721e067816 */ /* 0x041fe400000000ff */
[----:B------:R-:W-:-:S03]  /*179360*/  PRMT R30, R30, 0x7773, RZ ;  /* 0x000077731e1e7816 */ /* 0x000fc600000000ff */
[----:B----4-:R0:W-:Y:S04]  /*179370*/  @P3 STG.E.U8 desc[UR32][R12.64], R6 ;  /* 0x000000060c003986 */ /* 0x0101e8000c101120 */
[----:B------:R-:W-:Y:S01]  /*179380*/  @P4 STG.E.U8 desc[UR32][R52.64], R30 ;  /* 0x0000001e34004986 */ /* 0x000fe2000c101120 */
[----:B0-----:R-:W-:-:S05]  /*179390*/  PRMT R6, R34, 0x7770, RZ ;  /* 0x0000777022067816 */ /* 0x001fca00000000ff */
[----:B------:R0:W-:Y:S02]  /*1793a0*/  @P5 STG.E.U8 desc[UR32][R54.64], R6 ;  /* 0x0000000636005986 */ /* 0x0001e4000c101120 */
[----:B0-----:R-:W-:-:S05]  /*1793b0*/  PRMT R6, R34, 0x7771, RZ ;  /* 0x0000777122067816 */ /* 0x001fca00000000ff */
[----:B------:R0:W-:Y:S02]  /*1793c0*/  @P6 STG.E.U8 desc[UR32][R56.64], R6 ;  /* 0x0000000638006986 */ /* 0x0001e4000c101120 */
[----:B0-----:R-:W-:-:S05]  /*1793d0*/  PRMT R6, R34, 0x7772, RZ ;  /* 0x0000777222067816 */ /* 0x001fca00000000ff */
        /* <DEDUP_REMOVED lines=10> */
[C---:B------:R-:W-:Y:S02]  /*179480*/  LOP3.LUT P5, RZ, R5.reuse, 0x40000000, RZ, 0xc0, !PT ;  /* 0x4000000005ff7812 */ /* 0x040fe400078ac0ff */
[C---:B------:R-:W-:Y:S02]  /*179490*/  LOP3.LUT P6, RZ, R5.reuse, 0x80000000, RZ, 0xc0, !PT ;  /* 0x8000000005ff7812 */ /* 0x040fe400078cc0ff */
[----:B------:R-:W-:-:S07]  /*1794a0*/  LOP3.LUT R5, R5, 0xfeffffff, RZ, 0xc0, !PT ;  /* 0xfeffffff05057812 */ /* 0x000fce00078ec0ff */
        /* <DEDUP_REMOVED lines=25> */
[----:B------:R-:W2:Y:S10]  /*179640*/  LDL.LU.64 R14, [R1+0x23a0] ;  /* 0x0023a000010e7983 */ /* 0x000eb40000300a00 */
[----:B------:R-:W-:-:S02]  /*179650*/  @P1 LOP3.LUT R5, R5, 0x40000000, RZ, 0xfc, !PT ;  /* 0x4000000005051812 */ /* 0x000fc400078efcff */
[----:B------:R-:W-:Y:S02]  /*179660*/  LOP3.LUT P1, RZ, R4, 0x4, RZ, 0xc0, !PT ;  /* 0x0000000404ff7812 */ /* 0x000fe4000782c0ff */
[----:B------:R-:W-:Y:S02]  /*179670*/  LOP3.LUT R5, R5, 0x7fffffff, RZ, 0xc0, !PT ;  /* 0x7fffffff05057812 */ /* 0x000fe400078ec0ff */
[----:B------:R-:W-:Y:S02]  /*179680*/  PRMT R6, R38, 0x7770, RZ ;  /* 0x0000777026067816 */ /* 0x000fe400000000ff */
[----:B------:R-:W-:-:S03]  /*179690*/  LOP3.LUT P0, RZ, R4, 0x1, RZ, 0xc0, !PT ;  /* 0x0000000104ff7812 */ /* 0x000fc6000780c0ff */
[----:B---3--:R0:W-:Y:S04]  /*1796a0*/  @P5 STG.E.U8 desc[UR32][R10.64], R6 ;  /* 0x000000060a005986 */ /* 0x0081e8000c101120 */
[----:B------:R-:W-:Y:S02]  /*1796b0*/  @P1 LOP3.LUT R5, R5, 0x80000000, RZ, 0xfc, !PT ;  /* 0x8000000005051812 */ /* 0x000fe400078efcff */
[----:B------:R-:W-:Y:S02]  /*1796c0*/  LOP3.LUT P1, RZ, R4, 0x2, RZ, 0xc0, !PT ;  /* 0x0000000204ff7812 */ /* 0x000fe4000782c0ff */
[C---:B0-----:R-:W-:Y:S01]  /*1796d0*/  PRMT R6, R38.reuse, 0x7771, RZ ;  /* 0x0000777126067816 */ /* 0x041fe200000000ff */
[----:B------:R-:W3:Y:S04]  /*1796e0*/  LDL.LU.64 R10, [R1+0x2388] ;  /* 0x00238800010a7983 */ /* 0x000ee80000300a00 */
[----:B----4-:R0:W-:Y:S02]  /*1796f0*/  @P6 STG.E.U8 desc[UR32][R12.64], R6 ;  /* 0x000000060c006986 */ /* 0x0101e4000c101120 */
[----:B0-----:R-:W-:-:S02]  /*179700*/  PRMT R6, R38, 0x7772, RZ ;  /* 0x0000777226067816 */ /* 0x001fc400000000ff */
[----:B------:R-:W4:Y:S01]  /*179710*/  LDL.LU.64 R12, [R1+0x2398] ;  /* 0x00239800010c7983 */ /* 0x000f220000300a00 */
[----:B------:R-:W-:-:S03]  /*179720*/  PRMT R38, R38, 0x7773, RZ ;  /* 0x0000777326267816 */ /* 0x000fc600000000ff */
[----:B------:R0:W-:Y:S04]  /*179730*/  @P0 STG.E.U8 desc[UR32][R52.64], R6 ;  /* 0x0000000634000986 */ /* 0x0001e8000c101120 */
[----:B------:R1:W-:Y:S01]  /*179740*/  @P1 STG.E.U8 desc[UR32][R54.64], R38 ;  /* 0x0000002636001986 */ /* 0x0003e2000c101120 */
[C---:B------:R-:W-:Y:S02]  /*179750*/  LOP3.LUT P1, RZ, R5.reuse, 0x80000000, RZ, 0xc0, !PT ;  /* 0x8000000005ff7812 */ /* 0x040fe4000782c0ff */
[----:B0-----:R-:W-:Y:S01]  /*179760*/  PRMT R6, R42, 0x7770, RZ ;  /* 0x000077702a067816 */ /* 0x001fe200000000ff */
[----:B------:R-:W4:Y:S04]  /*179770*/  LDL.LU.64 R52, [R1+0x23a8] ;  /* 0x0023a80001347983 */ /* 0x000f280000300a00 */
        /* <DEDUP_REMOVED lines=20> */
[----:B------:R-:W-:Y:S02]  /*1798c0*/  LOP3.LUT P2, RZ, R4, 0x400, RZ, 0xc0, !PT ;  /* 0x0000040004ff7812 */ /* 0x000fe4000784c0ff */
[----:B0-----:R-:W-:-:S09]  /*1798d0*/  PRMT R6, R46, 0x7772, RZ ;  /* 0x000077722e067816 */ /* 0x001fd200000000ff */
[----:B------:R0:W-:Y:S01]  /*1798e0*/  @P1 STG.E.U8 desc[UR32][R50.64], R6 ;  /* 0x0000000632001986 */ /* 0x0001e2000c101120 */
[----:B------:R-:W-:Y:S02]  /*1798f0*/  LOP3.LUT P1, RZ, R5, 0x1000000, RZ, 0xc0, !PT ;  /* 0x0100000005ff7812 */ /* 0x000fe4000782c0ff */
[----:B------:R-:W-:Y:S02]  /*179900*/  LOP3.LUT P3, RZ, R4, 0x800, RZ, 0xc0, !PT ;  /* 0x0000080004ff7812 */ /* 0x000fe4000786c0ff */
[----:B------:R-:W-:Y:S02]  /*179910*/  PRMT R46, R46, 0x7773, RZ ;  /* 0x000077732e2e7816 */ /* 0x000fe400000000ff */
[----:B------:R-:W-:Y:S02]  /*179920*/  LOP3.LUT P4, RZ, R4, 0x1000, RZ, 0xc0, !PT ;  /* 0x0000100004ff7812 */ /* 0x000fe4000788c0ff */
[----:B0-----:R-:W-:-:S05]  /*179930*/  PRMT R6, R19, 0x7770, RZ ;  /* 0x0000777013067816 */ /* 0x001fca00000000ff */
[----:B------:R-:W-:Y:S04]  /*179940*/  @P1 STG.E.U8 desc[UR32][R14.64], R46 ;  /* 0x0000002e0e001986 */ /* 0x000fe8000c101120 */
[----:B---3--:R0:W-:Y:S01]  /*179950*/  @P2 STG.E.U8 desc[UR32][R10.64], R6 ;  /* 0x000000060a002986 */ /* 0x0081e2000c101120 */
[C---:B------:R-:W-:Y:S02]  /*179960*/  LOP3.LUT P5, RZ, R4.reuse, 0x2000, RZ, 0xc0, !PT ;  /* 0x0000200004ff7812 */ /* 0x040fe400078ac0ff */
[----:B------:R-:W-:Y:S02]  /*179970*/  LOP3.LUT P6, RZ, R4, 0x4000, RZ, 0xc0, !PT ;  /* 0x0000400004ff7812 */ /* 0x000fe400078cc0ff */
[----:B0-----:R-:W-:-:S05]  /*179980*/  PRMT R6, R19, 0x7771, RZ ;  /* 0x0000777113067816 */ /* 0x001fca00000000ff */
[----:B----4-:R0:W-:Y:S01]  /*179990*/  @P3 STG.E.U8 desc[UR32][R12.64], R6 ;  /* 0x000000060c003986 */ /* 0x0101e2000c101120 */
[----:B------:R-:W-:Y:S02]  /*1799a0*/  LOP3.LUT P0, RZ, R4, 0x8000, RZ, 0xc0, !PT ;  /* 0x0000800004ff7812 */ /* 0x000fe4000780c0ff */
[C---:B0-----:R-:W-:Y:S02]  /*1799b0*/  PRMT R6, R19.reuse, 0x7772, RZ ;  /* 0x0000777213067816 */ /* 0x041fe400000000ff */
[----:B------:R-:W-:-:S03]  /*1799c0*/  PRMT R19, R19, 0x7773, RZ ;  /* 0x0000777313137816 */ /* 0x000fc600000000ff */
[----:B------:R0:W-:Y:S04]  /*1799d0*/  @P4 STG.E.U8 desc[UR32][R52.64], R6 ;  /* 0x0000000634004986 */ /* 0x0001e8000c101120 */
[----:B------:R-:W-:Y:S01]  /*1799e0*/  @P5 STG.E.U8 desc[UR32][R54.64], R19 ;  /* 0x0000001336005986 */ /* 0x000fe2000c101120 */
        /* <DEDUP_REMOVED lines=41> */
[----:B------:R-:W2:Y:S10]  /*179c80*/  LDL.LU.64 R14, [R1+0x2428] ;  /* 0x00242800010e7983 */ /* 0x000eb40000300a00 */
[----:B------:R-:W-:-:S02]  /*179c90*/  @P1 LOP3.LUT R5, R5, 0x400000, RZ, 0xfc, !PT ;  /* 0x0040000005051812 */ /* 0x000fc400078efcff */
[C---:B------:R-:W-:Y:S02]  /*179ca0*/  LOP3.LUT P1, RZ, R4.reuse, 0x200000, RZ, 0xc0, !PT ;  /* 0x0020000004ff7812 */ /* 0x040fe4000782c0ff */
[----:B------:R-:W-:Y:S02]  /*179cb0*/  LOP3.LUT R5, R5, 0xff7fffff, RZ, 0xc0, !PT ;  /* 0xff7fffff05057812 */ /* 0x000fe400078ec0ff */
[C---:B------:R-:W-:Y:S02]  /*179cc0*/  LOP3.LUT P0, RZ, R4.reuse, 0x80000, RZ, 0xc0, !PT ;  /* 0x0008000004ff7812 */ /* 0x040fe4000780c0ff */
[C---:B------:R-:W-:Y:S02]  /*179cd0*/  LOP3.LUT P2, RZ, R4.reuse, 0x20000000, RZ, 0xc0, !PT ;  /* 0x2000000004ff7812 */ /* 0x040fe4000784c0ff */
[----:B------:R-:W-:Y:S02]  /*179ce0*/  LOP3.LUT P3, RZ, R4, 0x40000000, RZ, 0xc0, !PT ;  /* 0x4000000004ff7812 */ /* 0x000fe4000786c0ff */
[----:B------:R-:W-:-:S02]  /*179cf0*/  PRMT R23, R23, 0x7773, RZ ;  /* 0x0000777317177816 */ /* 0x000fc400000000ff */
[C---:B------:R-:W-:Y:S02]  /*179d00*/  LOP3.LUT P4, RZ, R4.reuse, 0x80000000, RZ, 0xc0, !PT ;  /* 0x8000000004ff7812 */ /* 0x040fe4000788c0ff */
[----:B------:R-:W-:Y:S02]  /*179d10*/  @P1 LOP3.LUT R5, R5, 0x800000, RZ, 0xfc, !PT ;  /* 0x0080000005051812 */ /* 0x000fe400078efcff */
[----:B------:R-:W-:Y:S02]  /*179d20*/  LOP3.LUT P1, RZ, R4, 0x100000, RZ, 0xc0, !PT ;  /* 0x0010000004ff7812 */ /* 0x000fe4000782c0ff */
[C---:B------:R-:W-:Y:S01]  /*179d30*/  PRMT R4, R27.reuse, 0x7770, RZ ;  /* 0x000077701b047816 */ /* 0x040fe200000000ff */
[----:B---3--:R0:W-:Y:S04]  /*179d40*/  @P5 STG.E.U8 desc[UR32][R10.64], R23 ;  /* 0x000000170a005986 */ /* 0x0081e8000c101120 */
[----:B----4-:R1:W-:Y:S04]  /*179d50*/  @P6 STG.E.U8 desc[UR32][R12.64], R4 ;  /* 0x000000040c006986 */ /* 0x0103e8000c101120 */
[----:B0-----:R-:W3:Y:S01]  /*179d60*/  LDL.LU.64 R10, [R1+0x2430] ;  /* 0x00243000010a7983 */ /* 0x001ee20000300a00 */
[----:B-1----:R-:W-:-:S03]  /*179d70*/  PRMT R4, R27, 0x7771, RZ ;  /* 0x000077711b047816 */ /* 0x002fc600000000ff */
[----:B------:R-:W4:Y:S04]  /*179d80*/  LDL.LU.64 R12, [R1+0x2438] ;  /* 0x00243800010c7983 */ /* 0x000f280000300a00 */
[----:B------:R0:W-:Y:S02]  /*179d90*/  @P0 STG.E.U8 desc[UR32][R52.64], R4 ;  /* 0x0000000434000986 */ /* 0x0001e4000c101120 */
[----:B0-----:R-:W-:Y:S02]  /*179da0*/  PRMT R4, R27, 0x7772, RZ ;  /* 0x000077721b047816 */ /* 0x001fe400000000ff */
[----:B------:R-:W4:Y:S04]  /*179db0*/  LDL.LU.64 R52, [R1+0x2440] ;  /* 0x0024400001347983 */ /* 0x000f280000300a00 */
[----:B------:R0:W-:Y:S01]  /*179dc0*/  @P1 STG.E.U8 desc[UR32][R54.64], R4 ;  /* 0x0000000436001986 */ /* 0x0001e2000c101120 */
[----:B------:R-:W-:-:S02]  /*179dd0*/  LOP3.LUT P1, RZ, R5, 0x800000, RZ, 0xc0, !PT ;  /* 0x0080000005ff7812 */ /* 0x000fc4000782c0ff */
[----:B------:R-:W-:Y:S01]  /*179de0*/  PRMT R27, R27, 0x7773, RZ ;  /* 0x000077731b1b7816 */ /* 0x000fe200000000ff */
[----:B0-----:R-:W4:Y:S10]  /*179df0*/  LDL.LU.64 R54, [R1+0x2448] ;  /* 0x0024480001367983 */ /* 0x001f340000300a00 */
        /* <DEDUP_REMOVED lines=22> */
[C---:B0-----:R-:W-:Y:S02]  /*179f60*/  PRMT R4, R35.reuse, 0x7772, RZ ;  /* 0x0000777223047816 */ /* 0x041fe400000000ff */
[----:B------:R-:W-:-:S09]  /*179f70*/  PRMT R35, R35, 0x7773, RZ ;  /* 0x0000777323237816 */ /* 0x000fd200000000ff */
[----:B------:R0:W-:Y:S01]  /*179f80*/  @P1 STG.E.U8 desc[UR32][R14.64], R4 ;  /* 0x000000040e001986 */ /* 0x0001e2000c101120 */
[----:B------:R-:W-:-:S03]  /*179f90*/  LOP3.LUT P5, RZ, R3, 0x1, RZ, 0xc0, !PT ;  /* 0x0000000103ff7812 */ /* 0x000fc600078ac0ff */
[----:B---3--:R-:W-:Y:S01]  /*179fa0*/  @P2 STG.E.U8 desc[UR32][R10.64], R35 ;  /* 0x000000230a002986 */ /* 0x008fe2000c101120 */
[----:B0-----:R-:W-:-:S05]  /*179fb0*/  PRMT R4, R39, 0x7770, RZ ;  /* 0x0000777027047816 */ /* 0x001fca00000000ff */
[----:B----4-:R0:W-:Y:S01]  /*179fc0*/  @P3 STG.E.U8 desc[UR32][R12.64], R4 ;  /* 0x000000040c003986 */ /* 0x0101e2000c101120 */
[C---:B------:R-:W-:Y:S02]  /*179fd0*/  LOP3.LUT P6, RZ, R3.reuse, 0x2, RZ, 0xc0, !PT ;  /* 0x0000000203ff7812 */ /* 0x040fe400078cc0ff */
[----:B------:R-:W-:Y:S02]  /*179fe0*/  LOP3.LUT P0, RZ, R3, 0x4, RZ, 0xc0, !PT ;  /* 0x0000000403ff7812 */ /* 0x000fe4000780c0ff */
        /* <DEDUP_REMOVED lines=13> */
[----:B------:R-:W4:Y:S01]  /*17a0c0*/  LDL.LU.64 R56, [R1+0x2490] ;  /* 0x0024900001387983 */ /* 0x000f220000300a00 */
[----:B------:R-:W-:-:S02]  /*17a0d0*/  LOP3.LUT P1, RZ, R3, 0x8000, RZ, 0xc0, !PT ;  /* 0x0000800003ff7812 */ /* 0x000fc4000782c0ff */
[----:B------:R-:W-:Y:S02]  /*17a0e0*/  LOP3.LUT R5, R5, 0xfffffeff, RZ, 0xc0, !PT ;  /* 0xfffffeff05057812 */ /* 0x000fe400078ec0ff */
[----:B------:R-:W-:Y:S02]  /*17a0f0*/  LOP3.LUT P4, RZ, R3, 0x8, RZ, 0xc0, !PT ;  /* 0x0000000803ff7812 */ /* 0x000fe4000788c0ff */
        /* <DEDUP_REMOVED lines=19> */
[----:B------:R-:W-:-:S09]  /*17a230*/  LOP3.LUT P5, RZ, R3, 0x10, RZ, 0xc0, !PT ;  /* 0x0000001003ff7812 */ /* 0x000fd200078ac0ff */
[----:B------:R-:W-:Y:S02]  /*17a240*/  @P1 LOP3.LUT R5, R5, 0x4000, RZ, 0xfc, !PT ;  /* 0x0000400005051812 */ /* 0x000fe400078efcff */
[C---:B------:R-:W-:Y:S02]  /*17a250*/  LOP3.LUT P1, RZ, R3.reuse, 0x100, RZ, 0xc0, !PT ;  /* 0x0000010003ff7812 */ /* 0x040fe4000782c0ff */
[C---:B------:R-:W-:Y:S02]  /*17a260*/  LOP3.LUT P6, RZ, R3.reuse, 0x20, RZ, 0xc0, !PT ;  /* 0x0000002003ff7812 */ /* 0x040fe400078cc0ff */
[----:B------:R-:W-:Y:S02]  /*17a270*/  LOP3.LUT P0, RZ, R3, 0x40, RZ, 0xc0, !PT ;  /* 0x0000004003ff7812 */ /* 0x000fe4000780c0ff */
[----:B------:R-:W-:-:S07]  /*17a280*/  LOP3.LUT R5, R5, 0xffff7fff, RZ, 0xc0, !PT ;  /* 0xffff7fff05057812 */ /* 0x000fce00078ec0ff */
[----:B------:R-:W-:Y:S02]  /*17a290*/  @P1 LOP3.LUT R5, R5, 0x8000, RZ, 0xfc, !PT ;  /* 0x0000800005051812 */ /* 0x000fe400078efcff */
[----:B------:R-:W-:Y:S01]  /*17a2a0*/  LOP3.LUT P1, RZ, R3, 0x80, RZ, 0xc0, !PT ;  /* 0x0000008003ff7812 */ /* 0x000fe2000782c0ff */
[----:B--2---:R0:W-:Y:S04]  /*17a2b0*/  @P4 STG.E.U8 desc[UR32][R58.64], R4 ;  /* 0x000000043a004986 */ /* 0x0041e8000c101120 */
[----:B0-----:R-:W2:Y:S04]  /*17a2c0*/  LDL.LU.64 R58, [R1+0x24a0] ;  /* 0x0024a000013a7983 */ /* 0x001ea80000300a00 */
[----:B------:R-:W2:Y:S04]  /*17a2d0*/  LDL.LU R49, [R1+0x2c0] ;  /* 0x0002c00001317983 */ /* 0x000ea80000300800 */
[----:B------:R-:W2:Y:S04]  /*17a2e0*/  LDL.LU.64 R28, [R1+0x2488] ;  /* 0x00248800011c7983 */ /* 0x000ea80000300a00 */
[----:B------:R-:W2:Y:S04]  /*17a2f0*/  LDL.LU.64 R24, [R1+0x2498] ;  /* 0x0024980001187983 */ /* 0x000ea80000300a00 */
[----:B------:R-:W2:Y:S04]  /*17a300*/  LDL.LU.64 R20, [R1+0x24a8] ;  /* 0x0024a80001147983 */ /* 0x000ea80000300a00 */
[----:B------:R-:W2:Y:S04]  /*17a310*/  LDL.LU.64 R16, [R1+0x24b0] ;  /* 0x0024b00001107983 */ /* 0x000ea80000300a00 */
[----:B------:R-:W2:Y:S04]  /*17a320*/  LDL.LU R51, [R1+0x2b0] ;  /* 0x0002b00001337983 */ /* 0x000ea80000300800 */
[----:B------:R-:W2:Y:S01]  /*17a330*/  LDL.LU.64 R8, [R1+0x24b8] ;  /* 0x0024b80001087983 */ /* 0x000ea20000300a00 */
[----:B------:R-:W-:-:S03]  /*17a340*/  PRMT R4, R43, 0x7772, RZ ;  /* 0x000077722b047816 */ /* 0x000fc600000000ff */
[----:B------:R-:W2:Y:S01]  /*17a350*/  LDL.LU.64 R14, [R1+0x24c0] ;  /* 0x0024c000010e7983 */ /* 0x000ea20000300a00 */
[----:B------:R-:W-:-:S03]  /*17a360*/  PRMT R43, R43, 0x7773, RZ ;  /* 0x000077732b2b7816 */ /* 0x000fc600000000ff */
[----:B---3--:R0:W-:Y:S04]  /*17a370*/  @P5 STG.E.U8 desc[UR32][R10.64], R4 ;  /* 0x000000040a005986 */ /* 0x0081e8000c101120 */
[----:B----4-:R1:W-:Y:S01]  /*17a380*/  @P6 STG.E.U8 desc[UR32][R12.64], R43 ;  /* 0x0000002b0c006986 */ /* 0x0103e2000c101120 */
[----:B0-----:R-:W-:-:S03]  /*17a390*/  PRMT R4, R47, 0x7770, RZ ;  /* 0x000077702f047816 */ /* 0x001fc600000000ff */
[----:B------:R-:W3:Y:S04]  /*17a3a0*/  LDL.LU.64 R10, [R1+0x24c8] ;  /* 0x0024c800010a7983 */ /* 0x000ee80000300a00 */
[----:B------:R0:W-:Y:S04]  /*17a3b0*/  @P0 STG.E.U8 desc[UR32][R52.64], R4 ;  /* 0x0000000434000986 */ /* 0x0001e8000c101120 */
[----:B-1----:R-:W4:Y:S01]  /*17a3c0*/  LDL.LU.64 R12, [R1+0x24d0] ;  /* 0x0024d000010c7983 */ /* 0x002f220000300a00 */
[----:B0-----:R-:W-:-:S03]  /*17a3d0*/  PRMT R4, R47, 0x7771, RZ ;  /* 0x000077712f047816 */ /* 0x001fc600000000ff */
[----:B------:R-:W4:Y:S04]  /*17a3e0*/  LDL.LU.64 R52, [R1+0x24d8] ;  /* 0x0024d80001347983 */ /* 0x000f280000300a00 */
[----:B------:R0:W-:Y:S01]  /*17a3f0*/  @P1 STG.E.U8 desc[UR32][R54.64], R4 ;  /* 0x0000000436001986 */ /* 0x0001e2000c101120 */
[----:B------:R-:W-:Y:S02]  /*17a400*/  LOP3.LUT P1, RZ, R5, 0x8000, RZ, 0xc0, !PT ;  /* 0x0000800005ff7812 */ /* 0x000fe4000782c0ff */
[----:B0-----:R-:W-:Y:S01]  /*17a410*/  PRMT R4, R47, 0x7772, RZ ;  /* 0x000077722f047816 */ /* 0x001fe200000000ff */
[----:B------:R-:W4:Y:S10]  /*17a420*/  LDL.LU.64 R54, [R1+0x24e0] ;  /* 0x0024e00001367983 */ /* 0x000f340000300a00 */
[----:B------:R0:W-:Y:S04]  /*17a430*/  @P1 STG.E.U8 desc[UR32][R56.64], R4 ;  /* 0x0000000438001986 */ /* 0x0001e8000c101120 */
[----:B0-----:R-:W4:Y:S01]  /*17a440*/  LDL.LU.64 R56, [R1+0x24e8] ;  /* 0x0024e80001387983 */ /* 0x001f220000300a00 */
[----:B------:R-:W-:-:S02]  /*17a450*/  LOP3.LUT P1, RZ, R5, 0x4000, RZ, 0xc0, !PT ;  /* 0x0000400005ff7812 */ /* 0x000fc4000782c0ff */
[----:B------:R-:W-:Y:S02]  /*17a460*/  PRMT R47, R47, 0x7773, RZ ;  /* 0x000077732f2f7816 */ /* 0x000fe400000000ff */
[C---:B------:R-:W-:Y:S02]  /*17a470*/  LOP3.LUT P2, RZ, R3.reuse, 0x10000, RZ, 0xc0, !PT ;  /* 0x0001000003ff7812 */ /* 0x040fe4000784c0ff */
[C---:B------:R-:W-:Y:S02]  /*17a480*/  LOP3.LUT P3, RZ, R3.reuse, 0x20000, RZ, 0xc0, !PT ;  /* 0x0002000003ff7812 */ /* 0x040fe4000786c0ff */
[C---:B------:R-:W-:Y:S02]  /*17a490*/  LOP3.LUT P4, RZ, R3.reuse, 0x40000, RZ, 0xc0, !PT ;  /* 0x0004000003ff7812 */ /* 0x040fe4000788c0ff */
[C---:B------:R-:W-:Y:S02]  /*17a4a0*/  LOP3.LUT P5, RZ, R3.reuse, 0x80000, RZ, 0xc0, !PT ;  /* 0x0008000003ff7812 */ /* 0x040fe400078ac0ff */
[----:B------:R-:W-:Y:S01]  /*17a4b0*/  LOP3.LUT P6, RZ, R3, 0x100000, RZ, 0xc0, !PT ;  /* 0x0010000003ff7812 */ /* 0x000fe200078cc0ff */
[----:B--2---:R0:W-:Y:S01]  /*17a4c0*/  @P1 STG.E.U8 desc[UR32][R58.64], R47 ;  /* 0x0000002f3a001986 */ /* 0x0041e2000c101120 */
[----:B------:R-:W-:-:S02]  /*17a4d0*/  LOP3.LUT P1, RZ, R5, 0x2000, RZ, 0xc0, !PT ;  /* 0x0000200005ff7812 */ /* 0x000fc4000782c0ff */
[----:B------:R-:W-:Y:S01]  /*17a4e0*/  PRMT R4, R49, 0x7770, RZ ;  /* 0x0000777031047816 */ /* 0x000fe200000000ff */
[----:B0-----:R-:W2:Y:S10]  /*17a4f0*/  LDL.LU.64 R58, [R1+0x24f0] ;  /* 0x0024f000013a7983 */ /* 0x001eb40000300a00 */
        /* <DEDUP_REMOVED lines=15> */
[----:B------:R0:W-:Y:S02]  /*17a5f0*/  @P1 STG.E.U8 desc[UR32][R14.64], R4 ;  /* 0x000000040e001986 */ /* 0x0001e4000c101120 */
[----:B0-----:R-:W-:-:S05]  /*17a600*/  PRMT R4, R51, 0x7772, RZ ;  /* 0x0000777233047816 */ /* 0x001fca00000000ff */
[----:B---3--:R0:W-:Y:S02]  /*17a610*/  @P2 STG.E.U8 desc[UR32][R10.64], R4 ;  /* 0x000000040a002986 */ /* 0x0081e4000c101120 */
[----:B0-----:R-:W-:-:S05]  /*17a620*/  PRMT R4, R51, 0x7773, RZ ;  /* 0x0000777333047816 */ /* 0x001fca00000000ff */
[----:B----4-:R0:W-:Y:S02]  /*17a630*/  @P3 STG.E.U8 desc[UR32][R12.64], R4 ;  /* 0x000000040c003986 */ /* 0x0101e4000c101120 */
[----:B0-----:R-:W-:-:S05]  /*17a640*/  PRMT R4, R2, 0x7770, RZ ;  /* 0x0000777002047816 */ /* 0x001fca00000000ff */
        /* <DEDUP_REMOVED lines=8> */
[----:B------:R-:W4:Y:S04]  /*17a6d0*/  LDL.LU.64 R56, [R1+0x2500] ;  /* 0x0025000001387983 */ /* 0x000f280000300a00 */
[----:B------:R-:W4:Y:S04]  /*17a6e0*/  LDL.LU.64 R10, [R1+0x2510] ;  /* 0x00251000010a7983 */ /* 0x000f280000300a00 */
[----:B------:R-:W4:Y:S01]  /*17a6f0*/  LDL.LU R51, [R1+0x290] ;  /* 0x0002900001337983 */ /* 0x000f220000300800 */
[----:B------:R-:W-:-:S02]  /*17a700*/  LOP3.LUT P6, RZ, R3, 0x4000000, RZ, 0xc0, !PT ;  /* 0x0400000003ff7812 */ /* 0x000fc400078cc0ff */
[----:B------:R-:W-:-:S11]  /*17a710*/  LOP3.LUT R5, R5, 0xffffff7f, RZ, 0xc0, !PT ;  /* 0xffffff7f05057812 */ /* 0x000fd600078ec0ff */
[----:B------:R-:W-:-:S04]  /*17a720*/  @P6 LOP3.LUT R5, R5, 0x80, RZ, 0xfc, !PT ;  /* 0x0000008005056812 */ /* 0x000fc800078efcff */
[----:B------:R-:W-:Y:S02]  /*17a730*/  LOP3.LUT R5, R5, 0xfffffffd, RZ, 0xc0, !PT ;  /* 0xfffffffd05057812 */ /* 0x000fe400078ec0ff */
[C---:B------:R-:W-:Y:S02]  /*17a740*/  LOP3.LUT P0, RZ, R3.reuse, 0x200000, RZ, 0xc0, !PT ;  /* 0x0020000003ff7812 */ /* 0x040fe4000780c0ff */
[C---:B------:R-:W-:Y:S02]  /*17a750*/  LOP3.LUT P3, RZ, R3.reuse, 0x400000, RZ, 0xc0, !PT ;  /* 0x0040000003ff7812 */ /* 0x040fe4000786c0ff */
[C---:B------:R-:W-:Y:S02]  /*17a760*/  LOP3.LUT P4, RZ, R3.reuse, 0x800000, RZ, 0xc0, !PT ;  /* 0x0080000003ff7812 */ /* 0x040fe4000788c0ff */
[C---:B------:R-:W-:Y:S02]  /*17a770*/  LOP3.LUT P5, RZ, R3.reuse, 0x1000000, RZ, 0xc0, !PT ;  /* 0x0100000003ff7812 */ /* 0x040fe400078ac0ff */
[----:B------:R-:W-:-:S05]  /*17a780*/  LOP3.LUT P6, RZ, R3, 0x2000000, RZ, 0xc0, !PT ;  /* 0x0200000003ff7812 */ /* 0x000fca00078cc0ff */
[----:B--2---:R0:W-:Y:S04]  /*17a790*/  @P0 STG.E.U8 desc[UR32][R58.64], R4 ;  /* 0x000000043a000986 */ /* 0x0041e8000c101120 */
[----:B0-----:R-:W2:Y:S04]  /*17a7a0*/  LDL.LU.64 R58, [R1+0x2520] ;  /* 0x00252000013a7983 */ /* 0x001ea80000300a00 */
[----:B------:R-:W2:Y:S04]  /*17a7b0*/  LDL.LU.64 R12, [R1+0x2508] ;  /* 0x00250800010c7983 */ /* 0x000ea80000300a00 */
[----:B------:R-:W2:Y:S04]  /*17a7c0*/  LDL.LU.64 R52, [R1+0x2518] ;  /* 0x0025180001347983 */ /* 0x000ea80000300a00 */
[----:B------:R-:W2:Y:S04]  /*17a7d0*/  LDL.LU R24, [R1+0x280] ;  /* 0x0002800001187983 */ /* 0x000ea80000300800 */
[----:B------:R-:W2:Y:S01]  /*17a7e0*/  LDL.LU.64 R28, [R1+0x2528] ;  /* 0x00252800011c7983 */ /* 0x000ea20000300a00 */
[----:B------:R-:W-:-:S02]  /*17a7f0*/  LOP3.LUT P0, RZ, R3, 0x8000000, RZ, 0xc0, !PT ;  /* 0x0800000003ff7812 */ /* 0x000fc4000780c0ff */
        /* <DEDUP_REMOVED lines=18> */
[----:B----4-:R-:W-:-:S05]  /*17a920*/  PRMT R3, R51, 0x7770, RZ ;  /* 0x0000777033037816 */ /* 0x010fca00000000ff */
[----:B------:R0:W-:Y:S04]  /*17a930*/  @P3 STG.E.U8 desc[UR32][R54.64], R3 ;  /* 0x0000000336003986 */ /* 0x0001e8000c101120 */
[----:B0-----:R-:W3:Y:S01]  /*17a940*/  LDL.LU.64 R54, [R1+0x2530] ;  /* 0x0025300001367983 */ /* 0x001ee20000300a00 */
[----:B------:R-:W-:-:S03]  /*17a950*/  PRMT R3, R51, 0x7771, RZ ;  /* 0x0000777133037816 */ /* 0x000fc600000000ff */
[----:B------:R-:W4:Y:S04]  /*17a960*/  LDL.LU R49, [R1+0x270] ;  /* 0x0002700001317983 */ /* 0x000f280000300800 */
[----:B------:R0:W-:Y:S04]  /*17a970*/  @P4 STG.E.U8 desc[UR32][R56.64], R3 ;  /* 0x0000000338004986 */ /* 0x0001e8000c101120 */
[----:B0-----:R-:W4:Y:S04]  /*17a980*/  LDL.LU.64 R56, [R1+0x2538] ;  /* 0x0025380001387983 */ /* 0x001f280000300a00 */
[----:B------:R-:W4:Y:S04]  /*17a990*/  LDL.LU.64 R20, [R1+0x2890] ;  /* 0x0028900001147983 */ /* 0x000f280000300a00 */
[----:B------:R-:W4:Y:S01]  /*17a9a0*/  LDL.LU.64 R16, [R1+0x2888] ;  /* 0x0028880001107983 */ /* 0x000f220000300a00 */
[----:B------:R-:W-:-:S03]  /*17a9b0*/  PRMT R3, R51, 0x7772, RZ ;  /* 0x0000777233037816 */ /* 0x000fc600000000ff */
[----:B------:R-:W4:Y:S04]  /*17a9c0*/  LDL.LU.64 R8, [R1+0x2880] ;  /* 0x0028800001087983 */ /* 0x000f280000300a00 */
[----:B------:R0:W-:Y:S02]  /*17a9d0*/  @P5 STG.E.U8 desc[UR32][R10.64], R3 ;  /* 0x000000030a005986 */ /* 0x0001e4000c101120 */
[----:B0-----:R-:W-:-:S05]  /*17a9e0*/  PRMT R3, R51, 0x7773, RZ ;  /* 0x0000777333037816 */ /* 0x001fca00000000ff */
[----:B--2---:R0:W-:Y:S01]  /*17a9f0*/  @P6 STG.E.U8 desc[UR32][R58.64], R3 ;  /* 0x000000033a006986 */ /* 0x0041e2000c101120 */
[----:B------:R-:W-:-:S03]  /*17aa00*/  LOP3.LUT P6, RZ, R5, 0x80, RZ, 0xc0, !PT ;  /* 0x0000008005ff7812 */ /* 0x000fc600078cc0ff */
[----:B0-----:R-:W2:Y:S04]  /*17aa10*/  LDL.LU R59, [R1+0x260] ;  /* 0x00026000013b7983 */ /* 0x001ea80000300800 */
[----:B------:R-:W2:Y:S04]  /*17aa20*/  LDL.LU.64 R50, [R1+0x2878] ;  /* 0x0028780001327983 */ /* 0x000ea80000300a00 */
[----:B------:R-:W2:Y:S01]  /*17aa30*/  LDL.LU.64 R14, [R1+0x2870] ;  /* 0x00287000010e7983 */ /* 0x000ea20000300a00 */
[----:B------:R-:W-:-:S03]  /*17aa40*/  PRMT R3, R24, 0x7770, RZ ;  /* 0x0000777018037816 */ /* 0x000fc600000000ff */
[----:B------:R-:W2:Y:S04]  /*17aa50*/  LDL.LU.64 R10, [R1+0x2868] ;  /* 0x00286800010a7983 */ /* 0x000ea80000300a00 */
[----:B------:R0:W-:Y:S04]  /*17aa60*/  @P6 STG.E.U8 desc[UR32][R12.64], R3 ;  /* 0x000000030c006986 */ /* 0x0001e8000c101120 */
[----:B0-----:R-:W2:Y:S01]  /*17aa70*/  LDL.LU.64 R12, [R1+0x2860] ;  /* 0x00286000010c7983 */ /* 0x001ea20000300a00 */
[----:B------:R-:W-:-:S03]  /*17aa80*/  PRMT R3, R24, 0x7771, RZ ;  /* 0x0000777118037816 */ /* 0x000fc600000000ff */
[----:B------:R-:W2:Y:S04]  /*17aa90*/  LDL.LU R58, [R1+0x2d0] ;  /* 0x0002d000013a7983 */ /* 0x000ea80000300800 */
[----:B------:R0:W-:Y:S04]  /*17aaa0*/  @P0 STG.E.U8 desc[UR32][R52.64], R3 ;  /* 0x0000000334000986 */ /* 0x0001e8000c101120 */
[----:B0-----:R-:W2:Y:S01]  /*17aab0*/  LDL.LU.64 R52, [R1+0x2858] ;  /* 0x0028580001347983 */ /* 0x001ea20000300a00 */
[----:B------:R-:W-:-:S05]  /*17aac0*/  PRMT R3, R24, 0x7772, RZ ;  /* 0x0000777218037816 */ /* 0x000fca00000000ff */
[----:B------:R0:W-:Y:S01]  /*17aad0*/  @P1 STG.E.U8 desc[UR32][R28.64], R3 ;  /* 0x000000031c001986 */ /* 0x0001e2000c101120 */
[----:B------:R-:W-:Y:S02]  /*17aae0*/  LOP3.LUT P1, RZ, R5, 0x40, RZ, 0xc0, !PT ;  /* 0x0000004005ff7812 */ /* 0x000fe4000782c0ff */
[----:B0-----:R-:W-:-:S11]  /*17aaf0*/  PRMT R3, R24, 0x7773, RZ ;  /* 0x0000777318037816 */ /* 0x001fd600000000ff */
[----:B---3--:R0:W-:Y:S04]  /*17ab00*/  @P1 STG.E.U8 desc[UR32][R54.64], R3 ;  /* 0x0000000336001986 */ /* 0x0081e8000c101120 */
[----:B0-----:R-:W3:Y:S01]  /*17ab10*/  LDL.LU.64 R54, [R1+0x2850] ;  /* 0x0028500001367983 */ /* 0x001ee20000300a00 */
[----:B------:R-:W-:Y:S02]  /*17ab20*/  LOP3.LUT P1, RZ, R5, 0x20, RZ, 0xc0, !PT ;  /* 0x0000002005ff7812 */ /* 0x000fe4000782c0ff */
[----:B----4-:R-:W-:-:S11]  /*17ab30*/  PRMT R3, R49, 0x7770, RZ ;  /* 0x0000777031037816 */ /* 0x010fd600000000ff */
        /* <DEDUP_REMOVED lines=14> */
[----:B--2---:R-:W-:-:S07]  /*17ac20*/  PRMT R3, R59, 0x7770, RZ ;  /* 0x000077703b037816 */ /* 0x004fce00000000ff */
[----:B------:R0:W-:Y:S01]  /*17ac30*/  @P1 STG.E.U8 desc[UR32][R50.64], R3 ;  /* 0x0000000332001986 */ /* 0x0001e2000c101120 */
[----:B------:R-:W-:Y:S02]  /*17ac40*/  LOP3.LUT P4, RZ, R2, 0x20, RZ, 0xc0, !PT ;  /* 0x0000002002ff7812 */ /* 0x000fe4000788c0ff */
[----:B0-----:R-:W-:-:S05]  /*17ac50*/  PRMT R3, R59, 0x7771, RZ ;  /* 0x000077713b037816 */ /* 0x001fca00000000ff */
[----:B------:R0:W-:Y:S01]  /*17ac60*/  @P2 STG.E.U8 desc[UR32][R14.64], R3 ;  /* 0x000000030e002986 */ /* 0x0001e2000c101120 */
[----:B------:R-:W-:Y:S02]  /*17ac70*/  LOP3.LUT P5, RZ, R2, 0x40, RZ, 0xc0, !PT ;  /* 0x0000004002ff7812 */ /* 0x000fe400078ac0ff */
[----:B0-----:R-:W-:-:S05]  /*17ac80*/  PRMT R3, R59, 0x7772, RZ ;  /* 0x000077723b037816 */ /* 0x001fca00000000ff */
[----:B------:R0:W-:Y:S02]  /*17ac90*/  @P3 STG.E.U8 desc[UR32][R10.64], R3 ;  /* 0x000000030a003986 */ /* 0x0001e4000c101120 */
[----:B0-----:R-:W-:Y:S02]  /*17aca0*/  PRMT R3, R59, 0x7773, RZ ;  /* 0x000077733b037816 */ /* 0x001fe400000000ff */
[----:B------:R-:W2:Y:S04]  /*17acb0*/  LDL.LU.64 R10, [R1+0x2840] ;  /* 0x00284000010a7983 */ /* 0x000ea80000300a00 */
[----:B------:R0:W-:Y:S02]  /*17acc0*/  @P4 STG.E.U8 desc[UR32][R12.64], R3 ;  /* 0x000000030c004986 */ /* 0x0001e4000c101120 */
[----:B0-----:R-:W-:-:S05]  /*17acd0*/  PRMT R3, R58, 0x7770, RZ ;  /* 0x000077703a037816 */ /* 0x001fca00000000ff */
[----:B------:R0:W-:Y:S04]  /*17ace0*/  @P5 STG.E.U8 desc[UR32][R52.64], R3 ;  /* 0x0000000334005986 */ /* 0x0001e8000c101120 */
[----:B0-----:R-:W2:Y:S04]  /*17acf0*/  LDL.LU R52, [R1+0x2c4] ;  /* 0x0002c40001347983 */ /* 0x001ea80000300800 */
[----:B------:R-:W2:Y:S01]  /*17ad00*/  LDL.LU.64 R14, [R1+0x2838] ;  /* 0x00283800010e7983 */ /* 0x000ea20000300a00 */
[----:B------:R-:W-:-:S03]  /*17ad10*/  LOP3.LUT P6, RZ, R2, 0x80, RZ, 0xc0, !PT ;  /* 0x0000008002ff7812 */ /* 0x000fc600078cc0ff */
[----:B------:R-:W2:Y:S01]  /*17ad20*/  LDL.LU.64 R12, [R1+0x2830] ;  /* 0x00283000010c7983 */ /* 0x000ea20000300a00 */
[----:B------:R-:W-:-:S03]  /*17ad30*/  PRMT R3, R58, 0x7771, RZ ;  /* 0x000077713a037816 */ /* 0x000fc600000000ff */
[----:B------:R-:W2:Y:S06]  /*17ad40*/  LDL.LU.64 R16, [R1+0x2828] ;  /* 0x0028280001107983 */ /* 0x000eac0000300a00 */
[----:B---3--:R0:W-:Y:S04]  /*17ad50*/  @P6 STG.E.U8 desc[UR32][R54.64], R3 ;  /* 0x0000000336006986 */ /* 0x0081e8000c101120 */
[----:B0-----:R-:W3:Y:S01]  /*17ad60*/  LDL.LU.64 R54, [R1+0x2820] ;  /* 0x0028200001367983 */ /* 0x001ee20000300a00 */
[----:B------:R-:W-:-:S02]  /*17ad70*/  LOP3.LUT P0, RZ, R2, 0x100, RZ, 0xc0, !PT ;  /* 0x0000010002ff7812 */ /* 0x000fc4000780c0ff */
[----:B------:R-:W-:-:S11]  /*17ad80*/  PRMT R3, R58, 0x7772, RZ ;  /* 0x000077723a037816 */ /* 0x000fd600000000ff */
[----:B----4-:R0:W-:Y:S04]  /*17ad90*/  @P0 STG.E.U8 desc[UR32][R56.64], R3 ;  /* 0x0000000338000986 */ /* 0x0101e8000c101120 */
[----:B0-----:R-:W4:Y:S04]  /*17ada0*/  LDL.LU.64 R56, [R1+0x2818] ;  /* 0x0028180001387983 */ /* 0x001f280000300a00 */
[----:B------:R-:W4:Y:S04]  /*17adb0*/  LDL.LU.64 R8, [R1+0x2810] ;  /* 0x0028100001087983 */ /* 0x000f280000300a00 */
[----:B------:R-:W4:Y:S01]  /*17adc0*/  LDL.LU R59, [R1+0x2b4] ;  /* 0x0002b400013b7983 */ /* 0x000f220000300800 */
[----:B------:R-:W-:-:S02]  /*17add0*/  LOP3.LUT P2, RZ, R2, 0x800, RZ, 0xc0, !PT ;  /* 0x0000080002ff7812 */ /* 0x000fc4000784c0ff */
[----:B------:R-:W-:Y:S01]  /*17ade0*/  LOP3.LUT P1, RZ, R2, 0x200, RZ, 0xc0, !PT ;  /* 0x0000020002ff7812 */ /* 0x000fe2000782c0ff */
[----:B------:R-:W4:Y:S01]  /*17adf0*/  LDL.LU.64 R50, [R1+0x2808] ;  /* 0x0028080001327983 */ /* 0x000f220000300a00 */
[----:B------:R-:W-:Y:S02]  /*17ae00*/  LOP3.LUT R5, R5, 0xfffffffe, RZ, 0xc0, !PT ;  /* 0xfffffffe05057812 */ /* 0x000fe400078ec0ff */
[----:B------:R-:W-:-:S07]  /*17ae10*/  PRMT R3, R58, 0x7773, RZ ;  /* 0x000077733a037816 */ /* 0x000fce00000000ff */
[----:B------:R-:W-:Y:S02]  /*17ae20*/  @P2 LOP3.LUT R5, R5, 0x1, RZ, 0xfc, !PT ;  /* 0x0000000105052812 */ /* 0x000fe400078efcff */
[C---:B------:R-:W-:Y:S02]  /*17ae30*/  LOP3.LUT P2, RZ, R2.reuse, 0x400, RZ, 0xc0, !PT ;  /* 0x0000040002ff7812 */ /* 0x040fe4000784c0ff */
[C---:B------:R-:W-:Y:S02]  /*17ae40*/  LOP3.LUT P3, RZ, R2.reuse, 0x1000, RZ, 0xc0, !PT ;  /* 0x0000100002ff7812 */ /* 0x040fe4000786c0ff */
[----:B------:R-:W-:Y:S01]  /*17ae50*/  LOP3.LUT P4, RZ, R2, 0x2000, RZ, 0xc0, !PT ;  /* 0x0000200002ff7812 */ /* 0x000fe2000788c0ff */
[----:B--2---:R0:W-:Y:S04]  /*17ae60*/  @P1 STG.E.U8 desc[UR32][R10.64], R3 ;  /* 0x000000030a001986 */ /* 0x0041e8000c101120 */
[----:B0-----:R-:W2:Y:S04]  /*17ae70*/  LDL.LU.64 R10, [R1+0x2800] ;  /* 0x00280000010a7983 */ /* 0x001ea80000300a00 */
[----:B------:R-:W2:Y:S01]  /*17ae80*/  LDL.LU R58, [R1+0x2a4] ;  /* 0x0002a400013a7983 */ /* 0x000ea20000300800 */
[----:B------:R-:W-:-:S05]  /*17ae90*/  PRMT R3, R52, 0x7770, RZ ;  /* 0x0000777034037816 */ /* 0x000fca00000000ff */
[----:B------:R0:W-:Y:S01]  /*17aea0*/  @P2 STG.E.U8 desc[UR32][R14.64], R3 ;  /* 0x000000030e002986 */ /* 0x0001e2000c101120 */
[----:B------:R-:W-:-:S03]  /*17aeb0*/  LOP3.LUT P2, RZ, R5, 0x1, RZ, 0xc0, !PT ;  /* 0x0000000105ff7812 */ /* 0x000fc6000784c0ff */
[----:B0-----:R-:W2:Y:S01]  /*17aec0*/  LDL.LU.64 R14, [R1+0x27f8] ;  /* 0x0027f800010e7983 */ /* 0x001ea20000300a00 */
[----:B------:R-:W-:-:S09]  /*17aed0*/  PRMT R3, R52, 0x7771, RZ ;  /* 0x0000777134037816 */ /* 0x000fd200000000ff */
[----:B------:R0:W-:Y:S04]  /*17aee0*/  @P2 STG.E.U8 desc[UR32][R12.64], R3 ;  /* 0x000000030c002986 */ /* 0x0001e8000c101120 */
[----:B0-----:R-:W2:Y:S01]  /*17aef0*/  LDL.LU.64 R12, [R1+0x27f0] ;  /* 0x0027f000010c7983 */ /* 0x001ea20000300a00 */
[----:B------:R-:W-:-:S03]  /*17af00*/  PRMT R3, R52, 0x7772, RZ ;  /* 0x0000777234037816 */ /* 0x000fc600000000ff */
[----:B------:R-:W2:Y:S04]  /*17af10*/  LDL.LU R29, [R1+0x2ac4] ;  /* 0x002ac400011d7983 */ /* 0x000ea80000300800 */
[----:B------:R0:W-:Y:S02]  /*17af20*/  @P3 STG.E.U8 desc[UR32][R16.64], R3 ;  /* 0x0000000310003986 */ /* 0x0001e4000c101120 */
[----:B0-----:R-:W-:-:S05]  /*17af30*/  PRMT R3, R52, 0x7773, RZ ;  /* 0x0000777334037816 */ /* 0x001fca00000000ff */
[----:B---3--:R0:W-:Y:S04]  /*17af40*/  @P4 STG.E.U8 desc[UR32][R54.64], R3 ;  /* 0x0000000336004986 */ /* 0x0081e8000c101120 */
[----:B0-----:R-:W3:Y:S04]  /*17af50*/  LDL.LU.64 R54, [R1+0x27e8] ;  /* 0x0027e80001367983 */ /* 0x001ee80000300a00 */
[----:B------:R-:W3:Y:S04]  /*17af60*/  LDL.LU R49, [R1+0x294] ;  /* 0x0002940001317983 */ /* 0x000ee80000300800 */
[----:B------:R-:W3:Y:S01]  /*17af70*/  LDL.LU.64 R52, [R1+0x27d8] ;  /* 0x0027d80001347983 */ /* 0x000ee20000300a00 */
[----:B------:R-:W-:-:S02]  /*17af80*/  LOP3.LUT P6, RZ, R2, 0x20000, RZ, 0xc0, !PT ;  /* 0x0002000002ff7812 */ /* 0x000fc400078cc0ff */
[C---:B------:R-:W-:Y:S02]  /*17af90*/  LOP3.LUT P5, RZ, R2.reuse, 0x4000, RZ, 0xc0, !PT ;  /* 0x0000400002ff7812 */ /* 0x040fe400078ac0ff */
[----:B------:R-:W-:-:S09]  /*17afa0*/  LOP3.LUT R2, R2, 0xbfffffff, RZ, 0xc0, !PT ;  /* 0xbfffffff02027812 */ /* 0x000fd200078ec0ff */
[----:B------:R-:W-:-:S04]  /*17afb0*/  @P6 LOP3.LUT R2, R2, 0x40000000, RZ, 0xfc, !PT ;  /* 0x4000000002026812 */ /* 0x000fc800078efcff */
[C---:B------:R-:W-:Y:S02]  /*17afc0*/  LOP3.LUT P6, RZ, R2.reuse, 0x10000, RZ, 0xc0, !PT ;  /* 0x0001000002ff7812 */ /* 0x040fe400078cc0ff */
[----:B------:R-:W-:-:S11]  /*17afd0*/  LOP3.LUT R2, R2, 0x7fffffff, RZ, 0xc0, !PT ;  /* 0x7fffffff02027812 */ /* 0x000fd600078ec0ff */
[----:B------:R-:W-:-:S04]  /*17afe0*/  @P6 LOP3.LUT R2, R2, 0x80000000, RZ, 0xfc, !PT ;  /* 0x8000000002026812 */ /* 0x000fc800078efcff */
[C---:B------:R-:W-:Y:S02]  /*17aff0*/  LOP3.LUT P0, RZ, R2.reuse, 0x200000, RZ, 0xc0, !PT ;  /* 0x0020000002ff7812 */ /* 0x040fe4000780c0ff */
[C---:B------:R-:W-:Y:S02]  /*17b000*/  LOP3.LUT P6, RZ, R2.reuse, 0x8000, RZ, 0xc0, !PT ;  /* 0x0000800002ff7812 */ /* 0x040fe400078cc0ff */
[----:B------:R-:W-:-:S09]  /*17b010*/  LOP3.LUT R2, R2, 0xf7ffffff, RZ, 0xc0, !PT ;  /* 0xf7ffffff02027812 */ /* 0x000fd200078ec0ff */
[----:B------:R-:W-:-:S04]  /*17b020*/  @P0 LOP3.LUT R2, R2, 0x8000000, RZ, 0xfc, !PT ;  /* 0x0800000002020812 */ /* 0x000fc800078efcff */
[C---:B------:R-:W-:Y:S02]  /*17b030*/  LOP3.LUT P0, RZ, R2.reuse, 0x100000, RZ, 0xc0, !PT ;  /* 0x0010000002ff7812 */ /* 0x040fe4000780c0ff */
[----:B------:R-:W-:Y:S02]  /*17b040*/  LOP3.LUT R2, R2, 0xefffffff, RZ, 0xc0, !PT ;  /* 0xefffffff02027812 */ /* 0x000fe400078ec0ff */
[----:B----4-:R-:W-:-:S09]  /*17b050*/  PRMT R3, R59, 0x7770, RZ ;  /* 0x000077703b037816 */ /* 0x010fd200000000ff */
[----:B------:R-:W-:-:S04]  /*17b060*/  @P0 LOP3.LUT R2, R2, 0x10000000, RZ, 0xfc, !PT ;  /* 0x1000000002020812 */ /* 0x000fc800078efcff */
[C---:B------:R-:W-:Y:S01]  /*17b070*/  LOP3.LUT P0, RZ, R2.reuse, 0x80000, RZ, 0xc0, !PT ;  /* 0x0008000002ff7812 */ /* 0x040fe2000780c0ff */
[----:B------:R0:W-:Y:S01]  /*17b080*/  @P5 STG.E.U8 desc[UR32][R56.64], R3 ;  /* 0x0000000338005986 */ /* 0x0001e2000c101120 */
[----:B------:R-:W-:Y:S02]  /*17b090*/  LOP3.LUT R2, R2, 0xdfffffff, RZ, 0xc0, !PT ;  /* 0xdfffffff02027812 */ /* 0x000fe400078ec0ff */
[----:B0-----:R-:W-:Y:S01]  /*17b0a0*/  PRMT R3, R59, 0x7771, RZ ;  /* 0x000077713b037816 */ /* 0x001fe200000000ff */
[----:B------:R-:W4:Y:S08]  /*17b0b0*/  LDL.LU.64 R56, [R1+0x27d0] ;  /* 0x0027d00001387983 */ /* 0x000f300000300a00 */
[----:B------:R-:W-:Y:S01]  /*17b0c0*/  @P0 LOP3.LUT R2, R2, 0x20000000, RZ, 0xfc, !PT ;  /* 0x2000000002020812 */ /* 0x000fe200078efcff */
[----:B------:R0:W-:Y:S03]  /*17b0d0*/  @P6 STG.E.U8 desc[UR32][R8.64], R3 ;  /* 0x0000000308006986 */ /* 0x0001e6000c101120 */
[----:B------:R-:W-:-:S02]  /*17b0e0*/  LOP3.LUT P6, RZ, R2, 0x80000000, RZ, 0xc0, !PT ;  /* 0x8000000002ff7812 */ /* 0x000fc400078cc0ff */
[----:B0-----:R-:W-:-:S11]  /*17b0f0*/  PRMT R3, R59, 0x7772, RZ ;  /* 0x000077723b037816 */ /* 0x001fd600000000ff */
[----:B------:R0:W-:Y:S01]  /*17b100*/  @P6 STG.E.U8 desc[UR32][R50.64], R3 ;  /* 0x0000000332006986 */ /* 0x0001e2000c101120 */
[C---:B------:R-:W-:Y:S02]  /*17b110*/  LOP3.LUT P6, RZ, R2.reuse, 0x40000000, RZ, 0xc0, !PT ;  /* 0x4000000002ff7812 */ /* 0x040fe400078cc0ff */
[----:B------:R-:W-:Y:S02]  /*17b120*/  LOP3.LUT P0, RZ, R2, 0x40000, RZ, 0xc0, !PT ;  /* 0x0004000002ff7812 */ /* 0x000fe4000780c0ff */
[C---:B------:R-:W-:Y:S02]  /*17b130*/  LOP3.LUT P5, RZ, R0.reuse, 0x4000, RZ, 0xc0, !PT ;  /* 0x0000400000ff7812 */ /* 0x040fe400078ac0ff */
[----:B0-----:R-:W-:Y:S01]  /*17b140*/  PRMT R3, R59, 0x7773, RZ ;  /* 0x000077733b037816 */ /* 0x001fe200000000ff */
[----:B------:R-:W4:Y:S06]  /*17b150*/  LDL.LU.64 R50, [R1+0x27e0] ;  /* 0x0027e00001327983 */ /* 0x000f2c0000300a00 */
[----:B--2---:R0:W-:Y:S01]  /*17b160*/  @P6 STG.E.U8 desc[UR32][R10.64], R3 ;  /* 0x000000030a006986 */ /* 0x0041e2000c101120 */
[----:B------:R-:W-:-:S02]  /*17b170*/  LOP3.LUT P6, RZ, R0, 0x8000, RZ, 0xc0, !PT ;  /* 0x0000800000ff7812 */ /* 0x000fc400078cc0ff */
[----:B------:R-:W-:Y:S01]  /*17b180*/  PRMT R0, R58, 0x7770, RZ ;  /* 0x000077703a007816 */ /* 0x000fe200000000ff */
[----:B0-----:R-:W2:Y:S04]  /*17b190*/  LDL.LU.64 R10, [R1+0x27c0] ;  /* 0x0027c000010a7983 */ /* 0x001ea80000300a00 */
[----:B------:R-:W2:Y:S04]  /*17b1a0*/  LDL.LU R44, [R1+0x2fe0] ;  /* 0x002fe000012c7983 */ /* 0x000ea80000300800 */
[----:B------:R-:W2:Y:S04]  /*17b1b0*/  LDL.LU R59, [R1+0x284] ;  /* 0x00028400013b7983 */ /* 0x000ea80000300800 */
[----:B------:R-:W2:Y:S04]  /*17b1c0*/  LDL.LU.64 R16, [R1+0x27c8] ;  /* 0x0027c80001107983 */ /* 0x000ea80000300a00 */
[----:B------:R0:W-:Y:S01]  /*17b1d0*/  @P0 STG.E.U8 desc[UR32][R14.64], R0 ;  /* 0x000000000e000986 */ /* 0x0001e2000c101120 */
[----:B------:R-:W-:-:S02]  /*17b1e0*/  LOP3.LUT P0, RZ, R2, 0x20000000, RZ, 0xc0, !PT ;  /* 0x2000000002ff7812 */ /* 0x000fc4000780c0ff */
[----:B0-----:R-:W-:-:S11]  /*17b1f0*/  PRMT R0, R58, 0x7771, RZ ;  /* 0x000077713a007816 */ /* 0x001fd600000000ff */
[----:B------:R0:W-:Y:S01]  /*17b200*/  @P0 STG.E.U8 desc[UR32][R12.64], R0 ;  /* 0x000000000c000986 */ /* 0x0001e2000c101120 */
[----:B------:R-:W-:Y:S02]  /*17b210*/  LOP3.LUT P0, RZ, R2, 0x10000000, RZ, 0xc0, !PT ;  /* 0x1000000002ff7812 */ /* 0x000fe4000780c0ff */
[----:B0-----:R-:W-:Y:S01]  /*17b220*/  PRMT R0, R58, 0x7772, RZ ;  /* 0x000077723a007816 */ /* 0x001fe200000000ff */
[----:B------:R-:W2:Y:S04]  /*17b230*/  LDL.LU.64 R12, [R1+0x27b8] ;  /* 0x0027b800010c7983 */ /* 0x000ea80000300a00 */
[----:B------:R-:W2:Y:S06]  /*17b240*/  LDL.LU R15, [R1+0x2fdc] ;  /* 0x002fdc00010f7983 */ /* 0x000eac0000300800 */
[----:B---3--:R0:W-:Y:S01]  /*17b250*/  @P0 STG.E.U8 desc[UR32][R54.64], R0 ;  /* 0x0000000036000986 */ /* 0x0081e2000c101120 */
[----:B------:R-:W-:-:S02]  /*17b260*/  LOP3.LUT P0, RZ, R2, 0x8000000, RZ, 0xc0, !PT ;  /* 0x0800000002ff7812 */ /* 0x000fc4000780c0ff */
[----:B0-----:R-:W-:Y:S01]  /*17b270*/  PRMT R0, R58, 0x7773, RZ ;  /* 0x000077733a007816 */ /* 0x001fe200000000ff */
[----:B------:R-:W3:Y:S10]  /*17b280*/  LDL.LU R54, [R1+0x3014] ;  /* 0x0030140001367983 */ /* 0x000ef40000300800 */
[----:B------:R0:W-:Y:S04]  /*17b290*/  @P0 STG.E.U8 desc[UR32][R52.64], R0 ;  /* 0x0000000034000986 */ /* 0x0001e8000c101120 */
[----:B0-----:R-:W3:Y:S01]  /*17b2a0*/  LDL.LU.64 R52, [R1+0x27b0] ;  /* 0x0027b00001347983 */ /* 0x001ee20000300a00 */
[----:B------:R-:W-:-:S02]  /*17b2b0*/  LOP3.LUT P1, RZ, R2, 0x400000, RZ, 0xc0, !PT ;  /* 0x0040000002ff7812 */ /* 0x000fc4000782c0ff */
[C---:B------:R-:W-:Y:S02]  /*17b2c0*/  LOP3.LUT P2, RZ, R2.reuse, 0x800000, RZ, 0xc0, !PT ;  /* 0x0080000002ff7812 */ /* 0x040fe4000784c0ff */
[C---:B------:R-:W-:Y:S02]  /*17b2d0*/  LOP3.LUT P3, RZ, R2.reuse, 0x1000000, RZ, 0xc0, !PT ;  /* 0x0100000002ff7812 */ /* 0x040fe4000786c0ff */
[C---:B------:R-:W-:Y:S02]  /*17b2e0*/  LOP3.LUT P4, RZ, R2.reuse, 0x2000000, RZ, 0xc0, !PT ;  /* 0x0200000002ff7812 */ /* 0x040fe4000788c0ff */
[----:B------:R-:W-:Y:S02]  /*17b2f0*/  LOP3.LUT P0, RZ, R2, 0x4000000, RZ, 0xc0, !PT ;  /* 0x0400000002ff7812 */ /* 0x000fe4000780c0ff */
[C---:B------:R-:W-:Y:S02]  /*17b300*/  PRMT R2, R49.reuse, 0x7770, RZ ;  /* 0x0000777031027816 */ /* 0x040fe400000000ff */
[----:B------:R-:W-:Y:S01]  /*17b310*/  PRMT R3, R49, 0x7771, RZ ;  /* 0x0000777131037816 */ /* 0x000fe200000000ff */
[----:B------:R-:W-:-:S02]  /*17b320*/  VIADD R0, R29, 0x2c ;  /* 0x0000002c1d007836 */ /* 0x000fc40000000000 */
[----:B----4-:R0:W-:Y:S03]  /*17b330*/  @P1 STG.E.U8 desc[UR32][R56.64], R2 ;  /* 0x0000000238001986 */ /* 0x0101e6000c101120 */
[----:B------:R-:W-:Y:S01]  /*17b340*/  ISETP.GE.AND P1, PT, R0, UR23, PT ;  /* 0x0000001700007c0c */ /* 0x000fe2000bf26270 */
[----:B------:R-:W-:Y:S01]  /*17b350*/  VIADD R0, R29, 0x2d ;  /* 0x0000002d1d007836 */ /* 0x000fe20000000000 */
[----:B------:R-:W-:Y:S01]  /*17b360*/  ULDC.64 UR22, c[0x0][0x228] ;  /* 0x00008a0000167ab9 */ /* 0x000fe20000000a00 */
[----:B0-----:R-:W4:Y:S01]  /*17b370*/  LDL.LU.64 R56, [R1+0x27a8] ;  /* 0x0027a80001387983 */ /* 0x001f220000300a00 */
[----:B------:R-:W-:-:S03]  /*17b380*/  PRMT R2, R49, 0x7772, RZ ;  /* 0x0000777231027816 */ /* 0x000fc600000000ff */
[----:B------:R-:W4:Y:S04]  /*17b390*/  LDL.LU R58, [R1+0x274] ;  /* 0x00027400013a7983 */ /* 0x000f280000300800 */
[----:B------:R-:W4:Y:S04]  /*17b3a0*/  LDL.LU R55, [R1+0x3010] ;  /* 0x0030100001377983 */ /* 0x000f280000300800 */
[----:B------:R-:W4:Y:S04]  /*17b3b0*/  LDL.LU R36, [R1+0x300c] ;  /* 0x00300c0001247983 */ /* 0x000f280000300800 */
[----:B------:R-:W4:Y:S04]  /*17b3c0*/  LDL.LU.64 R8, [R1+0x27a0] ;  /* 0x0027a00001087983 */ /* 0x000f280000300a00 */
[----:B------:R0:W-:Y:S01]  /*17b3d0*/  @P2 STG.E.U8 desc[UR32][R50.64], R3 ;  /* 0x0000000332002986 */ /* 0x0001e2000c101120 */
[----:B------:R-:W-:Y:S01]  /*17b3e0*/  ISETP.GE.AND P2, PT, R0, UR21, PT ;  /* 0x0000001500007c0c */ /* 0x000fe2000bf46270 */
[----:B------:R-:W-:-:S02]  /*17b3f0*/  ULDC.64 UR20, c[0x0][0x228] ;  /* 0x00008a0000147ab9 */ /* 0x000fc40000000a00 */
[----:B0-----:R-:W4:Y:S04]  /*17b400*/  LDL.LU.64 R50, [R1+0x2798] ;  /* 0x0027980001327983 */ /* 0x001f280000300a00 */
[----:B--2---:R0:W-:Y:S04]  /*17b410*/  @P3 STG.E.U8 desc[UR32][R10.64], R2 ;  /* 0x000000020a003986 */ /* 0x0041e8000c101120 */
[----:B------:R-:W2:Y:S04]  /*17b420*/  LDL.LU R28, [R1+0x3008] ;  /* 0x00300800011c7983 */ /* 0x000ea80000300800 */
[----:B0-----:R-:W2:Y:S01]  /*17b430*/  LDL.LU R11, [R1+0x3004] ;  /* 0x00300400010b7983 */ /* 0x001ea20000300800 */
[----:B------:R-:W-:-:S02]  /*17b440*/  PRMT R2, R49, 0x7773, RZ ;  /* 0x0000777331027816 */ /* 0x000fc400000000ff */
[C---:B------:R-:W-:Y:S01]  /*17b450*/  PRMT R0, R59.reuse, 0x7770, RZ ;  /* 0x000077703b007816 */ /* 0x040fe200000000ff */
[----:B------:R-:W2:Y:S04]  /*17b460*/  LDL.LU.64 R32, [R1+0x2790] ;  /* 0x0027900001207983 */ /* 0x000ea80000300a00 */
[----:B------:R0:W-:Y:S04]  /*17b470*/  @P4 STG.E.U8 desc[UR32][R16.64], R2 ;  /* 0x0000000210004986 */ /* 0x0001e8000c101120 */
[----:B0-----:R-:W2:Y:S01]  /*17b480*/  LDL.LU.64 R16, [R1+0x2788] ;  /* 0x0027880001107983 */ /* 0x001ea20000300a00 */
[----:B------:R-:W-:-:S03]  /*17b490*/  PRMT R2, R59, 0x7771, RZ ;  /* 0x000077713b027816 */ /* 0x000fc600000000ff */
[----:B------:R-:W2:Y:S04]  /*17b4a0*/  LDL.LU R49, [R1+0x2ffc] ;  /* 0x002ffc0001317983 */ /* 0x000ea80000300800 */
[----:B------:R-:W2:Y:S04]  /*17b4b0*/  LDL.LU R10, [R1+0x264] ;  /* 0x00026400010a7983 */ /* 0x000ea80000300800 */
[----:B------:R-:W2:Y:S04]  /*17b4c0*/  LDL.LU.64 R24, [R1+0x2780] ;  /* 0x0027800001187983 */ /* 0x000ea80000300a00 */
[----:B------:R-:W-:Y:S04]  /*17b4d0*/  @P5 STG.E.U8 desc[UR32][R12.64], R0 ;  /* 0x000000000c005986 */ /* 0x000fe8000c101120 */
[----:B---3--:R0:W-:Y:S04]  /*17b4e0*/  @P6 STG.E.U8 desc[UR32][R52.64], R2 ;  /* 0x0000000234006986 */ /* 0x0081e8000c101120 */
[----:B0-----:R-:W3:Y:S01]  /*17b4f0*/  LDL.LU.64 R52, [R1+0x2778] ;  /* 0x0027780001347983 */ /* 0x001ee20000300a00 */
[----:B------:R-:W-:-:S02]  /*17b500*/  ISETP.LT.AND P3, PT, R44, UR42, !P0 ;  /* 0x0000002a2c007c0c */ /* 0x000fc4000c761270 */
[----:B------:R-:W-:Y:S01]  /*17b510*/  ISETP.LT.AND P5, PT, R15, UR40, !P0 ;  /* 0x000000280f007c0c */ /* 0x000fe2000c7a1270 */
[----:B------:R-:W3:Y:S01]  /*17b520*/  LDL.LU R13, [R1+0x2ff8] ;  /* 0x002ff800010d7983 */ /* 0x000ee20000300800 */
[----:B------:R-:W-:Y:S02]  /*17b530*/  ISETP.LT.AND P4, PT, R54, UR38, !P0 ;  /* 0x0000002636007c0c */ /* 0x000fe4000c781270 */
[C---:B------:R-:W-:Y:S02]  /*17b540*/  PRMT R0, R59.reuse, 0x7772, RZ ;  /* 0x000077723b007816 */ /* 0x040fe400000000ff */
[----:B------:R-:W-:-:S05]  /*17b550*/  PRMT R2, R59, 0x7773, RZ ;  /* 0x000077733b027816 */ /* 0x000fca00000000ff */
[----:B----4-:R0:W-:Y:S01]  /*17b560*/  @P3 STG.E.U8 desc[UR32][R56.64], R0 ;  /* 0x0000000038003986 */ /* 0x0101e2000c101120 */
[----:B------:R-:W-:Y:S02]  /*17b570*/  ISETP.LT.AND P6, PT, R55, UR36, !P0 ;  /* 0x0000002437007c0c */ /* 0x000fe4000c7c1270 */
[----:B0-----:R-:W-:Y:S01]  /*17b580*/  PRMT R0, R58, 0x7770, RZ ;  /* 0x000077703a007816 */ /* 0x001fe200000000ff */
[----:B------:R-:W4:Y:S01]  /*17b590*/  LDL.LU R56, [R1+0x2ff4] ;  /* 0x002ff40001387983 */ /* 0x000f220000300800 */
[----:B------:R-:W-:-:S03]  /*17b5a0*/  ISETP.LT.AND P3, PT, R36, UR34, !P0 ;  /* 0x0000002224007c0c */ /* 0x000fc6000c761270 */
[----:B------:R-:W4:Y:S04]  /*17b5b0*/  LDL.LU R57, [R1+0x2ff0] ;  /* 0x002ff00001397983 */ /* 0x000f280000300800 */
[----:B------:R0:W-:Y:S04]  /*17b5c0*/  @P5 STG.E.U8 desc[UR32][R8.64], R2 ;  /* 0x0000000208005986 */ /* 0x0001e8000c101120 */
[----:B------:R-:W4:Y:S04]  /*17b5d0*/  LDL.LU.64 R20, [R1+0x2770] ;  /* 0x0027700001147983 */ /* 0x000f280000300a00 */
[----:B0-----:R-:W4:Y:S01]  /*17b5e0*/  LDL.LU.64 R8, [R1+0x2760] ;  /* 0x0027600001087983 */ /* 0x001f220000300a00 */
[----:B------:R-:W-:-:S03]  /*17b5f0*/  PRMT R2, R58, 0x7771, RZ ;  /* 0x000077713a027816 */ /* 0x000fc600000000ff */
[----:B------:R0:W-:Y:S04]  /*17b600*/  @P4 STG.E.U8 desc[UR32][R50.64], R0 ;  /* 0x0000000032004986 */ /* 0x0001e8000c101120 */
[----:B------:R-:W4:Y:S01]  /*17b610*/  LDL.LU R59, [R1+0x2d4] ;  /* 0x0002d400013b7983 */ /* 0x000f220000300800 */
[----:B--2---:R-:W-:Y:S02]  /*17b620*/  ISETP.LT.AND P5, PT, R28, UR30, !P0 ;  /* 0x0000001e1c007c0c */ /* 0x004fe4000c7a1270 */
[----:B0-----:R-:W-:Y:S01]  /*17b630*/  PRMT R0, R58, 0x7772, RZ ;  /* 0x000077723a007816 */ /* 0x001fe200000000ff */
[----:B------:R-:W2:Y:S01]  /*17b640*/  LDL R51, [R1+0x2fe8] ;  /* 0x002fe80001337983 */ /* 0x000ea20000100800 */
[----:B------:R-:W-:-:S03]  /*17b650*/  ISETP.LT.AND P4, PT, R11, UR28, !P0 ;  /* 0x0000001c0b007c0c */ /* 0x000fc6000c781270 */
[----:B------:R0:W-:Y:S04]  /*17b660*/  @P6 STG.E.U8 desc[UR32][R32.64], R2 ;  /* 0x0000000220006986 */ /* 0x0001e8000c101120 */
[----:B0-----:R-:W2:Y:S01]  /*17b670*/  LDL.LU.64 R32, [R1+0x2768] ;  /* 0x0027680001207983 */ /* 0x001ea20000300a00 */
[----:B------:R-:W-:-:S03]  /*17b680*/  PRMT R2, R58, 0x7773, RZ ;  /* 0x000077733a027816 */ /* 0x000fc600000000ff */
[----:B------:R0:W-:Y:S04]  /*17b690*/  @P3 STG.E.U8 desc[UR32][R16.64], R0 ;  /* 0x0000000010003986 */ /* 0x0001e8000c101120 */
[----:B0-----:R-:W2:Y:S01]  /*17b6a0*/  LDL.LU.64 R16, [R1+0x2758] ;  /* 0x0027580001107983 */ /* 0x001ea20000300a00 */
[----:B------:R-:W-:-:S03]  /*17b6b0*/  PRMT R0, R10, 0x7770, RZ ;  /* 0x000077700a007816 */ /* 0x000fc600000000ff */
[----:B------:R-:W2:Y:S04]  /*17b6c0*/  LDL.LU R12, [R1+0x2fd4] ;  /* 0x002fd400010c7983 */ /* 0x000ea80000300800 */
[----:B------:R-:W-:Y:S04]  /*17b6d0*/  @P5 STG.E.U8 desc[UR32][R24.64], R2 ;  /* 0x0000000218005986 */ /* 0x000fe8000c101120 */
[----:B------:R-:W2:Y:S04]  /*17b6e0*/  LDL.LU R50, [R1+0x2fe4] ;  /* 0x002fe40001327983 */ /* 0x000ea80000300800 */
[----:B---3--:R0:W-:Y:S04]  /*17b6f0*/  @P4 STG.E.U8 desc[UR32][R52.64], R0 ;  /* 0x0000000034004986 */ /* 0x0081e8000c101120 */
[----:B0-----:R-:W3:Y:S01]  /*17b700*/  LDL.LU.64 R52, [R1+0x2750] ;  /* 0x0027500001347983 */ /* 0x001ee20000300a00 */
[----:B------:R-:W-:-:S02]  /*17b710*/  ISETP.LT.AND P6, PT, R61, UR26, !P0 ;  /* 0x0000001a3d007c0c */ /* 0x000fc4000c7c1270 */
[----:B------:R-:W-:Y:S01]  /*17b720*/  ISETP.LT.AND P3, PT, R49, UR24, !P0 ;  /* 0x0000001831007c0c */ /* 0x000fe2000c761270 */
[----:B------:R-:W3:Y:S01]  /*17b730*/  LDL.LU.64 R24, [R1+0x2740] ;  /* 0x0027400001187983 */ /* 0x000ee20000300a00 */
[C---:B------:R-:W-:Y:S02]  /*17b740*/  PRMT R2, R10.reuse, 0x7771, RZ ;  /* 0x000077710a027816 */ /* 0x040fe400000000ff */
[----:B------:R-:W-:Y:S01]  /*17b750*/  ISETP.LT.AND P5, PT, R13, UR22, !P0 ;  /* 0x000000160d007c0c */ /* 0x000fe2000c7a1270 */
[----:B------:R-:W3:Y:S01]  /*17b760*/  LDL.LU R58, [R1+0x2c8] ;  /* 0x0002c800013a7983 */ /* 0x000ee20000300800 */
[C---:B------:R-:W-:Y:S02]  /*17b770*/  PRMT R0, R10.reuse, 0x7772, RZ ;  /* 0x000077720a007816 */ /* 0x040fe400000000ff */
[----:B------:R-:W-:Y:S02]  /*17b780*/  PRMT R3, R10, 0x7773, RZ ;  /* 0x000077730a037816 */ /* 0x000fe400000000ff */
[----:B----4-:R-:W-:Y:S01]  /*17b790*/  ISETP.LT.AND P4, PT, R56, UR20, !P0 ;  /* 0x0000001438007c0c */ /* 0x010fe2000c781270 */
[----:B------:R0:W-:Y:S04]  /*17b7a0*/  @P6 STG.E.U8 desc[UR32][R20.64], R2 ;  /* 0x0000000214006986 */ /* 0x0001e8000c101120 */
[----:B------:R1:W-:Y:S01]  /*17b7b0*/  @P3 STG.E.U8 desc[UR32][R8.64], R0 ;  /* 0x0000000008003986 */ /* 0x0003e2000c101120 */
[----:B------:R-:W-:-:S03]  /*17b7c0*/  ISETP.LT.AND P3, PT, R57, UR18, !P0 ;  /* 0x0000001239007c0c */ /* 0x000fc6000c761270 */
[----:B0-----:R-:W4:Y:S01]  /*17b7d0*/  LDL.LU.64 R20, [R1+0x2748] ;  /* 0x0027480001147983 */ /* 0x001f220000300a00 */
[----:B------:R-:W-:-:S03]  /*17b7e0*/  PRMT R2, R59, 0x7770, RZ ;  /* 0x000077703b027816 */ /* 0x000fc600000000ff */
[----:B-1----:R-:W4:Y:S04]  /*17b7f0*/  LDL.LU.64 R8, [R1+0x2738] ;  /* 0x0027380001087983 */ /* 0x002f280000300a00 */
[----:B------:R-:W4:Y:S04]  /*17b800*/  LDL.LU.64 R18, [R1+0x2730] ;  /* 0x0027300001127983 */ /* 0x000f280000300a00 */
[----:B--2---:R-:W-:Y:S04]  /*17b810*/  @P5 STG.E.U8 desc[UR32][R32.64], R3 ;  /* 0x0000000320005986 */ /* 0x004fe8000c101120 */
[----:B------:R0:W-:Y:S02]  /*17b820*/  @P4 STG.E.U8 desc[UR32][R16.64], R2 ;  /* 0x0000000210004986 */ /* 0x0001e4000c101120 */
[----:B0-----:R-:W-:-:S02]  /*17b830*/  PRMT R2, R59, 0x7771, RZ ;  /* 0x000077713b027816 */ /* 0x001fc400000000ff */
[----:B------:R-:W2:Y:S04]  /*17b840*/  LDL.LU.64 R16, [R1+0x2728] ;  /* 0x0027280001107983 */ /* 0x000ea80000300a00 */
[----:B------:R-:W2:Y:S04]  /*17b850*/  LDL.LU R10, [R1+0x2b8] ;  /* 0x0002b800010a7983 */ /* 0x000ea80000300800 */
[----:B---3--:R0:W-:Y:S04]  /*17b860*/  @P3 STG.E.U8 desc[UR32][R52.64], R2 ;  /* 0x0000000234003986 */ /* 0x0081e8000c101120 */
[----:B0-----:R-:W3:Y:S01]  /*17b870*/  LDL.LU.64 R52, [R1+0x2720] ;  /* 0x0027200001347983 */ /* 0x001ee20000300a00 */
[----:B------:R-:W-:Y:S01]  /*17b880*/  VIADD R0, R29, 0x2e ;  /* 0x0000002e1d007836 */ /* 0x000fe20000000000 */
[----:B------:R-:W-:Y:S01]  /*17b890*/  ISETP.LT.AND P6, PT, R60, UR4, !P0 ;  /* 0x000000043c007c0c */ /* 0x000fe2000c7c1270 */
[----:B------:R-:W-:Y:S01]  /*17b8a0*/  ULDC UR4, c[0x0][0x228] ;  /* 0x00008a0000047ab9 */ /* 0x000fe20000000800 */
[----:B------:R-:W-:Y:S01]  /*17b8b0*/  PRMT R2, R59, 0x7773, RZ ;  /* 0x000077733b027816 */ /* 0x000fe200000000ff */
[----:B------:R-:W3:Y:S01]  /*17b8c0*/  LDL.LU.64 R40, [R1+0x2718] ;  /* 0x0027180001287983 */ /* 0x000ee20000300a00 */
[----:B------:R-:W-:Y:S01]  /*17b8d0*/  ISETP.GE.AND P5, PT, R0, UR5, PT ;  /* 0x0000000500007c0c */ /* 0x000fe2000bfa6270 */
[----:B------:R-:W-:Y:S01]  /*17b8e0*/  ULDC UR5, c[0x0][0x228] ;  /* 0x00008a0000057ab9 */ /* 0x000fe20000000800 */
[----:B------:R-:W-:Y:S01]  /*17b8f0*/  ISETP.LT.AND P0, PT, R51, UR4, !P0 ;  /* 0x0000000433007c0c */ /* 0x000fe2000c701270 */
[----:B------:R-:W-:Y:S01]  /*17b900*/  ULDC UR4, c[0x0][0x228] ;  /* 0x00008a0000047ab9 */ /* 0x000fe20000000800 */
[----:B------:R-:W-:Y:S01]  /*17b910*/  ISETP.LT.AND P4, PT, R12, UR5, !P1 ;  /* 0x000000050c007c0c */ /* 0x000fe2000cf81270 */
[----:B------:R-:W-:Y:S01]  /*17b920*/  ULDC UR5, c[0x0][0x228] ;  /* 0x00008a0000057ab9 */ /* 0x000fe20000000800 */
[----:B------:R-:W-:Y:S01]  /*17b930*/  PRMT R0, R59, 0x7772, RZ ;  /* 0x000077723b007816 */ /* 0x000fe200000000ff */
[----:B------:R-:W3:Y:S04]  /*17b940*/  LDL.LU.64 R32, [R1+0x2710] ;  /* 0x0027100001207983 */ /* 0x000ee80000300a00 */
[----:B------:R0:W-:Y:S01]  /*17b950*/  @P6 STG.E.U8 desc[UR32][R24.64], R0 ;  /* 0x0000000018006986 */ /* 0x0001e2000c101120 */
[----:B------:R-:W-:Y:S01]  /*17b960*/  ISETP.LT.AND P6, PT, R50, UR4, !P1 ;  /* 0x0000000432007c0c */ /* 0x000fe2000cfc1270 */
[----:B------:R-:W-:Y:S01]  /*17b970*/  ULDC UR4, c[0x0][0x228] ;  /* 0x00008a0000047ab9 */ /* 0x000fe20000000800 */
[----:B------:R-:W-:Y:S01]  /*17b980*/  ISETP.LT.AND P3, PT, R44, UR5, !P1 ;  /* 0x000000052c007c0c */ /* 0x000fe2000cf61270 */
[----:B------:R-:W-:Y:S01]  /*17b990*/  ULDC UR5, c[0x0][0x228] ;  /* 0x00008a0000057ab9 */ /* 0x000fe20000000800 */
[----:B0-----:R-:W-:Y:S01]  /*17b9a0*/  PRMT R0, R58, 0x7770, RZ ;  /* 0x000077703a007816 */ /* 0x001fe200000000ff */
[----:B------:R-:W3:Y:S04]  /*17b9b0*/  LDL.LU.64 R24, [R1+0x2708] ;  /* 0x0027080001187983 */ /* 0x000ee80000300a00 */
[----:B----4-:R0:W-:Y:S04]  /*17b9c0*/  @P0 STG.E.U8 desc[UR32][R20.64], R2 ;  /* 0x0000000214000986 */ /* 0x0101e8000c101120 */
[----:B------:R1:W-:Y:S01]  /*17b9d0*/  @P4 STG.E.U8 desc[UR32][R8.64], R0 ;  /* 0x0000000008004986 */ /* 0x0003e2000c101120 */
[----:B------:R-:W-:Y:S01]  /*17b9e0*/  ISETP.LT.AND P4, PT, R15, UR4, !P1 ;  /* 0x000000040f007c0c */ /* 0x000fe2000cf81270 */
[----:B------:R-:W-:-:S02]  /*17b9f0*/  ULDC UR4, c[0x0][0x228] ;  /* 0x00008a0000047ab9 */ /* 0x000fc40000000800 */
[----:B0-----:R-:W4:Y:S01]  /*17ba00*/  LDL.LU.64 R20, [R1+0x2700] ;  /* 0x0027000001147983 */ /* 0x001f220000300a00 */
[----:B------:R-:W-:-:S03]  /*17ba10*/  PRMT R2, R58, 0x7771, RZ ;  /* 0x000077713a027816 */ /* 0x000fc600000000ff */
[----:B-1----:R-:W4:Y:S04]  /*17ba20*/  LDL.LU.64 R8, [R1+0x26f8] ;  /* 0x0026f80001087983 */ /* 0x002f280000300a00 */
[----:B------:R-:W4:Y:S01]  /*17ba30*/  LDL.LU R59, [R1+0x2a8] ;  /* 0x0002a800013b7983 */ /* 0x000f220000300800 */
[----:B------:R-:W-:-:S03]  /*17ba40*/  PRMT R0, R58, 0x7772, RZ ;  /* 0x000077723a007816 */ /* 0x000fc600000000ff */
[----:B------:R0:W-:Y:S02]  /*17ba50*/  @P6 STG.E.U8 desc[UR32][R18.64], R2 ;  /* 0x0000000212006986 */ /* 0x0001e4000c101120 */
[----:B0-----:R-:W-:Y:S02]  /*17ba60*/  PRMT R2, R58, 0x7773, RZ ;  /* 0x000077733a027816 */ /* 0x001fe400000000ff */
[----:B--2---:R0:W-:Y:S04]  /*17ba70*/  @P3 STG.E.U8 desc[UR32][R16.64], R0 ;  /* 0x0000000010003986 */ /* 0x0041e8000c101120 */
[----:B0-----:R-:W2:Y:S04]  /*17ba80*/  LDL.LU.64 R16, [R1+0x26f0] ;  /* 0x0026f00001107983 */ /* 0x001ea80000300a00 */
[----:B---3--:R0:W-:Y:S04]  /*17ba90*/  @P4 STG.E.U8 desc[UR32][R52.64], R2 ;  /* 0x0000000234004986 */ /* 0x0081e8000c101120 */
[----:B0-----:R-:W3:Y:S01]  /*17baa0*/  LDL.LU.64 R52, [R1+0x26e0] ;  /* 0x0026e00001347983 */ /* 0x001ee20000300a00 */
[----:B------:R-:W-:Y:S01]  /*17bab0*/  ISETP.LT.AND P0, PT, R54, UR5, !P1 ;  /* 0x0000000536007c0c */ /* 0x000fe2000cf01270 */
[----:B------:R-:W-:Y:S01]  /*17bac0*/  ULDC UR5, c[0x0][0x228] ;  /* 0x00008a0000057ab9 */ /* 0x000fe20000000800 */
[----:B------:R-:W-:Y:S01]  /*17bad0*/  ISETP.LT.AND P6, PT, R55, UR4, !P1 ;  /* 0x0000000437007c0c */ /* 0x000fe2000cfc1270 */
[----:B------:R-:W-:Y:S01]  /*17bae0*/  ULDC UR4, c[0x0][0x228] ;  /* 0x00008a0000047ab9 */ /* 0x000fe20000000800 */
[----:B------:R-:W-:Y:S01]  /*17baf0*/  ISETP.LT.AND P3, PT, R36, UR5, !P1 ;  /* 0x0000000524007c0c */ /* 0x000fe2000cf61270 */
[----:B------:R-:W-:Y:S01]  /*17bb00*/  ULDC UR5, c[0x0][0x228] ;  /* 0x00008a0000057ab9 */ /* 0x000fe20000000800 */
[C---:B------:R-:W-:Y:S01]  /*17bb10*/  PRMT R0, R10.reuse, 0x7770, RZ ;  /* 0x000077700a007816 */ /* 0x040fe200000000ff */
[----:B------:R-:W3:Y:S01]  /*17bb20*/  LDL.LU R58, [R1+0x298] ;  /* 0x00029800013a7983 */ /* 0x000ee20000300800 */
[----:B------:R-:W-:-:S02]  /*17bb30*/  PRMT R2, R10, 0x7771, RZ ;  /* 0x000077710a027816 */ /* 0x000fc400000000ff */
[----:B------:R-:W-:Y:S01]  /*17bb40*/  ISETP.LT.AND P4, PT, R28, UR4, !P1 ;  /* 0x000000041c007c0c */ /* 0x000fe2000cf81270 */
[----:B------:R-:W-:Y:S02]  /*17bb50*/  ULDC UR4, c[0x0][0x228] ;  /* 0x00008a0000047ab9 */ /* 0x000fe40000000800 */
[----:B------:R0:W-:Y:S01]  /*17bb60*/  @P0 STG.E.U8 desc[UR32][R40.64], R0 ;  /* 0x0000000028000986 */ /* 0x0001e2000c101120 */
[----:B------:R-:W-:Y:S01]  /*17bb70*/  ISETP.LT.AND P0, PT, R11, UR5, !P1 ;  /* 0x000000050b007c0c */ /* 0x000fe2000cf01270 */
[----:B------:R-:W-:Y:S02]  /*17bb80*/  ULDC UR5, c[0x0][0x228] ;  /* 0x00008a0000057ab9 */ /* 0x000fe40000000800 */
[----:B------:R1:W-:Y:S01]  /*17bb90*/  @P6 STG.E.U8 desc[UR32][R32.64], R2 ;  /* 0x0000000220006986 */ /* 0x0003e2000c101120 */
[----:B------:R-:W-:Y:S01]  /*17bba0*/  ISETP.LT.AND P6, PT, R61, UR4, !P1 ;  /* 0x000000043d007c0c */ /* 0x000fe2000cfc1270 */
[----:B------:R-:W-:Y:S01]  /*17bbb0*/  ULDC UR4, c[0x0][0x228] ;  /* 0x00008a0000047ab9 */ /* 0x000fe20000000800 */
[C---:B0-----:R-:W-:Y:S01]  /*17bbc0*/  PRMT R0, R10.reuse, 0x7772, RZ ;  /* 0x000077720a007816 */ /* 0x041fe200000000ff */
[----:B------:R-:W3:Y:S04]  /*17bbd0*/  LDL.LU.64 R40, [R1+0x26e8] ;  /* 0x0026e80001287983 */ /* 0x000ee80000300a00 */
[----:B-1----:R-:W3:Y:S01]  /*17bbe0*/  LDL.LU.64 R32, [R1+0x26d8] ;  /* 0x0026d80001207983 */ /* 0x002ee20000300a00 */
[----:B------:R-:W-:-:S03]  /*17bbf0*/  PRMT R2, R10, 0x7773, RZ ;  /* 0x000077730a027816 */ /* 0x000fc600000000ff */
[----:B------:R0:W-:Y:S01]  /*17bc00*/  @P3 STG.E.U8 desc[UR32][R24.64], R0 ;  /* 0x0000000018003986 */ /* 0x0001e2000c101120 */
[----:B------:R-:W-:Y:S01]  /*17bc10*/  ISETP.LT.AND P3, PT, R49, UR4, !P1 ;  /* 0x0000000431007c0c */ /* 0x000fe2000cf61270 */
[----:B------:R-:W-:Y:S02]  /*17bc20*/  ULDC UR4, c[0x0][0x228] ;  /* 0x00008a0000047ab9 */ /* 0x000fe40000000800 */
[----:B0-----:R-:W3:Y:S04]  /*17bc30*/  LDL.LU.64 R24, [R1+0x26d0] ;  /* 0x0026d00001187983 */ /* 0x001ee80000300a00 */
[----:B----4-:R0:W-:Y:S01]  /*17bc40*/  @P4 STG.E.U8 desc[UR32][R20.64], R2 ;  /* 0x0000000214004986 */ /* 0x0101e2000c101120 */
[----:B------:R-:W-:-:S03]  /*17bc50*/  PRMT R0, R59, 0x7770, RZ ;  /* 0x000077703b007816 */ /* 0x000fc600000000ff */
[----:B0-----:R-:W4:Y:S01]  /*17bc60*/  LDL.LU.64 R20, [R1+0x26c0] ;  /* 0x0026c00001147983 */ /* 0x001f220000300a00 */
[----:B------:R-:W-:-:S03]  /*17bc70*/  PRMT R2, R59, 0x7771, RZ ;  /* 0x000077713b027816 */ /* 0x000fc600000000ff */
[----:B------:R0:W-:Y:S02]  /*17bc80*/  @P0 STG.E.U8 desc[UR32][R8.64], R0 ;  /* 0x0000000008000986 */ /* 0x0001e4000c101120 */
[----:B0-----:R-:W-:Y:S02]  /*17bc90*/  PRMT R0, R59, 0x7772, RZ ;  /* 0x000077723b007816 */ /* 0x001fe400000000ff */
[----:B------:R-:W4:Y:S04]  /*17bca0*/  LDL.LU R9, [R1+0x288] ;  /* 0x0002880001097983 */ /* 0x000f280000300800 */
        /* <DEDUP_REMOVED lines=9> */
[----:B------:R-:W3:Y:S01]  /*17bd40*/  LDL.LU.64 R6, [R1+0x26b0] ;  /* 0x0026b00001067983 */ /* 0x000ee20000300a00 */
[----:B------:R-:W-:Y:S01]  /*17bd50*/  PRMT R2, R59, 0x7773, RZ ;  /* 0x000077733b027816 */ /* 0x000fe200000000ff */
[----:B------:R-:W-:Y:S01]  /*17bd60*/  ULDC UR4, c[0x0][0x228] ;  /* 0x00008a0000047ab9 */ /* 0x000fe20000000800 */
[----:B------:R-:W-:Y:S01]  /*17bd70*/  PRMT R0, R58, 0x7770, RZ ;  /* 0x000077703a007816 */ /* 0x000fe200000000ff */
[----:B------:R-:W3:Y:S01]  /*17bd80*/  LDL.LU.64 R18, [R1+0x26a8] ;  /* 0x0026a80001127983 */ /* 0x000ee20000300a00 */
[----:B------:R-:W-:Y:S01]  /*17bd90*/  ISETP.LT.AND P3, PT, R60, UR5, !P1 ;  /* 0x000000053c007c0c */ /* 0x000fe2000cf61270 */
[----:B------:R-:W-:Y:S01]  /*17bda0*/  ULDC UR5, c[0x0][0x228] ;  /* 0x00008a0000057ab9 */ /* 0x000fe20000000800 */
[----:B------:R-:W-:Y:S01]  /*17bdb0*/  ISETP.LT.AND P1, PT, R51, UR4, !P1 ;  /* 0x0000000433007c0c */ /* 0x000fe2000cf21270 */
[----:B------:R-:W-:Y:S01]  /*17bdc0*/  ULDC UR4, c[0x0][0x228] ;  /* 0x00008a0000047ab9 */ /* 0x000fe20000000800 */
[----:B------:R0:W-:Y:S04]  /*17bdd0*/  @P0 STG.E.U8 desc[UR32][R40.64], R2 ;  /* 0x0000000228000986 */ /* 0x0001e8000c101120 */
[----:B------:R1:W-:Y:S01]  /*17bde0*/  @P4 STG.E.U8 desc[UR32][R32.64], R0 ;  /* 0x0000000020004986 */ /* 0x0003e2000c101120 */
[----:B------:R-:W-:Y:S01]  /*17bdf0*/  ISETP.LT.AND P4, PT, R12, UR5, !P2 ;  /* 0x000000050c007c0c */ /* 0x000fe2000d781270 */
[----:B------:R-:W-:Y:S01]  /*17be00*/  ULDC UR5, c[0x0][0x228] ;  /* 0x00008a0000057ab9 */ /* 0x000fe20000000800 */
[C---:B0-----:R-:W-:Y:S01]  /*17be10*/  PRMT R2, R58.reuse, 0x7771, RZ ;  /* 0x000077713a027816 */ /* 0x041fe200000000ff */
[----:B-1----:R-:W3:Y:S01]  /*17be20*/  LDL.LU.64 R32, [R1+0x26a0] ;  /* 0x0026a00001207983 */ /* 0x002ee20000300a00 */
[----:B------:R-:W-:-:S03]  /*17be30*/  PRMT R0, R58, 0x7772, RZ ;  /* 0x000077723a007816 */ /* 0x000fc600000000ff */
[----:B------:R-:W3:Y:S04]  /*17be40*/  LDL.LU R59, [R1+0x278] ;  /* 0x00027800013b7983 */ /* 0x000ee80000300800 */
[----:B------:R0:W-:Y:S04]  /*17be50*/  @P6 STG.E.U8 desc[UR32][R24.64], R2 ;  /* 0x0000000218006986 */ /* 0x0001e8000c101120 */
[----:B0-----:R-:W3:Y:S01]  /*17be60*/  LDL.LU.64 R24, [R1+0x2690] ;  /* 0x0026900001187983 */ /* 0x001ee20000300a00 */
[----:B------:R-:W-:-:S03]  /*17be70*/  PRMT R2, R58, 0x7773, RZ ;  /* 0x000077733a027816 */ /* 0x000fc600000000ff */
[----:B----4-:R0:W-:Y:S04]  /*17be80*/  @P3 STG.E.U8 desc[UR32][R20.64], R0 ;  /* 0x0000000014003986 */ /* 0x0101e8000c101120 */
[----:B0-----:R-:W4:Y:S04]  /*17be90*/  LDL.LU.64 R20, [R1+0x2698] ;  /* 0x0026980001147983 */ /* 0x001f280000300a00 */
[----:B------:R-:W4:Y:S01]  /*17bea0*/  LDL.LU.64 R40, [R1+0x2678] ;  /* 0x0026780001287983 */ /* 0x000f220000300a00 */
[----:B------:R-:W-:-:S03]  /*17beb0*/  PRMT R0, R9, 0x7770, RZ ;  /* 0x0000777009007816 */ /* 0x000fc600000000ff */
[----:B--2---:R0:W-:Y:S04]  /*17bec0*/  @P1 STG.E.U8 desc[UR32][R16.64], R2 ;  /* 0x0000000210001986 */ /* 0x0041e8000c101120 */
[----:B0-----:R-:W2:Y:S04]  /*17bed0*/  LDL.LU.64 R16, [R1+0x2670] ;  /* 0x0026700001107983 */ /* 0x001ea80000300a00 */
[----:B---3--:R0:W-:Y:S04]  /*17bee0*/  @P4 STG.E.U8 desc[UR32][R52.64], R0 ;  /* 0x0000000034004986 */ /* 0x0081e8000c101120 */
[----:B0-----:R-:W3:Y:S04]  /*17bef0*/  LDL.LU.64 R52, [R1+0x2658] ;  /* 0x0026580001347983 */ /* 0x001ee80000300a00 */
[----:B------:R-:W3:Y:S01]  /*17bf00*/  LDL.LU R58, [R1+0x268] ;  /* 0x00026800013a7983 */ /* 0x000ee20000300800 */
[----:B------:R-:W-:Y:S01]  /*17bf10*/  ISETP.LT.AND P6, PT, R50, UR4, !P2 ;  /* 0x0000000432007c0c */ /* 0x000fe2000d7c1270 */
[----:B------:R-:W-:Y:S01]  /*17bf20*/  ULDC UR4, c[0x0][0x228] ;  /* 0x00008a0000047ab9 */ /* 0x000fe20000000800 */
[----:B------:R-:W-:Y:S01]  /*17bf30*/  ISETP.LT.AND P3, PT, R44, UR5, !P2 ;  /* 0x000000052c007c0c */ /* 0x000fe2000d761270 */
[----:B------:R-:W-:Y:S01]  /*17bf40*/  ULDC UR5, c[0x0][0x228] ;  /* 0x00008a0000057ab9 */ /* 0x000fe20000000800 */
[----:B------:R-:W-:Y:S01]  /*17bf50*/  ISETP.LT.AND P4, PT, R15, UR4, !P2 ;  /* 0x000000040f007c0c */ /* 0x000fe2000d781270 */
[----:B------:R-:W-:Y:S01]  /*17bf60*/  ULDC UR4, c[0x0][0x228] ;  /* 0x00008a0000047ab9 */ /* 0x000fe20000000800 */
[----:B------:R-:W-:-:S02]  /*17bf70*/  PRMT R2, R9, 0x7771, RZ ;  /* 0x0000777109027816 */ /* 0x000fc400000000ff */
[----:B------:R-:W-:Y:S01]  /*17bf80*/  ISETP.LT.AND P1, PT, R54, UR4, !P2 ;  /* 0x0000000436007c0c */ /* 0x000fe2000d721270 */
[----:B------:R-:W-:Y:S01]  /*17bf90*/  ULDC UR4, c[0x0][0x228] ;  /* 0x00008a0000047ab9 */ /* 0x000fe20000000800 */
[----:B------:R-:W-:-:S03]  /*17bfa0*/  PRMT R0, R9, 0x7772, RZ ;  /* 0x0000777209007816 */ /* 0x000fc600000000ff */
[----:B------:R0:W-:Y:S01]  /*17bfb0*/  @P6 STG.E.U8 desc[UR32][R6.64], R2 ;  /* 0x0000000206006986 */ /* 0x0001e2000c101120 */
[----:B------:R-:W-:-:S03]  /*17bfc0*/  VIADD R3, R29, 0x2f ;  /* 0x0000002f1d037836 */ /* 0x000fc60000000000 */
[----:B------:R1:W-:Y:S01]  /*17bfd0*/  @P3 STG.E.U8 desc[UR32][R18.64], R0 ;  /* 0x0000000012003986 */ /* 0x0003e2000c101120 */
[----:B------:R-:W-:Y:S01]  /*17bfe0*/  ISETP.LT.AND P3, PT, R55, UR4, !P2 ;  /* 0x0000000437007c0c */ /* 0x000fe2000d761270 */
[----:B------:R-:W-:Y:S01]  /*17bff0*/  ULDC UR4, c[0x0][0x228] ;  /* 0x00008a0000047ab9 */ /* 0x000fe20000000800 */
[----:B0-----:R-:W-:Y:S02]  /*17c000*/  PRMT R2, R9, 0x7773, RZ ;  /* 0x0000777309027816 */ /* 0x001fe400000000ff */
[----:B------:R-:W3:Y:S01]  /*17c010*/  LDL.LU R9, [R1+0x2cc] ;  /* 0x0002cc0001097983 */ /* 0x000ee20000300800 */
[----:B-1----:R-:W-:-:S03]  /*17c020*/  PRMT R0, R59, 0x7770, RZ ;  /* 0x000077703b007816 */ /* 0x002fc600000000ff */
[----:B------:R0:W-:Y:S01]  /*17c030*/  @P4 STG.E.U8 desc[UR32][R32.64], R2 ;  /* 0x0000000220004986 */ /* 0x0001e2000c101120 */
[----:B------:R-:W-:Y:S01]  /*17c040*/  ISETP.LT.AND P4, PT, R36, UR5, !P2 ;  /* 0x0000000524007c0c */ /* 0x000fe2000d781270 */
[----:B------:R-:W-:Y:S01]  /*17c050*/  ULDC UR5, c[0x0][0x228] ;  /* 0x00008a0000057ab9 */ /* 0x000fe20000000800 */
[----:B------:R-:W-:Y:S01]  /*17c060*/  ISETP.GE.AND P0, PT, R3, UR7, PT ;  /* 0x0000000703007c0c */ /* 0x000fe2000bf06270 */
[----:B------:R1:W-:Y:S01]  /*17c070*/  @P1 STG.E.U8 desc[UR32][R24.64], R0 ;  /* 0x0000000018001986 */ /* 0x0003e2000c101120 */
[----:B------:R-:W-:Y:S01]  /*17c080*/  ISETP.LT.AND P1, PT, R28, UR4, !P2 ;  /* 0x000000041c007c0c */ /* 0x000fe2000d721270 */
[----:B------:R-:W-:Y:S02]  /*17c090*/  ULDC UR4, c[0x0][0x228] ;  /* 0x00008a0000047ab9 */ /* 0x000fe40000000800 */
[----:B0-----:R-:W3:Y:S01]  /*17c0a0*/  LDL.LU.64 R32, [R1+0x2688] ;  /* 0x0026880001207983 */ /* 0x001ee20000300a00 */
[----:B------:R-:W-:Y:S02]  /*17c0b0*/  PRMT R3, R59, 0x7771, RZ ;  /* 0x000077713b037816 */ /* 0x000fe400000000ff */
[----:B------:R-:W-:Y:S01]  /*17c0c0*/  ISETP.LT.AND P6, PT, R11, UR5, !P2 ;  /* 0x000000050b007c0c */ /* 0x000fe2000d7c1270 */
[----:B-1----:R-:W3:Y:S01]  /*17c0d0*/  LDL.LU.64 R24, [R1+0x2680] ;  /* 0x0026800001187983 */ /* 0x002ee20000300a00 */
[----:B------:R-:W-:Y:S01]  /*17c0e0*/  PRMT R2, R59, 0x7772, RZ ;  /* 0x000077723b027816 */ /* 0x000fe200000000ff */
[----:B------:R-:W-:Y:S01]  /*17c0f0*/  VIADD R0, R29, 0x30 ;  /* 0x000000301d007836 */ /* 0x000fe20000000000 */
[----:B------:R-:W-:Y:S01]  /*17c100*/  ULDC UR5, c[0x0][0x228] ;  /* 0x00008a0000057ab9 */ /* 0x000fe20000000800 */
[----:B----4-:R0:W-:Y:S03]  /*17c110*/  @P3 STG.E.U8 desc[UR32][R20.64], R3 ;  /* 0x0000000314003986 */ /* 0x0101e6000c101120 */
[----:B------:R-:W-:Y:S01]  /*17c120*/  ISETP.GE.AND P3, PT, R0, UR9, PT ;  /* 0x0000000900007c0c */ /* 0x000fe2000bf66270 */
[----:B------:R1:W-:Y:S04]  /*17c130*/  @P4 STG.E.U8 desc[UR32][R40.64], R2 ;  /* 0x0000000228004986 */ /* 0x0003e8000c101120 */
[----:B0-----:R-:W4:Y:S01]  /*17c140*/  LDL.LU.64 R20, [R1+0x2668] ;  /* 0x0026680001147983 */ /* 0x001f220000300a00 */
[----:B-1----:R-:W-:-:S03]  /*17c150*/  PRMT R2, R59, 0x7773, RZ ;  /* 0x000077733b027816 */ /* 0x002fc600000000ff */
[----:B------:R-:W4:Y:S04]  /*17c160*/  LDL.LU R59, [R1+0x2d8] ;  /* 0x0002d800013b7983 */ /* 0x000f280000300800 */
[----:B--2---:R0:W-:Y:S04]  /*17c170*/  @P1 STG.E.U8 desc[UR32][R16.64], R2 ;  /* 0x0000000210001986 */ /* 0x0041e8000c101120 */
[----:B0-----:R-:W2:Y:S01]  /*17c180*/  LDL.LU.64 R16, [R1+0x2660] ;  /* 0x0026600001107983 */ /* 0x001ea20000300a00 */
[----:B---3--:R-:W-:-:S05]  /*17c190*/  PRMT R0, R58, 0x7770, RZ ;  /* 0x000077703a007816 */ /* 0x008fca00000000ff */
[----:B------:R0:W-:Y:S04]  /*17c1a0*/  @P6 STG.E.U8 desc[UR32][R52.64], R0 ;  /* 0x0000000034006986 */ /* 0x0001e8000c101120 */
[----:B0-----:R-:W3:Y:S01]  /*17c1b0*/  LDL.LU.64 R52, [R1+0x2650] ;  /* 0x0026500001347983 */ /* 0x001ee20000300a00 */
[----:B------:R-:W-:Y:S01]  /*17c1c0*/  ISETP.LT.AND P4, PT, R61, UR4, !P2 ;  /* 0x000000043d007c0c */ /* 0x000fe2000d781270 */
[----:B------:R-:W-:Y:S02]  /*17c1d0*/  ULDC UR4, c[0x0][0x228] ;  /* 0x00008a0000047ab9 */ /* 0x000fe40000000800 */
[----:B------:R-:W-:Y:S01]  /*17c1e0*/  ISETP.LT.AND P6, PT, R49, UR4, !P2 ;  /* 0x0000000431007c0c */ /* 0x000fe2000d7c1270 */
[----:B------:R-:W3:Y:S01]  /*17c1f0*/  LDL.LU.64 R22, [R1+0x2648] ;  /* 0x0026480001167983 */ /* 0x000ee20000300a00 */
[C---:B------:R-:W-:Y:S01]  /*17c200*/  PRMT R0, R58.reuse, 0x7771, RZ ;  /* 0x000077713a007816 */ /* 0x040fe200000000ff */
[----:B------:R-:W-:Y:S01]  /*17c210*/  ULDC UR4, c[0x0][0x228] ;  /* 0x00008a0000047ab9 */ /* 0x000fe20000000800 */
[----:B------:R-:W-:Y:S01]  /*17c220*/  ISETP.LT.AND P1, PT, R13, UR5, !P2 ;  /* 0x000000050d007c0c */ /* 0x000fe2000d721270 */
[----:B------:R-:W3:Y:S01]  /*17c230*/  LDL.LU.64 R18, [R1+0x2640] ;  /* 0x0026400001127983 */ /* 0x000ee20000300a00 */
[----:B------:R-:W-:Y:S01]  /*17c240*/  PRMT R2, R58, 0x7772, RZ ;  /* 0x000077723a027816 */ /* 0x000fe200000000ff */
[----:B------:R-:W-:-:S03]  /*17c250*/  ULDC UR5, c[0x0][0x228] ;  /* 0x00008a0000057ab9 */ /* 0x000fc60000000800 */
[----:B------:R0:W-:Y:S01]  /*17c260*/  @P4 STG.E.U8 desc[UR32][R32.64], R0 ;  /* 0x0000000020004986 */ /* 0x0001e2000c101120 */
[----:B------:R-:W-:Y:S01]  /*17c270*/  ISETP.LT.AND P4, PT, R56, UR4, !P2 ;  /* 0x0000000438007c0c */ /* 0x000fe2000d781270 */
[----:B------:R-:W-:Y:S02]  /*17c280*/  ULDC UR4, c[0x0][0x228] ;  /* 0x00008a0000047ab9 */ /* 0x000fe40000000800 */
[----:B------:R1:W-:Y:S01]  /*17c290*/  @P6 STG.E.U8 desc[UR32][R24.64], R2 ;  /* 0x0000000218006986 */ /* 0x0003e2000c101120 */
[----:B------:R-:W-:Y:S01]  /*17c2a0*/  ISETP.LT.AND P6, PT, R57, UR5, !P2 ;  /* 0x0000000539007c0c */ /* 0x000fe2000d7c1270 */
[----:B------:R-:W-:Y:S02]  /*17c2b0*/  ULDC UR5, c[0x0][0x228] ;  /* 0x00008a0000057ab9 */ /* 0x000fe40000000800 */
[----:B0-----:R-:W3:Y:S01]  /*17c2c0*/  LDL.LU.64 R32, [R1+0x2638] ;  /* 0x0026380001207983 */ /* 0x001ee20000300a00 */
[----:B------:R-:W-:-:S03]  /*17c2d0*/  PRMT R0, R58, 0x7773, RZ ;  /* 0x000077733a007816 */ /* 0x000fc600000000ff */
[----:B-1----:R-:W3:Y:S04]  /*17c2e0*/  LDL.LU.64 R24, [R1+0x2628] ;  /* 0x0026280001187983 */ /* 0x002ee80000300a00 */
[----:B------:R-:W3:Y:S04]  /*17c2f0*/  LDL.LU R58, [R1+0x2bc] ;  /* 0x0002bc00013a7983 */ /* 0x000ee80000300800 */
[----:B------:R-:W3:Y:S04]  /*17c300*/  LDL.LU.64 R40, [R1+0x2630] ;  /* 0x0026300001287983 */ /* 0x000ee80000300a00 */
[----:B----4-:R0:W-:Y:S01]  /*17c310*/  @P1 STG.E.U8 desc[UR32][R20.64], R0 ;  /* 0x0000000014001986 */ /* 0x0101e2000c101120 */
[----:B------:R-:W-:-:S02]  /*17c320*/  PRMT R2, R59, 0x7770, RZ ;  /* 0x000077703b027816 */ /* 0x000fc400000000ff */
[----:B0-----:R-:W-:Y:S01]  /*17c330*/  PRMT R0, R59, 0x7771, RZ ;  /* 0x000077713b007816 */ /* 0x001fe200000000ff */
[----:B------:R-:W4:Y:S04]  /*17c340*/  LDL.LU.64 R20, [R1+0x2620] ;  /* 0x0026200001147983 */ /* 0x000f280000300a00 */
        /* <DEDUP_REMOVED lines=13> */
[----:B------:R-:W-:Y:S02]  /*17c420*/  PRMT R0, R59, 0x7773, RZ ;  /* 0x000077733b007816 */ /* 0x000fe400000000ff */
[C---:B------:R-:W-:Y:S01]  /*17c430*/  PRMT R4, R9.reuse, 0x7770, RZ ;  /* 0x0000777009047816 */ /* 0x040fe200000000ff */
[----:B------:R0:W-:Y:S01]  /*17c440*/  @P1 STG.E.U8 desc[UR32][R22.64], R2 ;  /* 0x0000000216001986 */ /* 0x0001e2000c101120 */
[----:B------:R-:W-:Y:S01]  /*17c450*/  ISETP.LT.AND P1, PT, R44, UR4, !P5 ;  /* 0x000000042c007c0c */ /* 0x000fe2000ef21270 */
[----:B------:R-:W-:Y:S02]  /*17c460*/  ULDC UR4, c[0x0][0x228] ;  /* 0x00008a0000047ab9 */ /* 0x000fe40000000800 */
[----:B------:R1:W-:Y:S01]  /*17c470*/  @P2 STG.E.U8 desc[UR32][R18.64], R0 ;  /* 0x0000000012002986 */ /* 0x0003e2000c101120 */
[----:B------:R-:W-:-:S03]  /*17c480*/  PRMT R3, R9, 0x7771, RZ ;  /* 0x0000777109037816 */ /* 0x000fc600000000ff */
[----:B------:R-:W3:Y:S04]  /*17c490*/  LDL.LU R59, [R1+0x2ac] ;  /* 0x0002ac00013b7983 */ /* 0x000ee80000300800 */
[----:B0-----:R-:W3:Y:S04]  /*17c4a0*/  LDL.LU.64 R22, [R1+0x2610] ;  /* 0x0026100001167983 */ /* 0x001ee80000300a00 */
[----:B------:R0:W-:Y:S01]  /*17c4b0*/  @P4 STG.E.U8 desc[UR32][R32.64], R4 ;  /* 0x0000000420004986 */ /* 0x0001e2000c101120 */
[----:B------:R-:W-:Y:S01]  /*17c4c0*/  ISETP.LT.AND P4, PT, R15, UR5, !P5 ;  /* 0x000000050f007c0c */ /* 0x000fe2000ef81270 */
[----:B------:R-:W-:Y:S01]  /*17c4d0*/  ULDC UR5, c[0x0][0x228] ;  /* 0x00008a0000057ab9 */ /* 0x000fe20000000800 */
[----:B------:R-:W-:Y:S01]  /*17c4e0*/  ISETP.LT.AND P2, PT, R54, UR4, !P5 ;  /* 0x0000000436007c0c */ /* 0x000fe2000ef41270 */
[----:B------:R0:W-:Y:S01]  /*17c4f0*/  @P6 STG.E.U8 desc[UR32][R24.64], R3 ;  /* 0x0000000318006986 */ /* 0x0001e2000c101120 */
[----:B------:R-:W-:Y:S01]  /*17c500*/  ISETP.LT.AND P6, PT, R55, UR5, !P5 ;  /* 0x0000000537007c0c */ /* 0x000fe2000efc1270 */
[----:B------:R-:W-:Y:S01]  /*17c510*/  ULDC UR4, c[0x0][0x228] ;  /* 0x00008a0000047ab9 */ /* 0x000fe20000000800 */
[C---:B------:R-:W-:Y:S01]  /*17c520*/  PRMT R8, R9.reuse, 0x7772, RZ ;  /* 0x0000777209087816 */ /* 0x040fe200000000ff */
[----:B-1----:R-:W3:Y:S01]  /*17c530*/  LDL.LU.64 R18, [R1+0x2600] ;  /* 0x0026000001127983 */ /* 0x002ee20000300a00 */
[----:B------:R-:W-:Y:S01]  /*17c540*/  PRMT R7, R9, 0x7773, RZ ;  /* 0x0000777309077816 */ /* 0x000fe200000000ff */
[----:B------:R-:W-:-:S02]  /*17c550*/  ULDC UR5, c[0x0][0x228] ;  /* 0x00008a0000057ab9 */ /* 0x000fc40000000800 */
[----:B0-----:R-:W3:Y:S01]  /*17c560*/  LDL.LU.64 R32, [R1+0x25f8] ;  /* 0x0025f80001207983 */ /* 0x001ee20000300a00 */
[----:B------:R-:W-:-:S03]  /*17c570*/  PRMT R2, R58, 0x7770, RZ ;  /* 0x000077703a027816 */ /* 0x000fc600000000ff */
[----:B------:R-:W-:Y:S01]  /*17c580*/  @P1 STG.E.U8 desc[UR32][R40.64], R8 ;  /* 0x0000000828001986 */ /* 0x000fe2000c101120 */
[----:B------:R-:W-:-:S03]  /*17c590*/  PRMT R0, R58, 0x7771, RZ ;  /* 0x000077713a007816 */ /* 0x000fc600000000ff */
[----:B------:R-:W3:Y:S01]  /*17c5a0*/  LDL.LU.64 R24, [R1+0x25f0] ;  /* 0x0025f00001187983 */ /* 0x000ee20000300a00 */
[C---:B------:R-:W-:Y:S02]  /*17c5b0*/  PRMT R6, R58.reuse, 0x7772, RZ ;  /* 0x000077723a067816 */ /* 0x040fe400000000ff */
[----:B------:R-:W-:Y:S01]  /*17c5c0*/  PRMT R5, R58, 0x7773, RZ ;  /* 0x000077733a057816 */ /* 0x000fe200000000ff */
[----:B----4-:R0:W-:Y:S04]  /*17c5d0*/  @P4 STG.E.U8 desc[UR32][R20.64], R7 ;  /* 0x0000000714004986 */ /* 0x0101e8000c101120 */
[----:B0-----:R-:W4:Y:S04]  /*17c5e0*/  LDL.LU.64 R20, [R1+0x25e8] ;  /* 0x0025e80001147983 */ /* 0x001f280000300a00 */
[----:B--2---:R-:W-:Y:S04]  /*17c5f0*/  @P2 STG.E.U8 desc[UR32][R16.64], R2 ;  /* 0x0000000210002986 */ /* 0x004fe8000c101120 */
[----:B---3--:R0:W-:Y:S04]  /*17c600*/  @P6 STG.E.U8 desc[UR32][R52.64], R0 ;  /* 0x0000000034006986 */ /* 0x0081e8000c101120 */
[----:B0-----:R-:W2:Y:S04]  /*17c610*/  LDL.LU.64 R52, [R1+0x25d0] ;  /* 0x0025d00001347983 */ /* 0x001ea80000300a00 */
[----:B------:R-:W3:Y:S04]  /*17c620*/  LDL.LU R58, [R1+0x29c] ;  /* 0x00029c00013a7983 */ /* 0x000ee80000300800 */
[----:B------:R-:W2:Y:S04]  /*17c630*/  LDL.LU.64 R40, [R1+0x25e0] ;  /* 0x0025e00001287983 */ /* 0x000ea80000300a00 */
[----:B------:R-:W2:Y:S01]  /*17c640*/  LDL.LU.64 R16, [R1+0x25c8] ;  /* 0x0025c80001107983 */ /* 0x000ea20000300a00 */
[----:B------:R-:W-:Y:S01]  /*17c650*/  ISETP.LT.AND P1, PT, R36, UR4, !P5 ;  /* 0x0000000424007c0c */ /* 0x000fe2000ef21270 */
[----:B------:R-:W-:Y:S01]  /*17c660*/  ULDC UR4, c[0x0][0x228] ;  /* 0x00008a0000047ab9 */ /* 0x000fe20000000800 */
[----:B------:R-:W-:Y:S01]  /*17c670*/  ISETP.LT.AND P2, PT, R11, UR5, !P5 ;  /* 0x000000050b007c0c */ /* 0x000fe2000ef41270 */
[----:B------:R-:W-:Y:S01]  /*17c680*/  ULDC UR5, c[0x0][0x228] ;  /* 0x00008a0000057ab9 */ /* 0x000fe20000000800 */
[----:B------:R-:W-:Y:S01]  /*17c690*/  ISETP.LT.AND P6, PT, R28, UR4, !P5 ;  /* 0x000000041c007c0c */ /* 0x000fe2000efc1270 */
[----:B------:R-:W-:-:S02]  /*17c6a0*/  ULDC UR4, c[0x0][0x228] ;  /* 0x00008a0000047ab9 */ /* 0x000fc40000000800 */
[----:B------:R-:W-:Y:S01]  /*17c6b0*/  ISETP.LT.AND P4, PT, R61, UR4, !P5 ;  /* 0x000000043d007c0c */ /* 0x000fe2000ef81270 */
[----:B------:R-:W-:Y:S01]  /*17c6c0*/  ULDC UR4, c[0x0][0x228] ;  /* 0x00008a0000047ab9 */ /* 0x000fe20000000800 */
[----:B------:R-:W-:-:S04]  /*17c6d0*/  PRMT R3, R59, 0x7770, RZ ;  /* 0x000077703b037816 */ /* 0x000fc800000000ff */
[----:B------:R-:W-:Y:S01]  /*17c6e0*/  @P1 STG.E.U8 desc[UR32][R22.64], R6 ;  /* 0x0000000616001986 */ /* 0x000fe2000c101120 */
[----:B------:R-:W-:Y:S01]  /*17c6f0*/  ISETP.LT.AND P1, PT, R49, UR4, !P5 ;  /* 0x0000000431007c0c */ /* 0x000fe2000ef21270 */
[----:B------:R-:W-:Y:S02]  /*17c700*/  ULDC UR4, c[0x0][0x228] ;  /* 0x00008a0000047ab9 */ /* 0x000fe40000000800 */
[----:B------:R-:W-:Y:S01]  /*17c710*/  @P6 STG.E.U8 desc[UR32][R18.64], R5 ;  /* 0x0000000512006986 */ /* 0x000fe2000c101120 */
[----:B------:R-:W-:Y:S01]  /*17c720*/  ISETP.LT.AND P6, PT, R13, UR5, !P5 ;  /* 0x000000050d007c0c */ /* 0x000fe2000efc1270 */
[----:B------:R-:W-:Y:S02]  /*17c730*/  ULDC UR5, c[0x0][0x228] ;  /* 0x00008a0000057ab9 */ /* 0x000fe40000000800 */
[----:B------:R0:W-:Y:S01]  /*17c740*/  @P2 STG.E.U8 desc[UR32][R32.64], R3 ;  /* 0x0000000320002986 */ /* 0x0001e2000c101120 */
[C---:B------:R-:W-:Y:S02]  /*17c750*/  PRMT R0, R59.reuse, 0x7771, RZ ;  /* 0x000077713b007816 */ /* 0x040fe400000000ff */
[----:B------:R-:W-:-:S02]  /*17c760*/  PRMT R4, R59, 0x7772, RZ ;  /* 0x000077723b047816 */ /* 0x000fc400000000ff */
[----:B------:R-:W-:Y:S01]  /*17c770*/  PRMT R2, R59, 0x7773, RZ ;  /* 0x000077733b027816 */ /* 0x000fe200000000ff */
[----:B------:R1:W-:Y:S04]  /*17c780*/  @P4 STG.E.U8 desc[UR32][R24.64], R0 ;  /* 0x0000000018004986 */ /* 0x0003e8000c101120 */
[----:B0-----:R-:W2:Y:S04]  /*17c790*/  LDL.LU.64 R32, [R1+0x25c0] ;  /* 0x0025c00001207983 */ /* 0x001ea80000300a00 */
[----:B------:R-:W2:Y:S01]  /*17c7a0*/  LDL.LU R59, [R1+0x28c] ;  /* 0x00028c00013b7983 */ /* 0x000ea20000300800 */
[----:B------:R-:W-:Y:S01]  /*17c7b0*/  ISETP.LT.AND P2, PT, R56, UR4, !P5 ;  /* 0x0000000438007c0c */ /* 0x000fe2000ef41270 */
[----:B------:R-:W-:Y:S01]  /*17c7c0*/  ULDC UR4, c[0x0][0x228] ;  /* 0x00008a0000047ab9 */ /* 0x000fe20000000800 */
[----:B------:R-:W-:-:S02]  /*17c7d0*/  ISETP.LT.AND P4, PT, R57, UR5, !P5 ;  /* 0x0000000539007c0c */ /* 0x000fc4000ef81270 */
[C---:B---3--:R-:W-:Y:S01]  /*17c7e0*/  PRMT R3, R58.reuse, 0x7770, RZ ;  /* 0x000077703a037816 */ /* 0x048fe200000000ff */
[----:B----4-:R0:W-:Y:S01]  /*17c7f0*/  @P1 STG.E.U8 desc[UR32][R20.64], R4 ;  /* 0x0000000414001986 */ /* 0x0101e2000c101120 */
[----:B-1----:R-:W-:Y:S01]  /*17c800*/  VIADD R0, R29, 0x31 ;  /* 0x000000311d007836 */ /* 0x002fe20000000000 */
[C---:B------:R-:W-:Y:S01]  /*17c810*/  PRMT R5, R58.reuse, 0x7773, RZ ;  /* 0x000077733a057816 */ /* 0x040fe200000000ff */
[----:B------:R-:W-:Y:S01]  /*17c820*/  ULDC UR5, c[0x0][0x228] ;  /* 0x00008a0000057ab9 */ /* 0x000fe20000000800 */
[----:B--2---:R1:W-:Y:S04]  /*17c830*/  @P6 STG.E.U8 desc[UR32][R52.64], R2 ;  /* 0x0000000234006986 */ /* 0x0043e8000c101120 */
[----:B0-----:R-:W2:Y:S04]  /*17c840*/  LDL.LU.64 R20, [R1+0x25d8] ;  /* 0x0025d80001147983 */ /* 0x001ea80000300a00 */
[----:B------:R-:W3:Y:S04]  /*17c850*/  LDL.LU.64 R18, [R1+0x25b8] ;  /* 0x0025b80001127983 */ /* 0x000ee80000300a00 */
[----:B------:R-:W4:Y:S04]  /*17c860*/  LDL.LU.64 R24, [R1+0x25b0] ;  /* 0x0025b00001187983 */ /* 0x000f280000300a00 */
[----:B-1----:R-:W4:Y:S01]  /*17c870*/  LDL.LU.64 R52, [R1+0x25a8] ;  /* 0x0025a80001347983 */ /* 0x002f220000300a00 */
[----:B------:R-:W-:-:S03]  /*17c880*/  PRMT R2, R58, 0x7771, RZ ;  /* 0x000077713a027816 */ /* 0x000fc600000000ff */
[----:B------:R-:W-:Y:S04]  /*17c890*/  @P2 STG.E.U8 desc[UR32][R40.64], R3 ;  /* 0x0000000328002986 */ /* 0x000fe8000c101120 */
[----:B------:R0:W-:Y:S04]  /*17c8a0*/  @P4 STG.E.U8 desc[UR32][R16.64], R2 ;  /* 0x0000000210004986 */ /* 0x0001e8000c101120 */
[----:B0-----:R-:W4:Y:S01]  /*17c8b0*/  LDL.LU.64 R16, [R1+0x2598] ;  /* 0x0025980001107983 */ /* 0x001f220000300a00 */
[----:B------:R-:W-:Y:S01]  /*17c8c0*/  ISETP.LT.AND P6, PT, R60, UR4, !P5 ;  /* 0x000000043c007c0c */ /* 0x000fe2000efc1270 */
[----:B------:R-:W-:Y:S01]  /*17c8d0*/  ULDC UR4, c[0x0][0x228] ;  /* 0x00008a0000047ab9 */ /* 0x000fe20000000800 */
[----:B------:R-:W-:-:S02]  /*17c8e0*/  ISETP.GE.AND P1, PT, R0, UR11, PT ;  /* 0x0000000b00007c0c */ /* 0x000fc4000bf26270 */
[----:B------:R-:W-:Y:S02]  /*17c8f0*/  PRMT R0, R58, 0x7772, RZ ;  /* 0x000077723a007816 */ /* 0x000fe400000000ff */
[----:B------:R-:W4:Y:S01]  /*17c900*/  LDL.LU R58, [R1+0x27c] ;  /* 0x00027c00013a7983 */ /* 0x000f220000300800 */
[----:B------:R-:W-:Y:S01]  /*17c910*/  ISETP.LT.AND P5, PT, R51, UR4, !P5 ;  /* 0x0000000433007c0c */ /* 0x000fe2000efa1270 */
[----:B------:R-:W-:Y:S01]  /*17c920*/  ULDC UR4, c[0x0][0x228] ;  /* 0x00008a0000047ab9 */ /* 0x000fe20000000800 */
[----:B------:R-:W-:Y:S01]  /*17c930*/  ISETP.LT.AND P2, PT, R12, UR5, !P0 ;  /* 0x000000050c007c0c */ /* 0x000fe2000c741270 */
[----:B------:R-:W4:Y:S01]  /*17c940*/  LDL.LU.64 R22, [R1+0x25a0] ;  /* 0x0025a00001167983 */ /* 0x000f220000300a00 */
[----:B------:R-:W-:Y:S01]  /*17c950*/  ISETP.LT.AND P4, PT, R50, UR4, !P0 ;  /* 0x0000000432007c0c */ /* 0x000fe2000c781270 */
[----:B------:R-:W-:Y:S01]  /*17c960*/  ULDC UR4, c[0x0][0x228] ;  /* 0x00008a0000047ab9 */ /* 0x000fe20000000800 */
[C---:B------:R-:W-:Y:S01]  /*17c970*/  PRMT R4, R59.reuse, 0x7770, RZ ;  /* 0x000077703b047816 */ /* 0x040fe200000000ff */
[----:B------:R0:W-:Y:S01]  /*17c980*/  @P6 STG.E.U8 desc[UR32][R32.64], R0 ;  /* 0x0000000020006986 */ /* 0x0001e2000c101120 */
[----:B------:R-:W-:Y:S01]  /*17c990*/  ISETP.LT.AND P6, PT, R44, UR6, !P0 ;  /* 0x000000062c007c0c */ /* 0x000fe2000c7c1270 */
[----:B------:R-:W-:Y:S01]  /*17c9a0*/  ULDC UR5, c[0x0][0x228] ;  /* 0x00008a0000057ab9 */ /* 0x000fe20000000800 */
[C---:B------:R-:W-:Y:S01]  /*17c9b0*/  PRMT R3, R59.reuse, 0x7771, RZ ;  /* 0x000077713b037816 */ /* 0x040fe200000000ff */
[----:B------:R-:W4:Y:S01]  /*17c9c0*/  LDL.LU.64 R40, [R1+0x2590] ;  /* 0x0025900001287983 */ /* 0x000f220000300a00 */
[----:B------:R-:W-:Y:S01]  /*17c9d0*/  PRMT R2, R59, 0x7772, RZ ;  /* 0x000077723b027816 */ /* 0x000fe200000000ff */
[----:B------:R-:W-:-:S02]  /*17c9e0*/  ULDC UR6, c[0x0][0x228] ;  /* 0x00008a0000067ab9 */ /* 0x000fc40000000800 */
[----:B0-----:R-:W4:Y:S01]  /*17c9f0*/  LDL.LU.64 R32, [R1+0x2588] ;  /* 0x0025880001207983 */ /* 0x001f220000300a00 */
[----:B------:R-:W-:-:S03]  /*17ca00*/  PRMT R0, R59, 0x7773, RZ ;  /* 0x000077733b007816 */ /* 0x000fc600000000ff */
[----:B--2---:R0:W-:Y:S04]  /*17ca10*/  @P5 STG.E.U8 desc[UR32][R20.64], R5 ;  /* 0x0000000514005986 */ /* 0x0041e8000c101120 */
[----:B---3--:R-:W-:Y:S01]  /*17ca20*/  @P2 STG.E.U8 desc[UR32][R18.64], R4 ;  /* 0x0000000412002986 */ /* 0x008fe2000c101120 */
[----:B------:R-:W-:Y:S01]  /*17ca30*/  ISETP.LT.AND P5, PT, R15, UR4, !P0 ;  /* 0x000000040f007c0c */ /* 0x000fe2000c7a1270 */
[----:B------:R-:W-:Y:S02]  /*17ca40*/  ULDC UR4, c[0x0][0x228] ;  /* 0x00008a0000047ab9 */ /* 0x000fe40000000800 */
[----:B----4-:R-:W-:Y:S04]  /*17ca50*/  @P4 STG.E.U8 desc[UR32][R24.64], R3 ;  /* 0x0000000318004986 */ /* 0x010fe8000c101120 */
[----:B0-----:R-:W2:Y:S04]  /*17ca60*/  LDL.LU.64 R20, [R1+0x2578] ;  /* 0x0025780001147983 */ /* 0x001ea80000300a00 */
[----:B------:R-:W3:Y:S04]  /*17ca70*/  LDL.LU R59, [R1+0x26c] ;  /* 0x00026c00013b7983 */ /* 0x000ee80000300800 */
[----:B------:R0:W-:Y:S04]  /*17ca80*/  @P6 STG.E.U8 desc[UR32][R52.64], R2 ;  /* 0x0000000234006986 */ /* 0x0001e8000c101120 */
[----:B0-----:R-:W4:Y:S04]  /*17ca90*/  LDL.LU.64 R52, [R1+0x2570] ;  /* 0x0025700001347983 */ /* 0x001f280000300a00 */
[----:B------:R-:W4:Y:S04]  /*17caa0*/  LDL.LU.64 R18, [R1+0x2580] ;  /* 0x0025800001127983 */ /* 0x000f280000300a00 */
[----:B------:R0:W-:Y:S04]  /*17cab0*/  @P5 STG.E.U8 desc[UR32][R16.64], R0 ;  /* 0x0000000010005986 */ /* 0x0001e8000c101120 */
[----:B------:R-:W4:Y:S04]  /*17cac0*/  LDL.LU.64 R24, [R1+0x2568] ;  /* 0x0025680001187983 */ /* 0x000f280000300a00 */
[----:B0-----:R-:W4:Y:S01]  /*17cad0*/  LDL.LU.64 R16, [R1+0x2558] ;  /* 0x0025580001107983 */ /* 0x001f220000300a00 */
[----:B------:R-:W-:Y:S01]  /*17cae0*/  ISETP.LT.AND P6, PT, R54, UR4, !P0 ;  /* 0x0000000436007c0c */ /* 0x000fe2000c7c1270 */
[----:B------:R-:W-:-:S02]  /*17caf0*/  ULDC UR4, c[0x0][0x228] ;  /* 0x00008a0000047ab9 */ /* 0x000fc40000000800 */
[----:B------:R-:W-:Y:S01]  /*17cb00*/  ISETP.LT.AND P4, PT, R55, UR4, !P0 ;  /* 0x0000000437007c0c */ /* 0x000fe2000c781270 */
[----:B------:R-:W-:Y:S01]  /*17cb10*/  ULDC UR4, c[0x0][0x228] ;  /* 0x00008a0000047ab9 */ /* 0x000fe20000000800 */
[----:B------:R-:W-:Y:S02]  /*17cb20*/  PRMT R4, R58, 0x7770, RZ ;  /* 0x000077703a047816 */ /* 0x000fe400000000ff */
[----:B------:R-:W-:Y:S01]  /*17cb30*/  ISETP.LT.AND P2, PT, R36, UR5, !P0 ;  /* 0x0000000524007c0c */ /* 0x000fe2000c741270 */
[----:B------:R-:W-:Y:S01]  /*17cb40*/  ULDC UR5, c[0x0][0x228] ;  /* 0x00008a0000057ab9 */ /* 0x000fe20000000800 */
[----:B------:R-:W-:Y:S02]  /*17cb50*/  PRMT R3, R58, 0x7771, RZ ;  /* 0x000077713a037816 */ /* 0x000fe400000000ff */
[----:B------:R-:W-:Y:S01]  /*17cb60*/  ISETP.LT.AND P5, PT, R28, UR4, !P0 ;  /* 0x000000041c007c0c */ /* 0x000fe2000c7a1270 */
[----:B------:R-:W-:Y:S01]  /*17cb70*/  ULDC UR4, c[0x0][0x228] ;  /* 0x00008a0000047ab9 */ /* 0x000fe20000000800 */
[----:B------:R-:W-:Y:S01]  /*17cb80*/  @P6 STG.E.U8 desc[UR32][R22.64], R4 ;  /* 0x0000000416006986 */ /* 0x000fe2000c101120 */
[----:B------:R-:W-:-:S03]  /*17cb90*/  PRMT R2, R58, 0x7772, RZ ;  /* 0x000077723a027816 */ /* 0x000fc600000000ff */
[----:B------:R0:W-:Y:S01]  /*17cba0*/  @P4 STG.E.U8 desc[UR32][R40.64], R3 ;  /* 0x0000000328004986 */ /* 0x0001e2000c101120 */
[----:B------:R-:W-:Y:S01]  /*17cbb0*/  ISETP.LT.AND P4, PT, R11, UR4, !P0 ;  /* 0x000000040b007c0c */ /* 0x000fe2000c781270 */
[----:B------:R-:W-:Y:S01]  /*17cbc0*/  ULDC UR4, c[0x0][0x228] ;  /* 0x00008a0000047ab9 */ /* 0x000fe20000000800 */
[----:B------:R-:W-:Y:S01]  /*17cbd0*/  PRMT R0, R58, 0x7773, RZ ;  /* 0x000077733a007816 */ /* 0x000fe200000000ff */
[----:B------:R3:W-:Y:S04]  /*17cbe0*/  @P2 STG.E.U8 desc[UR32][R32.64], R2 ;  /* 0x0000000220002986 */ /* 0x0007e8000c101120 */
[----:B------:R-:W4:Y:S01]  /*17cbf0*/  LDL.LU R58, [R1+0x2dc] ;  /* 0x0002dc00013a7983 */ /* 0x000f220000300800 */
[----:B------:R-:W-:Y:S01]  /*17cc00*/  ISETP.LT.AND P2, PT, R61, UR4, !P0 ;  /* 0x000000043d007c0c */ /* 0x000fe2000c741270 */
[----:B------:R-:W-:Y:S01]  /*17cc10*/  ULDC UR4, c[0x0][0x228] ;  /* 0x00008a0000047ab9 */ /* 0x000fe20000000800 */
[----:B------:R-:W-:Y:S01]  /*17cc20*/  ISETP.LT.AND P6, PT, R49, UR5, !P0 ;  /* 0x0000000531007c0c */ /* 0x000fe2000c7c1270 */
[----:B0-----:R-:W4:Y:S01]  /*17cc30*/  LDL.LU.64 R40, [R1+0x2560] ;  /* 0x0025600001287983 */ /* 0x001f220000300a00 */
[----:B------:R-:W-:-:S03]  /*17cc40*/  ULDC UR5, c[0x0][0x228] ;  /* 0x00008a0000057ab9 */ /* 0x000fc60000000800 */
[----:B--2---:R0:W-:Y:S01]  /*17cc50*/  @P5 STG.E.U8 desc[UR32][R20.64], R0 ;  /* 0x0000000014005986 */ /* 0x0041e2000c101120 */
[----:B---3--:R-:W-:Y:S02]  /*17cc60*/  PRMT R2, R59, 0x7770, RZ ;  /* 0x000077703b027816 */ /* 0x008fe400000000ff */
[----:B------:R-:W-:Y:S01]  /*17cc70*/  ISETP.LT.AND P5, PT, R13, UR4, !P0 ;  /* 0x000000040d007c0c */ /* 0x000fe2000c7a1270 */
[----:B------:R-:W-:Y:S01]  /*17cc80*/  ULDC UR4, c[0x0][0x228] ;  /* 0x00008a0000047ab9 */ /* 0x000fe20000000800 */
[----:B------:R-:W-:Y:S01]  /*17cc90*/  PRMT R3, R59, 0x7771, RZ ;  /* 0x000077713b037816 */ /* 0x000fe200000000ff */
[----:B0-----:R-:W-:Y:S01]  /*17cca0*/  VIADD R0, R29, 0x32 ;  /* 0x000000321d007836 */ /* 0x001fe20000000000 */
[----:B----4-:R0:W-:Y:S04]  /*17ccb0*/  @P4 STG.E.U8 desc[UR32][R52.64], R2 ;  /* 0x0000000234004986 */ /* 0x0101e8000c101120 */
[----:B------:R-:W-:-:S02]  /*17ccc0*/  ISETP.GE.AND P4, PT, R0, UR13, PT ;  /* 0x0000000d00007c0c */ /* 0x000fc4000bf86270 */
[C---:B------:R-:W-:Y:S01]  /*17ccd0*/  PRMT R0, R59.reuse, 0x7773, RZ ;  /* 0x000077733b007816 */ /* 0x040fe200000000ff */
[----:B0-----:R-:W2:Y:S01]  /*17cce0*/  LDL.LU.64 R52, [R1+0x2550] ;  /* 0x0025500001347983 */ /* 0x001ea20000300a00 */
[----:B------:R-:W-:-:S03]  /*17ccf0*/  PRMT R2, R59, 0x7772, RZ ;  /* 0x000077723b027816 */ /* 0x000fc600000000ff */
[----:B------:R-:W3:Y:S04]  /*17cd00*/  LDL.LU.64 R32, [R1+0x2548] ;  /* 0x0025480001207983 */ /* 0x000ee80000300a00 */
[----:B------:R-:W4:Y:S04]  /*17cd10*/  LDL.LU.64 R20, [R1+0x2540] ;  /* 0x0025400001147983 */ /* 0x000f280000300a00 */
[----:B------:R-:W4:Y:S04]  /*17cd20*/  LDL.LU R59, [R1+0x340] ;  /* 0x00034000013b7983 */ /* 0x000f280000300800 */
[----:B------:R-:W-:Y:S04]  /*17cd30*/  @P2 STG.E.U8 desc[UR32][R18.64], R3 ;  /* 0x0000000312002986 */ /* 0x000fe8000c101120 */
[----:B------:R-:W-:Y:S04]  /*17cd40*/  @P6 STG.E.U8 desc[UR32][R24.64], R2 ;  /* 0x0000000218006986 */ /* 0x000fe8000c101120 */
[----:B------:R0:W-:Y:S04]  /*17cd50*/  @P5 STG.E.U8 desc[UR32][R16.64], R0 ;  /* 0x0000000010005986 */ /* 0x0001e8000c101120 */
[----:B0-----:R-:W4:Y:S04]  /*17cd60*/  LDL.LU.64 R16, [R1+0x19e8] ;  /* 0x0019e80001107983 */ /* 0x001f280000300a00 */
[----:B------:R-:W4:Y:S01]  /*17cd70*/  LDL.LU.64 R24, [R1+0x1598] ;  /* 0x0015980001187983 */ /* 0x000f220000300a00 */
[----:B------:R-:W-:Y:S01]  /*17cd80*/  ISETP.LT.AND P2, PT, R56, UR4, !P0 ;  /* 0x0000000438007c0c */ /* 0x000fe2000c741270 */
[----:B------:R-:W-:-:S02]  /*17cd90*/  ULDC UR4, c[0x0][0x228] ;  /* 0x00008a0000047ab9 */ /* 0x000fc40000000800 */
[----:B------:R-:W-:Y:S01]  /*17cda0*/  ISETP.LT.AND P5, PT, R57, UR4, !P0 ;  /* 0x0000000439007c0c */ /* 0x000fe2000c7a1270 */
[----:B------:R-:W-:Y:S01]  /*17cdb0*/  ULDC UR4, c[0x0][0x228] ;  /* 0x00008a0000047ab9 */ /* 0x000fe20000000800 */
[----:B------:R-:W-:Y:S01]  /*17cdc0*/  ISETP.LT.AND P6, PT, R60, UR5, !P0 ;  /* 0x000000053c007c0c */ /* 0x000fe2000c7c1270 */
[----:B------:R-:W4:Y:S01]  /*17cdd0*/  LDL.LU.64 R22, [R1+0x1590] ;  /* 0x0015900001167983 */ /* 0x000f220000300a00 */
[----:B------:R-:W-:Y:S01]  /*17cde0*/  ISETP.LT.AND P0, PT, R51, UR4, !P0 ;  /* 0x0000000433007c0c */ /* 0x000fe2000c701270 */
[----:B------:R-:W-:Y:S01]  /*17cdf0*/  ULDC UR4, c[0x0][0x228] ;  /* 0x00008a0000047ab9 */ /* 0x000fe20000000800 */
[C---:B------:R-:W-:Y:S01]  /*17ce00*/  PRMT R4, R58.reuse, 0x7770, RZ ;  /* 0x000077703a047816 */ /* 0x040fe200000000ff */
[----:B------:R-:W4:Y:S01]  /*17ce10*/  LDL.LU.64 R18, [R1+0x1588] ;  /* 0x0015880001127983 */ /* 0x000f220000300a00 */
[C---:B------:R-:W-:Y:S01]  /*17ce20*/  PRMT R3, R58.reuse, 0x7771, RZ ;  /* 0x000077713a037816 */ /* 0x040fe200000000ff */
[----:B------:R-:W-:Y:S01]  /*17ce30*/  ULDC UR5, c[0x0][0x228] ;  /* 0x00008a0000057ab9 */ /* 0x000fe20000000800 */
[----:B------:R-:W-:-:S02]  /*17ce40*/  PRMT R2, R58, 0x7772, RZ ;  /* 0x000077723a027816 */ /* 0x000fc400000000ff */
[----:B------:R-:W-:Y:S02]  /*17ce50*/  PRMT R0, R58, 0x7773, RZ ;  /* 0x000077733a007816 */ /* 0x000fe400000000ff */
[----:B------:R-:W4:Y:S04]  /*17ce60*/  LDL.LU R58, [R1+0x330] ;  /* 0x00033000013a7983 */ /* 0x000f280000300800 */
[----:B------:R-:W-:Y:S01]  /*17ce70*/  @P2 STG.E.U8 desc[UR32][R40.64], R4 ;  /* 0x0000000428002986 */ /* 0x000fe2000c101120 */
[----:B------:R-:W-:Y:S01]  /*17ce80*/  ISETP.LT.AND P2, PT, R12, UR4, !P3 ;  /* 0x000000040c007c0c */ /* 0x000fe2000df41270 */
[----:B------:R-:W-:Y:S02]  /*17ce90*/  ULDC UR4, c[0x0][0x228] ;  /* 0x00008a0000047ab9 */ /* 0x000fe40000000800 */
[----:B--2---:R0:W-:Y:S04]  /*17cea0*/  @P5 STG.E.U8 desc[UR32][R52.64], R3 ;  /* 0x0000000334005986 */ /* 0x0041e8000c101120 */
[----:B---3--:R1:W-:Y:S04]  /*17ceb0*/  @P6 STG.E.U8 desc[UR32][R32.64], R2 ;  /* 0x0000000220006986 */ /* 0x0083e8000c101120 */
[----:B0-----:R-:W2:Y:S04]  /*17cec0*/  LDL.LU.64 R52, [R1+0x1580] ;  /* 0x0015800001347983 */ /* 0x001ea80000300a00 */
[----:B----4-:R0:W-:Y:S01]  /*17ced0*/  @P0 STG.E.U8 desc[UR32][R20.64], R0 ;  /* 0x0000000014000986 */ /* 0x0101e2000c101120 */
[----:B-1----:R-:W-:-:S03]  /*17cee0*/  PRMT R2, R59, 0x7770, RZ ;  /* 0x000077703b027816 */ /* 0x002fc600000000ff */
[----:B0-----:R-:W3:Y:S04]  /*17cef0*/  LDL.LU.64 R20, [R1+0x1578] ;  /* 0x0015780001147983 */ /* 0x001ee80000300a00 */
[----:B------:R-:W4:Y:S04]  /*17cf00*/  LDL.LU.64 R40, [R1+0x1570] ;  /* 0x0015700001287983 */ /* 0x000f280000300a00 */
[----:B------:R0:W-:Y:S01]  /*17cf10*/  @P2 STG.E.U8 desc[UR32][R16.64], R2 ;  /* 0x0000000210002986 */ /* 0x0001e2000c101120 */
[----:B------:R-:W-:Y:S01]  /*17cf20*/  ISETP.LT.AND P5, PT, R50, UR5, !P3 ;  /* 0x0000000532007c0c */ /* 0x000fe2000dfa1270 */
[----:B------:R-:W-:-:S02]  /*17cf30*/  ULDC UR5, c[0x0][0x228] ;  /* 0x00008a0000057ab9 */ /* 0x000fc40000000800 */
[----:B0-----:R-:W4:Y:S01]  /*17cf40*/  LDL.LU.64 R16, [R1+0x1568] ;  /* 0x0015680001107983 */ /* 0x001f220000300a00 */
[----:B------:R-:W-:-:S03]  /*17cf50*/  PRMT R0, R59, 0x7771, RZ ;  /* 0x000077713b007816 */ /* 0x000fc600000000ff */
[----:B------:R-:W4:Y:S06]  /*17cf60*/  LDL.LU R9, [R1+0x250] ;  /* 0x0002500001097983 */ /* 0x000f2c0000300800 */
[----:B------:R0:W-:Y:S04]  /*17cf70*/  @P5 STG.E.U8 desc[UR32][R24.64], R0 ;  /* 0x0000000018005986 */ /* 0x0001e8000c101120 */
[----:B------:R-:W4:Y:S04]  /*17cf80*/  LDL.LU.64 R32, [R1+0x1560] ;  /* 0x0015600001207983 */ /* 0x000f280000300a00 */
[----:B0-----:R-:W4:Y:S01]  /*17cf90*/  LDL.LU.64 R24, [R1+0x1550] ;  /* 0x0015500001187983 */ /* 0x001f220000300a00 */
[----:B------:R-:W-:Y:S01]  /*17cfa0*/  ISETP.LT.AND P6, PT, R44, UR4, !P3 ;  /* 0x000000042c007c0c */ /* 0x000fe2000dfc1270 */
[----:B------:R-:W-:Y:S01]  /*17cfb0*/  ULDC UR4, c[0x0][0x228] ;  /* 0x00008a0000047ab9 */ /* 0x000fe20000000800 */
[----:B------:R-:W-:Y:S01]  /*17cfc0*/  ISETP.LT.AND P0, PT, R15, UR5, !P3 ;  /* 0x000000050f007c0c */ /* 0x000fe2000df01270 */
[----:B------:R-:W-:Y:S01]  /*17cfd0*/  ULDC UR5, c[0x0][0x228] ;  /* 0x00008a0000057ab9 */ /* 0x000fe20000000800 */
[----:B------:R-:W-:Y:S01]  /*17cfe0*/  ISETP.LT.AND P5, PT, R54, UR4, !P3 ;  /* 0x0000000436007c0c */ /* 0x000fe2000dfa1270 */
[----:B------:R-:W-:Y:S01]  /*17cff0*/  ULDC UR4, c[0x0][0x228] ;  /* 0x00008a0000047ab9 */ /* 0x000fe20000000800 */
[----:B------:R-:W-:-:S02]  /*17d000*/  PRMT R0, R59, 0x7772, RZ ;  /* 0x000077723b007816 */ /* 0x000fc400000000ff */
[----:B------:R-:W-:Y:S02]  /*17d010*/  PRMT R2, R59, 0x7773, RZ ;  /* 0x000077733b027816 */ /* 0x000fe400000000ff */
        /* <DEDUP_REMOVED lines=8> */
[----:B0-----:R-:W-:-:S02]  /*17d0a0*/  PRMT R0, R58, 0x7770, RZ ;  /* 0x000077703a007816 */ /* 0x001fc400000000ff */
[----:B-1----:R-:W-:-:S03]  /*17d0b0*/  PRMT R2, R58, 0x7771, RZ ;  /* 0x000077713a027816 */ /* 0x002fc600000000ff */
[----:B--2---:R0:W-:Y:S04]  /*17d0c0*/  @P5 STG.E.U8 desc[UR32][R52.64], R0 ;  /* 0x0000000034005986 */ /* 0x0041e8000c101120 */
[----:B0-----:R-:W2:Y:S01]  /*17d0d0*/  LDL.LU.64 R52, [R1+0x1558] ;  /* 0x0015580001347983 */ /* 0x001ea20000300a00 */
[----:B------:R-:W-:-:S03]  /*17d0e0*/  PRMT R0, R58, 0x7772, RZ ;  /* 0x000077723a007816 */ /* 0x000fc600000000ff */
[----:B---3--:R0:W-:Y:S04]  /*17d0f0*/  @P2 STG.E.U8 desc[UR32][R20.64], R2 ;  /* 0x0000000214002986 */ /* 0x0081e8000c101120 */
[----:B----4-:R1:W-:Y:S04]  /*17d100*/  @P6 STG.E.U8 desc[UR32][R40.64], R0 ;  /* 0x0000000028006986 */ /* 0x0103e8000c101120 */
[----:B0-----:R-:W3:Y:S01]  /*17d110*/  LDL.LU.64 R20, [R1+0x1548] ;  /* 0x0015480001147983 */ /* 0x001ee20000300a00 */
[----:B------:R-:W-:-:S03]  /*17d120*/  PRMT R2, R58, 0x7773, RZ ;  /* 0x000077733a027816 */ /* 0x000fc600000000ff */
[----:B------:R-:W4:Y:S04]  /*17d130*/  LDL.LU R59, [R1+0x320] ;  /* 0x00032000013b7983 */ /* 0x000f280000300800 */
[----:B------:R0:W-:Y:S04]  /*17d140*/  @P0 STG.E.U8 desc[UR32][R16.64], R2 ;  /* 0x0000000210000986 */ /* 0x0001e8000c101120 */
[----:B-1----:R-:W4:Y:S01]  /*17d150*/  LDL.LU.64 R40, [R1+0x1540] ;  /* 0x0015400001287983 */ /* 0x002f220000300a00 */
[----:B------:R-:W-:Y:S01]  /*17d160*/  ISETP.LT.AND P5, PT, R11, UR4, !P3 ;  /* 0x000000040b007c0c */ /* 0x000fe2000dfa1270 */
[----:B------:R-:W-:-:S02]  /*17d170*/  ULDC UR4, c[0x0][0x228] ;  /* 0x00008a0000047ab9 */ /* 0x000fc40000000800 */
[----:B0-----:R-:W4:Y:S01]  /*17d180*/  LDL.LU.64 R16, [R1+0x1538] ;  /* 0x0015380001107983 */ /* 0x001f220000300a00 */
[----:B------:R-:W-:Y:S01]  /*17d190*/  ISETP.LT.AND P2, PT, R61, UR4, !P3 ;  /* 0x000000043d007c0c */ /* 0x000fe2000df41270 */
[----:B------:R-:W-:Y:S01]  /*17d1a0*/  ULDC UR4, c[0x0][0x228] ;  /* 0x00008a0000047ab9 */ /* 0x000fe20000000800 */
[C---:B------:R-:W-:Y:S02]  /*17d1b0*/  PRMT R0, R9.reuse, 0x7770, RZ ;  /* 0x0000777009007816 */ /* 0x040fe400000000ff */
[----:B------:R-:W-:-:S05]  /*17d1c0*/  PRMT R2, R9, 0x7771, RZ ;  /* 0x0000777109027816 */ /* 0x000fca00000000ff */
[----:B------:R0:W-:Y:S04]  /*17d1d0*/  @P5 STG.E.U8 desc[UR32][R32.64], R0 ;  /* 0x0000000020005986 */ /* 0x0001e8000c101120 */
[----:B------:R1:W-:Y:S04]  /*17d1e0*/  @P2 STG.E.U8 desc[UR32][R24.64], R2 ;  /* 0x0000000218002986 */ /* 0x0003e8000c101120 */
[----:B0-----:R-:W4:Y:S04]  /*17d1f0*/  LDL.LU.64 R32, [R1+0x1530] ;  /* 0x0015300001207983 */ /* 0x001f280000300a00 */
[----:B-1----:R-:W4:Y:S01]  /*17d200*/  LDL.LU.64 R24, [R1+0x1528] ;  /* 0x0015280001187983 */ /* 0x002f220000300a00 */
[----:B------:R-:W-:Y:S01]  /*17d210*/  ISETP.LT.AND P0, PT, R49, UR4, !P3 ;  /* 0x0000000431007c0c */ /* 0x000fe2000df01270 */
[----:B------:R-:W-:Y:S01]  /*17d220*/  ULDC UR4, c[0x0][0x228] ;  /* 0x00008a0000047ab9 */ /* 0x000fe20000000800 */
[----:B------:R-:W-:Y:S01]  /*17d230*/  ISETP.LT.AND P5, PT, R13, UR5, !P3 ;  /* 0x000000050d007c0c */ /* 0x000fe2000dfa1270 */
[----:B------:R-:W4:Y:S01]  /*17d240*/  LDL.LU R58, [R1+0x310] ;  /* 0x00031000013a7983 */ /* 0x000f220000300800 */
[----:B------:R-:W-:Y:S01]  /*17d250*/  PRMT R2, R9, 0x7772, RZ ;  /* 0x0000777209027816 */ /* 0x000fe200000000ff */
[----:B------:R-:W-:Y:S01]  /*17d260*/  ULDC UR5, c[0x0][0x228] ;  /* 0x00008a0000057ab9 */ /* 0x000fe20000000800 */
[----:B------:R-:W-:Y:S01]  /*17d270*/  ISETP.LT.AND P2, PT, R56, UR4, !P3 ;  /* 0x0000000438007c0c */ /* 0x000fe2000df41270 */
[----:B------:R-:W-:Y:S01]  /*17d280*/  VIADD R0, R29, 0x33 ;  /* 0x000000331d007836 */ /* 0x000fe20000000000 */
[----:B------:R-:W-:Y:S01]  /*17d290*/  ISETP.LT.AND P6, PT, R57, UR5, !P3 ;  /* 0x0000000539007c0c */ /* 0x000fe2000dfc1270 */
[----:B------:R-:W-:Y:S01]  /*17d2a0*/  ULDC UR4, c[0x0][0x228] ;  /* 0x00008a0000047ab9 */ /* 0x000fe20000000800 */
[----:B------:R-:W-:Y:S01]  /*17d2b0*/  PRMT R3, R9, 0x7773, RZ ;  /* 0x0000777309037816 */ /* 0x000fe200000000ff */
[----:B------:R-:W-:-:S02]  /*17d2c0*/  ULDC UR5, c[0x0][0x228] ;  /* 0x00008a0000057ab9 */ /* 0x000fc40000000800 */
[----:B--2---:R0:W-:Y:S01]  /*17d2d0*/  @P0 STG.E.U8 desc[UR32][R52.64], R2 ;  /* 0x0000000234000986 */ /* 0x0041e2000c101120 */
[----:B------:R-:W-:-:S03]  /*17d2e0*/  ISETP.GE.AND P0, PT, R0, UR15, PT ;  /* 0x0000000f00007c0c */ /* 0x000fc6000bf06270 */
[----:B0-----:R-:W2:Y:S04]  /*17d2f0*/  LDL.LU.64 R52, [R1+0x1520] ;  /* 0x0015200001347983 */ /* 0x001ea80000300a00 */
[----:B---3--:R0:W-:Y:S01]  /*17d300*/  @P5 STG.E.U8 desc[UR32][R20.64], R3 ;  /* 0x0000000314005986 */ /* 0x0081e2000c101120 */
[C---:B----4-:R-:W-:Y:S02]  /*17d310*/  PRMT R0, R59.reuse, 0x7770, RZ ;  /* 0x000077703b007816 */ /* 0x050fe400000000ff */
[----:B------:R-:W-:Y:S01]  /*17d320*/  PRMT R2, R59, 0x7771, RZ ;  /* 0x000077713b027816 */ /* 0x000fe200000000ff */
[----:B0-----:R-:W3:Y:S04]  /*17d330*/  LDL.LU.64 R20, [R1+0x1518] ;  /* 0x0015180001147983 */ /* 0x001ee80000300a00 */
[----:B------:R-:W4:Y:S04]  /*17d340*/  LDL.LU.64 R22, [R1+0x1510] ;  /* 0x0015100001167983 */ /* 0x000f280000300a00 */
[----:B------:R-:W4:Y:S04]  /*17d350*/  LDL.LU.64 R18, [R1+0x1508] ;  /* 0x0015080001127983 */ /* 0x000f280000300a00 */
[----:B------:R-:W4:Y:S04]  /*17d360*/  LDL.LU R9, [R1+0x300] ;  /* 0x0003000001097983 */ /* 0x000f280000300800 */
[----:B------:R-:W-:Y:S04]  /*17d370*/  @P2 STG.E.U8 desc[UR32][R40.64], R0 ;  /* 0x0000000028002986 */ /* 0x000fe8000c101120 */
[----:B------:R0:W-:Y:S01]  /*17d380*/  @P6 STG.E.U8 desc[UR32][R16.64], R2 ;  /* 0x0000000210006986 */ /* 0x0001e2000c101120 */
[----:B------:R-:W-:Y:S01]  /*17d390*/  ISETP.LT.AND P5, PT, R60, UR4, !P3 ;  /* 0x000000043c007c0c */ /* 0x000fe2000dfa1270 */
[----:B------:R-:W-:Y:S01]  /*17d3a0*/  ULDC UR4, c[0x0][0x228] ;  /* 0x00008a0000047ab9 */ /* 0x000fe20000000800 */
[----:B------:R-:W-:Y:S01]  /*17d3b0*/  ISETP.LT.AND P3, PT, R51, UR5, !P3 ;  /* 0x0000000533007c0c */ /* 0x000fe2000df61270 */
[----:B------:R-:W-:Y:S01]  /*17d3c0*/  ULDC UR5, c[0x0][0x228] ;  /* 0x00008a0000057ab9 */ /* 0x000fe20000000800 */
[----:B0-----:R-:W4:Y:S01]  /*17d3d0*/  LDL.LU.64 R16, [R1+0x1500] ;  /* 0x0015000001107983 */ /* 0x001f220000300a00 */
[----:B------:R-:W-:-:S02]  /*17d3e0*/  PRMT R0, R59, 0x7772, RZ ;  /* 0x000077723b007816 */ /* 0x000fc400000000ff */
[----:B------:R-:W-:-:S06]  /*17d3f0*/  PRMT R2, R59, 0x7773, RZ ;  /* 0x000077733b027816 */ /* 0x000fcc00000000ff */
[----:B------:R-:W-:Y:S04]  /*17d400*/  @P5 STG.E.U8 desc[UR32][R32.64], R0 ;  /* 0x0000000020005986 */ /* 0x000fe8000c101120 */
[----:B------:R0:W-:Y:S04]  /*17d410*/  @P3 STG.E.U8 desc[UR32][R24.64], R2 ;  /* 0x0000000218003986 */ /* 0x0001e8000c101120 */
[----:B0-----:R-:W4:Y:S01]  /*17d420*/  LDL.LU.64 R24, [R1+0x1498] ;  /* 0x0014980001187983 */ /* 0x001f220000300a00 */
[----:B------:R-:W-:Y:S01]  /*17d430*/  ISETP.LT.AND P6, PT, R12, UR4, !P1 ;  /* 0x000000040c007c0c */ /* 0x000fe2000cfc1270 */
[----:B------:R-:W-:Y:S01]  /*17d440*/  ULDC UR4, c[0x0][0x228] ;  /* 0x00008a0000047ab9 */ /* 0x000fe20000000800 */
[----:B------:R-:W-:Y:S01]  /*17d450*/  ISETP.LT.AND P2, PT, R50, UR5, !P1 ;  /* 0x0000000532007c0c */ /* 0x000fe2000cf41270 */
[----:B------:R-:W-:Y:S01]  /*17d460*/  ULDC UR5, c[0x0][0x228] ;  /* 0x00008a0000057ab9 */ /* 0x000fe20000000800 */
[----:B------:R-:W-:Y:S01]  /*17d470*/  PRMT R0, R58, 0x7770, RZ ;  /* 0x000077703a007816 */ /* 0x000fe200000000ff */
[----:B------:R-:W4:Y:S01]  /*17d480*/  LDL.LU.64 R40, [R1+0x1490] ;  /* 0x0014900001287983 */ /* 0x000f220000300a00 */
[----:B------:R-:W-:Y:S01]  /*17d490*/  ISETP.LT.AND P5, PT, R44, UR4, !P1 ;  /* 0x000000042c007c0c */ /* 0x000fe2000cfa1270 */
[----:B------:R-:W-:Y:S01]  /*17d4a0*/  ULDC UR4, c[0x0][0x228] ;  /* 0x00008a0000047ab9 */ /* 0x000fe20000000800 */
[----:B------:R-:W-:Y:S01]  /*17d4b0*/  ISETP.LT.AND P3, PT, R15, UR5, !P1 ;  /* 0x000000050f007c0c */ /* 0x000fe2000cf61270 */
[----:B------:R-:W-:Y:S01]  /*17d4c0*/  ULDC UR5, c[0x0][0x228] ;  /* 0x00008a0000057ab9 */ /* 0x000fe20000000800 */
[----:B------:R-:W-:-:S03]  /*17d4d0*/  PRMT R2, R58, 0x7771, RZ ;  /* 0x000077713a027816 */ /* 0x000fc600000000ff */
[----:B--2---:R0:W-:Y:S01]  /*17d4e0*/  @P6 STG.E.U8 desc[UR32][R52.64], R0 ;  /* 0x0000000034006986 */ /* 0x0041e2000c101120 */
[----:B------:R-:W-:Y:S01]  /*17d4f0*/  ISETP.LT.AND P6, PT, R54, UR4, !P1 ;  /* 0x0000000436007c0c */ /* 0x000fe2000cfc1270 */
[----:B------:R-:W-:Y:S02]  /*17d500*/  ULDC UR4, c[0x0][0x228] ;  /* 0x00008a0000047ab9 */ /* 0x000fe40000000800 */
[----:B0-----:R-:W2:Y:S01]  /*17d510*/  LDL.LU.64 R52, [R1+0x1488] ;  /* 0x0014880001347983 */ /* 0x001ea20000300a00 */
[----:B------:R-:W-:-:S03]  /*17d520*/  PRMT R0, R58, 0x7772, RZ ;  /* 0x000077723a007816 */ /* 0x000fc600000000ff */
[----:B------:R-:W2:Y:S04]  /*17d530*/  LDL.LU R59, [R1+0x2f0] ;  /* 0x0002f000013b7983 */ /* 0x000ea80000300800 */
[----:B---3--:R0:W-:Y:S04]  /*17d540*/  @P2 STG.E.U8 desc[UR32][R20.64], R2 ;  /* 0x0000000214002986 */ /* 0x0081e8000c101120 */
[----:B------:R-:W3:Y:S04]  /*17d550*/  LDL.LU.64 R32, [R1+0x1480] ;  /* 0x0014800001207983 */ /* 0x000ee80000300a00 */
[----:B----4-:R1:W-:Y:S04]  /*17d560*/  @P5 STG.E.U8 desc[UR32][R22.64], R0 ;  /* 0x0000000016005986 */ /* 0x0103e8000c101120 */
[----:B0-----:R-:W4:Y:S01]  /*17d570*/  LDL.LU.64 R20, [R1+0x1470] ;  /* 0x0014700001147983 */ /* 0x001f220000300a00 */
[----:B------:R-:W-:-:S02]  /*17d580*/  PRMT R2, R58, 0x7773, RZ ;  /* 0x000077733a027816 */ /* 0x000fc400000000ff */
[----:B-1----:R-:W-:-:S03]  /*17d590*/  PRMT R0, R9, 0x7770, RZ ;  /* 0x0000777009007816 */ /* 0x002fc600000000ff */
[----:B------:R-:W-:Y:S04]  /*17d5a0*/  @P3 STG.E.U8 desc[UR32][R18.64], R2 ;  /* 0x0000000212003986 */ /* 0x000fe8000c101120 */
[----:B------:R0:W-:Y:S01]  /*17d5b0*/  @P6 STG.E.U8 desc[UR32][R16.64], R0 ;  /* 0x0000000010006986 */ /* 0x0001e2000c101120 */
[----:B------:R-:W-:Y:S01]  /*17d5c0*/  ISETP.LT.AND P2, PT, R55, UR5, !P1 ;  /* 0x0000000537007c0c */ /* 0x000fe2000cf41270 */
[----:B------:R-:W-:Y:S02]  /*17d5d0*/  ULDC UR5, c[0x0][0x228] ;  /* 0x00008a0000057ab9 */ /* 0x000fe40000000800 */
[----:B0-----:R-:W4:Y:S01]  /*17d5e0*/  LDL.LU.64 R16, [R1+0x1478] ;  /* 0x0014780001107983 */ /* 0x001f220000300a00 */
[----:B------:R-:W-:-:S09]  /*17d5f0*/  PRMT R2, R9, 0x7771, RZ ;  /* 0x0000777109027816 */ /* 0x000fd200000000ff */
[----:B------:R0:W-:Y:S04]  /*17d600*/  @P2 STG.E.U8 desc[UR32][R24.64], R2 ;  /* 0x0000000218002986 */ /* 0x0001e8000c101120 */
[----:B0-----:R-:W4:Y:S01]  /*17d610*/  LDL.LU.64 R24, [R1+0x1468] ;  /* 0x0014680001187983 */ /* 0x001f220000300a00 */
[----:B------:R-:W-:Y:S01]  /*17d620*/  ISETP.LT.AND P5, PT, R36, UR4, !P1 ;  /* 0x0000000424007c0c */ /* 0x000fe2000cfa1270 */
[----:B------:R-:W-:Y:S01]  /*17d630*/  ULDC UR4, c[0x0][0x228] ;  /* 0x00008a0000047ab9 */ /* 0x000fe20000000800 */
[----:B------:R-:W-:Y:S01]  /*17d640*/  ISETP.LT.AND P3, PT, R28, UR5, !P1 ;  /* 0x000000051c007c0c */ /* 0x000fe2000cf61270 */
[----:B------:R-:W4:Y:S01]  /*17d650*/  LDL.LU R58, [R1+0x2e0] ;  /* 0x0002e000013a7983 */ /* 0x000f220000300800 */
[----:B------:R-:W-:Y:S01]  /*17d660*/  ISETP.LT.AND P6, PT, R11, UR4, !P1 ;  /* 0x000000040b007c0c */ /* 0x000fe2000cfc1270 */
[----:B------:R-:W-:Y:S01]  /*17d670*/  ULDC UR4, c[0x0][0x228] ;  /* 0x00008a0000047ab9 */ /* 0x000fe20000000800 */
[----:B------:R-:W-:Y:S01]  /*17d680*/  PRMT R0, R9, 0x7772, RZ ;  /* 0x0000777209007816 */ /* 0x000fe200000000ff */
[----:B------:R-:W-:Y:S01]  /*17d690*/  ULDC UR5, c[0x0][0x228] ;  /* 0x00008a0000057ab9 */ /* 0x000fe20000000800 */
[----:B------:R-:W-:Y:S01]  /*17d6a0*/  ISETP.LT.AND P2, PT, R61, UR4, !P1 ;  /* 0x000000043d007c0c */ /* 0x000fe2000cf41270 */
[----:B------:R-:W-:Y:S01]  /*17d6b0*/  ULDC UR4, c[0x0][0x228] ;  /* 0x00008a0000047ab9 */ /* 0x000fe20000000800 */
[----:B------:R-:W-:-:S03]  /*17d6c0*/  PRMT R2, R9, 0x7773, RZ ;  /* 0x0000777309027816 */ /* 0x000fc600000000ff */
[----:B------:R0:W-:Y:S04]  /*17d6d0*/  @P5 STG.E.U8 desc[UR32][R40.64], R0 ;  /* 0x0000000028005986 */ /* 0x0001e8000c101120 */
[----:B0-----:R-:W4:Y:S01]  /*17d6e0*/  LDL.LU.64 R40, [R1+0x1460] ;  /* 0x0014600001287983 */ /* 0x001f220000300a00 */
[----:B------:R-:W-:Y:S01]  /*17d6f0*/  ISETP.LT.AND P5, PT, R13, UR5, !P1 ;  /* 0x000000050d007c0c */ /* 0x000fe2000cfa1270 */
[----:B------:R-:W-:Y:S02]  /*17d700*/  ULDC UR5, c[0x0][0x228] ;  /* 0x00008a0000057ab9 */ /* 0x000fe40000000800 */
[----:B--2---:R0:W-:Y:S01]  /*17d710*/  @P3 STG.E.U8 desc[UR32][R52.64], R2 ;  /* 0x0000000234003986 */ /* 0x0041e2000c101120 */
[----:B------:R-:W-:Y:S01]  /*17d720*/  ISETP.LT.AND P3, PT, R49, UR4, !P1 ;  /* 0x0000000431007c0c */ /* 0x000fe2000cf61270 */
[----:B------:R-:W-:Y:S01]  /*17d730*/  ULDC UR4, c[0x0][0x228] ;  /* 0x00008a0000047ab9 */ /* 0x000fe20000000800 */
[C---:B------:R-:W-:Y:S01]  /*17d740*/  PRMT R0, R59.reuse, 0x7770, RZ ;  /* 0x000077703b007816 */ /* 0x040fe200000000ff */
[----:B0-----:R-:W2:Y:S01]  /*17d750*/  LDL.LU.64 R52, [R1+0x1458] ;  /* 0x0014580001347983 */ /* 0x001ea20000300a00 */
[----:B------:R-:W-:-:S03]  /*17d760*/  PRMT R2, R59, 0x7771, RZ ;  /* 0x000077713b027816 */ /* 0x000fc600000000ff */
[----:B---3--:R0:W-:Y:S04]  /*17d770*/  @P6 STG.E.U8 desc[UR32][R32.64], R0 ;  /* 0x0000000020006986 */ /* 0x0081e8000c101120 */
[----:B----4-:R1:W-:Y:S04]  /*17d780*/  @P2 STG.E.U8 desc[UR32][R20.64], R2 ;  /* 0x0000000214002986 */ /* 0x0103e8000c101120 */
[----:B0-----:R-:W3:Y:S04]  /*17d790*/  LDL.LU.64 R32, [R1+0x1450] ;  /* 0x0014500001207983 */ /* 0x001ee80000300a00 */
[----:B-1----:R-:W4:Y:S01]  /*17d7a0*/  LDL.LU.64 R20, [R1+0x1448] ;  /* 0x0014480001147983 */ /* 0x002f220000300a00 */
[----:B------:R-:W-:-:S03]  /*17d7b0*/  PRMT R2, R59, 0x7772, RZ ;  /* 0x000077723b027816 */ /* 0x000fc600000000ff */
[----:B------:R-:W4:Y:S04]  /*17d7c0*/  LDL.LU R9, [R1+0x344] ;  /* 0x0003440001097983 */ /* 0x000f280000300800 */
[----:B------:R0:W-:Y:S04]  /*17d7d0*/  @P3 STG.E.U8 desc[UR32][R16.64], R2 ;  /* 0x0000000210003986 */ /* 0x0001e8000c101120 */
[----:B0-----:R-:W4:Y:S01]  /*17d7e0*/  LDL.LU.64 R16, [R1+0x1440] ;  /* 0x0014400001107983 */ /* 0x001f220000300a00 */
[----:B------:R-:W-:-:S05]  /*17d7f0*/  PRMT R3, R59, 0x7773, RZ ;  /* 0x000077733b037816 */ /* 0x000fca00000000ff */
[----:B------:R0:W-:Y:S04]  /*17d800*/  @P5 STG.E.U8 desc[UR32][R24.64], R3 ;  /* 0x0000000318005986 */ /* 0x0001e8000c101120 */
[----:B0-----:R-:W4:Y:S01]  /*17d810*/  LDL.LU.64 R24, [R1+0x1438] ;  /* 0x0014380001187983 */ /* 0x001f220000300a00 */
[----:B------:R-:W-:Y:S01]  /*17d820*/  ISETP.LT.AND P2, PT, R56, UR4, !P1 ;  /* 0x0000000438007c0c */ /* 0x000fe2000cf41270 */
[----:B------:R-:W-:Y:S01]  /*17d830*/  VIADD R0, R29, 0x34 ;  /* 0x000000341d007836 */ /* 0x000fe20000000000 */
[----:B------:R-:W-:Y:S01]  /*17d840*/  ISETP.LT.AND P6, PT, R57, UR5, !P1 ;  /* 0x0000000539007c0c */ /* 0x000fe2000cfc1270 */
[----:B------:R-:W-:Y:S01]  /*17d850*/  ULDC UR4, c[0x0][0x228] ;  /* 0x00008a0000047ab9 */ /* 0x000fe20000000800 */
[----:B------:R-:W-:Y:S01]  /*17d860*/  ULDC UR5, c[0x0][0x228] ;  /* 0x00008a0000057ab9 */ /* 0x000fe20000000800 */
[----:B------:R-:W-:Y:S01]  /*17d870*/  ISETP.LT.AND P5, PT, R60, UR4, !P1 ;  /* 0x000000043c007c0c */ /* 0x000fe2000cfa1270 */
[----:B------:R-:W4:Y:S01]  /*17d880*/  LDL.LU.64 R22, [R1+0x1430] ;  /* 0x0014300001167983 */ /* 0x000f220000300a00 */
[----:B------:R-:W-:Y:S01]  /*17d890*/  ISETP.GE.AND P3, PT, R0, UR17, PT ;  /* 0x0000001100007c0c */ /* 0x000fe2000bf66270 */
[----:B------:R-:W-:Y:S01]  /*17d8a0*/  ULDC UR4, c[0x0][0x228] ;  /* 0x00008a0000047ab9 */ /* 0x000fe20000000800 */
[----:B------:R-:W-:Y:S01]  /*17d8b0*/  ISETP.LT.AND P1, PT, R51, UR5, !P1 ;  /* 0x0000000533007c0c */ /* 0x000fe2000cf21270 */
[----:B------:R-:W4:Y:S01]  /*17d8c0*/  LDL.LU.64 R18, [R1+0x1428] ;  /* 0x0014280001127983 */ /* 0x000f220000300a00 */
[C---:B------:R-:W-:Y:S01]  /*17d8d0*/  PRMT R0, R58.reuse, 0x7770, RZ ;  /* 0x000077703a007816 */ /* 0x040fe200000000ff */
[----:B------:R-:W-:Y:S01]  /*17d8e0*/  ULDC UR5, c[0x0][0x228] ;  /* 0x00008a0000057ab9 */ /* 0x000fe20000000800 */
[C---:B------:R-:W-:Y:S01]  /*17d8f0*/  PRMT R2, R58.reuse, 0x7771, RZ ;  /* 0x000077713a027816 */ /* 0x040fe200000000ff */
[----:B------:R-:W4:Y:S04]  /*17d900*/  LDL.LU R59, [R1+0x334] ;  /* 0x00033400013b7983 */ /* 0x000f280000300800 */
[----:B------:R0:W-:Y:S02]  /*17d910*/  @P2 STG.E.U8 desc[UR32][R40.64], R0 ;  /* 0x0000000028002986 */ /* 0x0001e4000c101120 */
[----:B0-----:R-:W-:-:S02]  /*17d920*/  PRMT R0, R58, 0x7772, RZ ;  /* 0x000077723a007816 */ /* 0x001fc400000000ff */
[----:B------:R-:W-:Y:S01]  /*17d930*/  ISETP.LT.AND P2, PT, R50, UR5, !P4 ;  /* 0x0000000532007c0c */ /* 0x000fe2000e741270 */
[----:B------:R-:W-:Y:S01]  /*17d940*/  ULDC UR5, c[0x0][0x228] ;  /* 0x00008a0000057ab9 */ /* 0x000fe20000000800 */
[----:B--2---:R0:W-:Y:S01]  /*17d950*/  @P6 STG.E.U8 desc[UR32][R52.64], R2 ;  /* 0x0000000234006986 */ /* 0x0041e2000c101120 */
[----:B------:R-:W-:Y:S01]  /*17d960*/  ISETP.LT.AND P6, PT, R12, UR4, !P4 ;  /* 0x000000040c007c0c */ /* 0x000fe2000e7c1270 */
[----:B------:R-:W-:Y:S01]  /*17d970*/  ULDC UR4, c[0x0][0x228] ;  /* 0x00008a0000047ab9 */ /* 0x000fe20000000800 */
[----:B0-----:R-:W-:Y:S01]  /*17d980*/  PRMT R2, R58, 0x7773, RZ ;  /* 0x000077733a027816 */ /* 0x001fe200000000ff */
[----:B------:R-:W2:Y:S04]  /*17d990*/  LDL.LU.64 R52, [R1+0x1420] ;  /* 0x0014200001347983 */ /* 0x000ea80000300a00 */
[----:B---3--:R0:W-:Y:S04]  /*17d9a0*/  @P5 STG.E.U8 desc[UR32][R32.64], R0 ;  /* 0x0000000020005986 */ /* 0x0081e8000c101120 */
[----:B----4-:R1:W-:Y:S01]  /*17d9b0*/  @P1 STG.E.U8 desc[UR32][R20.64], R2 ;  /* 0x0000000214001986 */ /* 0x0103e2000c101120 */
[----:B0-----:R-:W-:-:S03]  /*17d9c0*/  PRMT R0, R9, 0x7770, RZ ;  /* 0x0000777009007816 */ /* 0x001fc600000000ff */
[----:B-1----:R-:W3:Y:S04]  /*17d9d0*/  LDL.LU.64 R20, [R1+0x1418] ;  /* 0x0014180001147983 */ /* 0x002ee80000300a00 */
[----:B------:R-:W4:Y:S04]  /*17d9e0*/  LDL.LU.64 R40, [R1+0x1410] ;  /* 0x0014100001287983 */ /* 0x000f280000300a00 */
[----:B------:R0:W-:Y:S04]  /*17d9f0*/  @P6 STG.E.U8 desc[UR32][R16.64], R0 ;  /* 0x0000000010006986 */ /* 0x0001e8000c101120 */
[----:B0-----:R-:W4:Y:S04]  /*17da00*/  LDL.LU.64 R16, [R1+0x1388] ;  /* 0x0013880001107983 */ /* 0x001f280000300a00 */
[----:B------:R-:W4:Y:S01]  /*17da10*/  LDL.LU R58, [R1+0x254] ;  /* 0x00025400013a7983 */ /* 0x000f220000300800 */
[----:B------:R-:W-:-:S03]  /*17da20*/  PRMT R2, R9, 0x7771, RZ ;  /* 0x0000777109027816 */ /* 0x000fc600000000ff */
[----:B------:R-:W4:Y:S04]  /*17da30*/  LDL.LU.64 R32, [R1+0x1380] ;  /* 0x0013800001207983 */ /* 0x000f280000300a00 */
[----:B------:R0:W-:Y:S04]  /*17da40*/  @P2 STG.E.U8 desc[UR32][R24.64], R2 ;  /* 0x0000000218002986 */ /* 0x0001e8000c101120 */
        /* <DEDUP_REMOVED lines=12> */
[----:B------:R-:W-:Y:S01]  /*17db10*/  ISETP.LT.AND P5, PT, R36, UR4, !P4 ;  /* 0x0000000424007c0c */ /* 0x000fe2000e7a1270 */
[----:B------:R-:W-:Y:S02]  /*17db20*/  ULDC UR4, c[0x0][0x228] ;  /* 0x00008a0000047ab9 */ /* 0x000fe40000000800 */
[----:B------:R1:W-:Y:S01]  /*17db30*/  @P1 STG.E.U8 desc[UR32][R18.64], R2 ;  /* 0x0000000212001986 */ /* 0x0003e2000c101120 */
[----:B------:R-:W-:Y:S01]  /*17db40*/  ISETP.LT.AND P1, PT, R28, UR5, !P4 ;  /* 0x000000051c007c0c */ /* 0x000fe2000e721270 */
[----:B------:R-:W-:Y:S01]  /*17db50*/  ULDC UR5, c[0x0][0x228] ;  /* 0x00008a0000057ab9 */ /* 0x000fe20000000800 */
[C---:B0-----:R-:W-:Y:S02]  /*17db60*/  PRMT R0, R59.reuse, 0x7770, RZ ;  /* 0x000077703b007816 */ /* 0x041fe400000000ff */
[----:B-1----:R-:W-:-:S03]  /*17db70*/  PRMT R2, R59, 0x7771, RZ ;  /* 0x000077713b027816 */ /* 0x002fc600000000ff */
[----:B--2---:R0:W-:Y:S04]  /*17db80*/  @P6 STG.E.U8 desc[UR32][R52.64], R0 ;  /* 0x0000000034006986 */ /* 0x0041e8000c101120 */
[----:B0-----:R-:W2:Y:S01]  /*17db90*/  LDL.LU.64 R52, [R1+0x1378] ;  /* 0x0013780001347983 */ /* 0x001ea20000300a00 */
[----:B------:R-:W-:-:S03]  /*17dba0*/  PRMT R0, R59, 0x7772, RZ ;  /* 0x000077723b007816 */ /* 0x000fc600000000ff */
[----:B---3--:R0:W-:Y:S01]  /*17dbb0*/  @P2 STG.E.U8 desc[UR32][R20.64], R2 ;  /* 0x0000000214002986 */ /* 0x0081e2000c101120 */
[----:B------:R-:W-:Y:S01]  /*17dbc0*/  ISETP.LT.AND P6, PT, R11, UR4, !P4 ;  /* 0x000000040b007c0c */ /* 0x000fe2000e7c1270 */
[----:B------:R-:W-:Y:S02]  /*17dbd0*/  ULDC UR4, c[0x0][0x228] ;  /* 0x00008a0000047ab9 */ /* 0x000fe40000000800 */
[----:B----4-:R1:W-:Y:S04]  /*17dbe0*/  @P5 STG.E.U8 desc[UR32][R40.64], R0 ;  /* 0x0000000028005986 */ /* 0x0103e8000c101120 */
[----:B0-----:R-:W3:Y:S01]  /*17dbf0*/  LDL.LU.64 R20, [R1+0x1368] ;  /* 0x0013680001147983 */ /* 0x001ee20000300a00 */
[----:B------:R-:W-:-:S03]  /*17dc00*/  PRMT R2, R59, 0x7773, RZ ;  /* 0x000077733b027816 */ /* 0x000fc600000000ff */
[----:B------:R-:W4:Y:S04]  /*17dc10*/  LDL.LU R9, [R1+0x324] ;  /* 0x0003240001097983 */ /* 0x000f280000300800 */
[----:B-1----:R-:W4:Y:S04]  /*17dc20*/  LDL.LU.64 R40, [R1+0x1360] ;  /* 0x0013600001287983 */ /* 0x002f280000300a00 */
[----:B------:R0:W-:Y:S01]  /*17dc30*/  @P1 STG.E.U8 desc[UR32][R16.64], R2 ;  /* 0x0000000210001986 */ /* 0x0001e2000c101120 */
[----:B------:R-:W-:Y:S01]  /*17dc40*/  ISETP.LT.AND P2, PT, R61, UR4, !P4 ;  /* 0x000000043d007c0c */ /* 0x000fe2000e741270 */
[----:B------:R-:W-:-:S02]  /*17dc50*/  ULDC UR4, c[0x0][0x228] ;  /* 0x00008a0000047ab9 */ /* 0x000fc40000000800 */
[----:B0-----:R-:W4:Y:S01]  /*17dc60*/  LDL.LU.64 R16, [R1+0x1358] ;  /* 0x0013580001107983 */ /* 0x001f220000300a00 */
[C---:B------:R-:W-:Y:S02]  /*17dc70*/  PRMT R0, R58.reuse, 0x7770, RZ ;  /* 0x000077703a007816 */ /* 0x040fe400000000ff */
[----:B------:R-:W-:-:S03]  /*17dc80*/  PRMT R2, R58, 0x7771, RZ ;  /* 0x000077713a027816 */ /* 0x000fc600000000ff */
        /* <DEDUP_REMOVED lines=25> */
[----:B------:R-:W4:Y:S01]  /*17de20*/  LDL.LU R58, [R1+0x304] ;  /* 0x00030400013a7983 */ /* 0x000f220000300800 */
[----:B------:R-:W-:Y:S01]  /*17de30*/  ISETP.LT.AND P5, PT, R60, UR4, !P4 ;  /* 0x000000043c007c0c */ /* 0x000fe2000e7a1270 */
[----:B------:R-:W-:-:S02]  /*17de40*/  ULDC UR4, c[0x0][0x228] ;  /* 0x00008a0000047ab9 */ /* 0x000fc40000000800 */
[----:B------:R-:W-:Y:S04]  /*17de50*/  @P2 STG.E.U8 desc[UR32][R40.64], R0 ;  /* 0x0000000028002986 */ /* 0x000fe8000c101120 */
[----:B------:R0:W-:Y:S01]  /*17de60*/  @P6 STG.E.U8 desc[UR32][R16.64], R2 ;  /* 0x0000000210006986 */ /* 0x0001e2000c101120 */
[----:B------:R-:W-:Y:S01]  /*17de70*/  ISETP.LT.AND P4, PT, R51, UR5, !P4 ;  /* 0x0000000533007c0c */ /* 0x000fe2000e781270 */
[----:B------:R-:W-:Y:S02]  /*17de80*/  ULDC UR5, c[0x0][0x228] ;  /* 0x00008a0000057ab9 */ /* 0x000fe40000000800 */
        /* <DEDUP_REMOVED lines=10> */
[----:B------:R-:W-:Y:S01]  /*17df30*/  ULDC UR5, c[0x0][0x228] ;  /* 0x00008a0000057ab9 */ /* 0x000fe20000000800 */
[----:B------:R-:W-:-:S02]  /*17df40*/  PRMT R0, R59, 0x7770, RZ ;  /* 0x000077703b007816 */ /* 0x000fc400000000ff */
        /* <DEDUP_REMOVED lines=8> */
[----:B0-----:R-:W2:Y:S04]  /*17dfd0*/  LDL.LU.64 R52, [R1+0x12e8] ;  /* 0x0012e80001347983 */ /* 0x001ea80000300a00 */
[----:B------:R-:W2:Y:S01]  /*17dfe0*/  LDL.LU R9, [R1+0x2f4] ;  /* 0x0002f40001097983 */ /* 0x000ea20000300800 */
[----:B------:R-:W-:-:S03]  /*17dff0*/  PRMT R0, R59, 0x7772, RZ ;  /* 0x000077723b007816 */ /* 0x000fc600000000ff */
[----:B------:R-:W2:Y:S04]  /*17e000*/  LDL.LU.64 R40, [R1+0x12e0] ;  /* 0x0012e00001287983 */ /* 0x000ea80000300a00 */
[----:B---3--:R0:W-:Y:S04]  /*17e010*/  @P2 STG.E.U8 desc[UR32][R20.64], R2 ;  /* 0x0000000214002986 */ /* 0x0081e8000c101120 */
[----:B----4-:R1:W-:Y:S01]  /*17e020*/  @P5 STG.E.U8 desc[UR32][R22.64], R0 ;  /* 0x0000000016005986 */ /* 0x0103e2000c101120 */
[----:B0-----:R-:W-:-:S03]  /*17e030*/  PRMT R2, R59, 0x7773, RZ ;  /* 0x000077733b027816 */ /* 0x001fc600000000ff */
[----:B------:R-:W3:Y:S01]  /*17e040*/  LDL.LU.64 R20, [R1+0x12d0] ;  /* 0x0012d00001147983 */ /* 0x000ee20000300a00 */
[----:B-1----:R-:W-:-:S03]  /*17e050*/  PRMT R0, R58, 0x7770, RZ ;  /* 0x000077703a007816 */ /* 0x002fc600000000ff */
[----:B------:R0:W-:Y:S01]  /*17e060*/  @P4 STG.E.U8 desc[UR32][R18.64], R2 ;  /* 0x0000000212004986 */ /* 0x0001e2000c101120 */
[----:B------:R-:W-:Y:S02]  /*17e070*/  ISETP.LT.AND P2, PT, R55, UR5, !P0 ;  /* 0x0000000537007c0c */ /* 0x000fe4000c741270 */
[----:B------:R-:W-:Y:S01]  /*17e080*/  ISETP.LT.AND P5, PT, R36, UR4, !P0 ;  /* 0x0000000424007c0c */ /* 0x000fe2000c7a1270 */
[----:B------:R-:W-:Y:S01]  /*17e090*/  ULDC UR5, c[0x0][0x228] ;  /* 0x00008a0000057ab9 */ /* 0x000fe20000000800 */
[----:B------:R-:W-:Y:S01]  /*17e0a0*/  ULDC UR4, c[0x0][0x228] ;  /* 0x00008a0000047ab9 */ /* 0x000fe20000000800 */
[----:B------:R1:W-:Y:S01]  /*17e0b0*/  @P6 STG.E.U8 desc[UR32][R16.64], R0 ;  /* 0x0000000010006986 */ /* 0x0003e2000c101120 */
[----:B0-----:R-:W-:-:S03]  /*17e0c0*/  PRMT R2, R58, 0x7771, RZ ;  /* 0x000077713a027816 */ /* 0x001fc600000000ff */
[----:B-1----:R-:W4:Y:S01]  /*17e0d0*/  LDL.LU.64 R16, [R1+0x12d8] ;  /* 0x0012d80001107983 */ /* 0x002f220000300a00 */
[----:B------:R-:W-:-:S03]  /*17e0e0*/  PRMT R0, R58, 0x7772, RZ ;  /* 0x000077723a007816 */ /* 0x000fc600000000ff */
[----:B------:R0:W-:Y:S04]  /*17e0f0*/  @P2 STG.E.U8 desc[UR32][R32.64], R2 ;  /* 0x0000000220002986 */ /* 0x0001e8000c101120 */
[----:B------:R1:W-:Y:S04]  /*17e100*/  @P5 STG.E.U8 desc[UR32][R24.64], R0 ;  /* 0x0000000018005986 */ /* 0x0003e8000c101120 */
[----:B0-----:R-:W4:Y:S04]  /*17e110*/  LDL.LU.64 R32, [R1+0x12c8] ;  /* 0x0012c80001207983 */ /* 0x001f280000300a00 */
[----:B------:R-:W4:Y:S04]  /*17e120*/  LDL.LU R59, [R1+0x2e4] ;  /* 0x0002e400013b7983 */ /* 0x000f280000300800 */
[----:B-1----:R-:W4:Y:S01]  /*17e130*/  LDL.LU.64 R24, [R1+0x12c0] ;  /* 0x0012c00001187983 */ /* 0x002f220000300a00 */
[----:B------:R-:W-:-:S02]  /*17e140*/  ISETP.LT.AND P4, PT, R28, UR5, !P0 ;  /* 0x000000051c007c0c */ /* 0x000fc4000c781270 */
[----:B------:R-:W-:Y:S01]  /*17e150*/  ISETP.LT.AND P6, PT, R11, UR4, !P0 ;  /* 0x000000040b007c0c */ /* 0x000fe2000c7c1270 */
[----:B------:R-:W-:Y:S01]  /*17e160*/  ULDC UR4, c[0x0][0x228] ;  /* 0x00008a0000047ab9 */ /* 0x000fe20000000800 */
[----:B------:R-:W-:Y:S02]  /*17e170*/  PRMT R2, R58, 0x7773, RZ ;  /* 0x000077733a027816 */ /* 0x000fe400000000ff */
[----:B------:R-:W-:Y:S01]  /*17e180*/  ISETP.LT.AND P2, PT, R61, UR4, !P0 ;  /* 0x000000043d007c0c */ /* 0x000fe2000c741270 */
[----:B------:R-:W-:Y:S01]  /*17e190*/  ULDC UR4, c[0x0][0x228] ;  /* 0x00008a0000047ab9 */ /* 0x000fe20000000800 */
[----:B------:R-:W-:Y:S02]  /*17e1a0*/  ULDC UR5, c[0x0][0x228] ;  /* 0x00008a0000057ab9 */ /* 0x000fe40000000800 */
[----:B------:R-:W-:Y:S01]  /*17e1b0*/  ISETP.LT.AND P5, PT, R13, UR5, !P0 ;  /* 0x000000050d007c0c */ /* 0x000fe2000c7a1270 */
[----:B------:R-:W-:Y:S02]  /*17e1c0*/  ULDC UR5, c[0x0][0x228] ;  /* 0x00008a0000057ab9 */ /* 0x000fe40000000800 */
[----:B--2---:R0:W-:Y:S01]  /*17e1d0*/  @P4 STG.E.U8 desc[UR32][R52.64], R2 ;  /* 0x0000000234004986 */ /* 0x0041e2000c101120 */
[----:B------:R-:W-:-:S02]  /*17e1e0*/  ISETP.LT.AND P4, PT, R49, UR4, !P0 ;  /* 0x0000000431007c0c */ /* 0x000fc4000c781270 */
[C---:B------:R-:W-:Y:S01]  /*17e1f0*/  PRMT R0, R9.reuse, 0x7770, RZ ;  /* 0x0000777009007816 */ /* 0x040fe200000000ff */
[----:B------:R-:W-:Y:S01]  /*17e200*/  ULDC UR4, c[0x0][0x228] ;  /* 0x00008a0000047ab9 */ /* 0x000fe20000000800 */
[----:B0-----:R-:W2:Y:S01]  /*17e210*/  LDL.LU.64 R52, [R1+0x12b8] ;  /* 0x0012b80001347983 */ /* 0x001ea20000300a00 */
[----:B------:R-:W-:-:S03]  /*17e220*/  PRMT R2, R9, 0x7771, RZ ;  /* 0x0000777109027816 */ /* 0x000fc600000000ff */
[----:B------:R-:W-:Y:S04]  /*17e230*/  @P6 STG.E.U8 desc[UR32][R40.64], R0 ;  /* 0x0000000028006986 */ /* 0x000fe8000c101120 */
[----:B------:R-:W2:Y:S04]  /*17e240*/  LDL.LU.64 R18, [R1+0x12b0] ;  /* 0x0012b00001127983 */ /* 0x000ea80000300a00 */
[----:B---3--:R0:W-:Y:S04]  /*17e250*/  @P2 STG.E.U8 desc[UR32][R20.64], R2 ;  /* 0x0000000214002986 */ /* 0x0081e8000c101120 */
[----:B0-----:R-:W3:Y:S01]  /*17e260*/  LDL.LU.64 R20, [R1+0x12a8] ;  /* 0x0012a80001147983 */ /* 0x001ee20000300a00 */
[----:B------:R-:W-:-:S03]  /*17e270*/  PRMT R2, R9, 0x7772, RZ ;  /* 0x0000777209027816 */ /* 0x000fc600000000ff */
[----:B------:R-:W3:Y:S01]  /*17e280*/  LDL.LU R58, [R1+0x348] ;  /* 0x00034800013a7983 */ /* 0x000ee20000300800 */
[----:B------:R-:W-:Y:S01]  /*17e290*/  ISETP.LT.AND P2, PT, R56, UR4, !P0 ;  /* 0x0000000438007c0c */ /* 0x000fe2000c741270 */
[----:B------:R-:W-:Y:S01]  /*17e2a0*/  VIADD R0, R29, 0x36 ;  /* 0x000000361d007836 */ /* 0x000fe20000000000 */
[----:B------:R-:W-:Y:S02]  /*17e2b0*/  PRMT R3, R9, 0x7773, RZ ;  /* 0x0000777309037816 */ /* 0x000fe400000000ff */
[----:B------:R-:W-:Y:S01]  /*17e2c0*/  ISETP.LT.AND P6, PT, R57, UR5, !P0 ;  /* 0x0000000539007c0c */ /* 0x000fe2000c7c1270 */
[----:B------:R-:W-:Y:S01]  /*17e2d0*/  ULDC UR4, c[0x0][0x228] ;  /* 0x00008a0000047ab9 */ /* 0x000fe20000000800 */
[----:B------:R-:W-:Y:S01]  /*17e2e0*/  ULDC UR5, c[0x0][0x228] ;  /* 0x00008a0000057ab9 */ /* 0x000fe20000000800 */
[----:B----4-:R0:W-:Y:S04]  /*17e2f0*/  @P4 STG.E.U8 desc[UR32][R16.64], R2 ;  /* 0x0000000210004986 */ /* 0x0101e8000c101120 */
[----:B0-----:R-:W4:Y:S04]  /*17e300*/  LDL.LU.64 R16, [R1+0x12a0] ;  /* 0x0012a00001107983 */ /* 0x001f280000300a00 */
[----:B------:R-:W4:Y:S01]  /*17e310*/  LDL.LU.64 R40, [R1+0x1298] ;  /* 0x0012980001287983 */ /* 0x000f220000300a00 */
[----:B------:R-:W-:-:S03]  /*17e320*/  ISETP.GE.AND P4, PT, R0, UR41, PT ;  /* 0x0000002900007c0c */ /* 0x000fc6000bf86270 */
[----:B------:R0:W-:Y:S01]  /*17e330*/  @P5 STG.E.U8 desc[UR32][R32.64], R3 ;  /* 0x0000000320005986 */ /* 0x0001e2000c101120 */
[----:B------:R-:W-:-:S05]  /*17e340*/  PRMT R0, R59, 0x7770, RZ ;  /* 0x000077703b007816 */ /* 0x000fca00000000ff */
[----:B------:R1:W-:Y:S04]  /*17e350*/  @P2 STG.E.U8 desc[UR32][R24.64], R0 ;  /* 0x0000000018002986 */ /* 0x0003e8000c101120 */
[----:B0-----:R-:W4:Y:S04]  /*17e360*/  LDL.LU.64 R32, [R1+0x1290] ;  /* 0x0012900001207983 */ /* 0x001f280000300a00 */
[----:B-1----:R-:W4:Y:S01]  /*17e370*/  LDL.LU.64 R24, [R1+0x1270] ;  /* 0x0012700001187983 */ /* 0x002f220000300a00 */
[----:B------:R-:W-:Y:S02]  /*17e380*/  ISETP.LT.AND P5, PT, R60, UR4, !P0 ;  /* 0x000000043c007c0c */ /* 0x000fe4000c7a1270 */
[----:B------:R-:W-:Y:S01]  /*17e390*/  PRMT R2, R59, 0x7771, RZ ;  /* 0x000077713b027816 */ /* 0x000fe200000000ff */
[----:B------:R-:W-:Y:S01]  /*17e3a0*/  ULDC UR4, c[0x0][0x228] ;  /* 0x00008a0000047ab9 */ /* 0x000fe20000000800 */
[----:B------:R-:W-:-:S02]  /*17e3b0*/  ISETP.LT.AND P0, PT, R51, UR5, !P0 ;  /* 0x0000000533007c0c */ /* 0x000fc4000c701270 */
[----:B------:R-:W-:Y:S01]  /*17e3c0*/  PRMT R0, R59, 0x7772, RZ ;  /* 0x000077723b007816 */ /* 0x000fe200000000ff */
[----:B------:R-:W-:Y:S02]  /*17e3d0*/  ULDC UR5, c[0x0][0x228] ;  /* 0x00008a0000057ab9 */ /* 0x000fe40000000800 */
[----:B------:R-:W-:Y:S01]  /*17e3e0*/  ISETP.LT.AND P2, PT, R50, UR5, !P3 ;  /* 0x0000000532007c0c */ /* 0x000fe2000df41270 */
[----:B------:R-:W-:Y:S01]  /*17e3f0*/  ULDC UR5, c[0x0][0x228] ;  /* 0x00008a0000057ab9 */ /* 0x000fe20000000800 */
[----:B--2---:R0:W-:Y:S01]  /*17e400*/  @P6 STG.E.U8 desc[UR32][R52.64], R2 ;  /* 0x0000000234006986 */ /* 0x0041e2000c101120 */
[----:B------:R-:W-:-:S03]  /*17e410*/  ISETP.LT.AND P6, PT, R12, UR4, !P3 ;  /* 0x000000040c007c0c */ /* 0x000fc6000dfc1270 */
[----:B------:R1:W-:Y:S01]  /*17e420*/  @P5 STG.E.U8 desc[UR32][R18.64], R0 ;  /* 0x0000000012005986 */ /* 0x0003e2000c101120 */
[----:B------:R-:W-:-:S03]  /*17e430*/  ULDC UR4, c[0x0][0x228] ;  /* 0x00008a0000047ab9 */ /* 0x000fc60000000800 */
[----:B0-----:R-:W2:Y:S01]  /*17e440*/  LDL.LU R52, [R1+0x338] ;  /* 0x0003380001347983 */ /* 0x001ea20000300800 */
[----:B------:R-:W-:-:S03]  /*17e450*/  PRMT R2, R59, 0x7773, RZ ;  /* 0x000077733b027816 */ /* 0x000fc600000000ff */
[----:B------:R-:W2:Y:S04]  /*17e460*/  LDL.LU.64 R22, [R1+0x1288] ;  /* 0x0012880001167983 */ /* 0x000ea80000300a00 */
[----:B-1----:R-:W2:Y:S01]  /*17e470*/  LDL.LU.64 R18, [R1+0x1258] ;  /* 0x0012580001127983 */ /* 0x002ea20000300a00 */
[----:B------:R-:W-:Y:S01]  /*17e480*/  ISETP.LT.AND P5, PT, R44, UR4, !P3 ;  /* 0x000000042c007c0c */ /* 0x000fe2000dfa1270 */
[----:B------:R-:W-:Y:S01]  /*17e490*/  ULDC UR4, c[0x0][0x228] ;  /* 0x00008a0000047ab9 */ /* 0x000fe20000000800 */
[----:B---3--:R-:W-:Y:S01]  /*17e4a0*/  PRMT R0, R58, 0x7770, RZ ;  /* 0x000077703a007816 */ /* 0x008fe200000000ff */
[----:B------:R0:W-:Y:S01]  /*17e4b0*/  @P0 STG.E.U8 desc[UR32][R20.64], R2 ;  /* 0x0000000214000986 */ /* 0x0001e2000c101120 */
[----:B------:R-:W-:Y:S01]  /*17e4c0*/  ISETP.LT.AND P0, PT, R15, UR4, !P3 ;  /* 0x000000040f007c0c */ /* 0x000fe2000df01270 */
[----:B------:R-:W-:-:S02]  /*17e4d0*/  ULDC UR4, c[0x0][0x228] ;  /* 0x00008a0000047ab9 */ /* 0x000fc40000000800 */
[----:B0-----:R-:W3:Y:S01]  /*17e4e0*/  LDL.LU.64 R20, [R1+0x1250] ;  /* 0x0012500001147983 */ /* 0x001ee20000300a00 */
[----:B------:R-:W-:-:S03]  /*17e4f0*/  PRMT R2, R58, 0x7771, RZ ;  /* 0x000077713a027816 */ /* 0x000fc600000000ff */
[----:B----4-:R0:W-:Y:S04]  /*17e500*/  @P6 STG.E.U8 desc[UR32][R16.64], R0 ;  /* 0x0000000010006986 */ /* 0x0101e8000c101120 */
[----:B------:R1:W-:Y:S04]  /*17e510*/  @P2 STG.E.U8 desc[UR32][R40.64], R2 ;  /* 0x0000000228002986 */ /* 0x0003e8000c101120 */
[----:B0-----:R-:W4:Y:S04]  /*17e520*/  LDL.LU.64 R16, [R1+0x1228] ;  /* 0x0012280001107983 */ /* 0x001f280000300a00 */
[----:B------:R-:W4:Y:S01]  /*17e530*/  LDL.LU R59, [R1+0x258] ;  /* 0x00025800013b7983 */ /* 0x000f220000300800 */
[----:B------:R-:W-:-:S02]  /*17e540*/  PRMT R0, R58, 0x7772, RZ ;  /* 0x000077723a007816 */ /* 0x000fc400000000ff */
[----:B-1----:R-:W-:Y:S02]  /*17e550*/  PRMT R2, R58, 0x7773, RZ ;  /* 0x000077733a027816 */ /* 0x002fe400000000ff */
[----:B------:R-:W4:Y:S04]  /*17e560*/  LDL.LU R58, [R1+0x34c] ;  /* 0x00034c00013a7983 */ /* 0x000f280000300800 */
[----:B------:R-:W4:Y:S04]  /*17e570*/  LDL.LU.64 R40, [R1+0x1268] ;  /* 0x0012680001287983 */ /* 0x000f280000300a00 */
[----:B------:R0:W-:Y:S04]  /*17e580*/  @P5 STG.E.U8 desc[UR32][R32.64], R0 ;  /* 0x0000000020005986 */ /* 0x0001e8000c101120 */
[----:B------:R1:W-:Y:S04]  /*17e590*/  @P0 STG.E.U8 desc[UR32][R24.64], R2 ;  /* 0x0000000218000986 */ /* 0x0003e8000c101120 */
[----:B0-----:R-:W4:Y:S04]  /*17e5a0*/  LDL.LU.64 R32, [R1+0x1260] ;  /* 0x0012600001207983 */ /* 0x001f280000300a00 */
[----:B-1----:R-:W4:Y:S01]  /*17e5b0*/  LDL.LU.64 R24, [R1+0x1238] ;  /* 0x0012380001187983 */ /* 0x002f220000300a00 */
[----:B------:R-:W-:-:S02]  /*17e5c0*/  ISETP.LT.AND P2, PT, R54, UR4, !P3 ;  /* 0x0000000436007c0c */ /* 0x000fc4000df41270 */
[----:B------:R-:W-:Y:S01]  /*17e5d0*/  ISETP.LT.AND P5, PT, R55, UR5, !P3 ;  /* 0x0000000537007c0c */ /* 0x000fe2000dfa1270 */
[----:B------:R-:W-:Y:S01]  /*17e5e0*/  ULDC UR4, c[0x0][0x228] ;  /* 0x00008a0000047ab9 */ /* 0x000fe20000000800 */
[----:B------:R-:W-:Y:S01]  /*17e5f0*/  ULDC UR5, c[0x0][0x228] ;  /* 0x00008a0000057ab9 */ /* 0x000fe20000000800 */
[----:B------:R-:W-:Y:S02]  /*17e600*/  ISETP.LT.AND P0, PT, R36, UR4, !P3 ;  /* 0x0000000424007c0c */ /* 0x000fe4000df01270 */
[----:B------:R-:W-:Y:S01]  /*17e610*/  ISETP.LT.AND P6, PT, R28, UR5, !P3 ;  /* 0x000000051c007c0c */ /* 0x000fe2000dfc1270 */
[----:B------:R-:W-:Y:S01]  /*17e620*/  VIADD R2, R29, 0x37 ;  /* 0x000000371d027836 */ /* 0x000fe20000000000 */
[----:B------:R-:W-:Y:S01]  /*17e630*/  ULDC UR4, c[0x0][0x228] ;  /* 0x00008a0000047ab9 */ /* 0x000fe20000000800 */
[----:B------:R-:W-:Y:S01]  /*17e640*/  ULDC UR5, c[0x0][0x228] ;  /* 0x00008a0000057ab9 */ /* 0x000fe20000000800 */
[C---:B--2---:R-:W-:Y:S02]  /*17e650*/  PRMT R0, R52.reuse, 0x7770, RZ ;  /* 0x0000777034007816 */ /* 0x044fe400000000ff */
[----:B------:R-:W-:-:S03]  /*17e660*/  PRMT R3, R52, 0x7771, RZ ;  /* 0x0000777134037816 */ /* 0x000fc600000000ff */
[----:B------:R0:W-:Y:S01]  /*17e670*/  @P2 STG.E.U8 desc[UR32][R22.64], R0 ;  /* 0x0000000016002986 */ /* 0x0001e2000c101120 */
[----:B------:R-:W-:-:S03]  /*17e680*/  ISETP.GE.AND P2, PT, R2, UR39, PT ;  /* 0x0000002702007c0c */ /* 0x000fc6000bf46270 */
[----:B------:R1:W-:Y:S01]  /*17e690*/  @P5 STG.E.U8 desc[UR32][R18.64], R3 ;  /* 0x0000000312005986 */ /* 0x0003e2000c101120 */
[C---:B------:R-:W-:Y:S02]  /*17e6a0*/  PRMT R2, R52.reuse, 0x7773, RZ ;  /* 0x0000777334027816 */ /* 0x040fe400000000ff */
[----:B------:R-:W-:Y:S01]  /*17e6b0*/  ISETP.LT.AND P5, PT, R11, UR4, !P3 ;  /* 0x000000040b007c0c */ /* 0x000fe2000dfa1270 */
[----:B------:R-:W-:Y:S01]  /*17e6c0*/  ULDC UR4, c[0x0][0x228] ;  /* 0x00008a0000047ab9 */ /* 0x000fe20000000800 */
[----:B0-----:R-:W-:Y:S02]  /*17e6d0*/  PRMT R0, R52, 0x7772, RZ ;  /* 0x0000777234007816 */ /* 0x001fe400000000ff */
[----:B------:R-:W2:Y:S04]  /*17e6e0*/  LDL.LU R52, [R1+0x33c] ;  /* 0x00033c0001347983 */ /* 0x000ea80000300800 */
[----:B-1----:R-:W2:Y:S04]  /*17e6f0*/  LDL.LU.64 R18, [R1+0x1280] ;  /* 0x0012800001127983 */ /* 0x002ea80000300a00 */
[----:B---3--:R0:W-:Y:S01]  /*17e700*/  @P0 STG.E.U8 desc[UR32][R20.64], R0 ;  /* 0x0000000014000986 */ /* 0x0081e2000c101120 */
[----:B------:R-:W-:Y:S01]  /*17e710*/  ISETP.LT.AND P0, PT, R49, UR5, !P3 ;  /* 0x0000000531007c0c */ /* 0x000fe2000df01270 */
[----:B------:R-:W-:-:S02]  /*17e720*/  ULDC UR5, c[0x0][0x228] ;  /* 0x00008a0000057ab9 */ /* 0x000fc40000000800 */
[----:B0-----:R-:W3:Y:S04]  /*17e730*/  LDL.LU.64 R20, [R1+0x1278] ;  /* 0x0012780001147983 */ /* 0x001ee80000300a00 */
[----:B----4-:R0:W-:Y:S01]  /*17e740*/  @P6 STG.E.U8 desc[UR32][R16.64], R2 ;  /* 0x0000000210006986 */ /* 0x0101e2000c101120 */
[----:B------:R-:W-:Y:S02]  /*17e750*/  ISETP.LT.AND P6, PT, R61, UR4, !P3 ;  /* 0x000000043d007c0c */ /* 0x000fe4000dfc1270 */
[C---:B------:R-:W-:Y:S02]  /*17e760*/  PRMT R4, R59.reuse, 0x7770, RZ ;  /* 0x000077703b047816 */ /* 0x040fe400000000ff */
[C---:B------:R-:W-:Y:S02]  /*17e770*/  PRMT R6, R59.reuse, 0x7772, RZ ;  /* 0x000077723b067816 */ /* 0x040fe400000000ff */
[----:B------:R-:W-:-:S02]  /*17e780*/  PRMT R8, R59, 0x7773, RZ ;  /* 0x000077733b087816 */ /* 0x000fc400000000ff */
[C---:B------:R-:W-:Y:S02]  /*17e790*/  PRMT R3, R58.reuse, 0x7770, RZ ;  /* 0x000077703a037816 */ /* 0x040fe400000000ff */
[C---:B------:R-:W-:Y:S01]  /*17e7a0*/  PRMT R0, R58.reuse, 0x7772, RZ ;  /* 0x000077723a007816 */ /* 0x040fe200000000ff */
[----:B0-----:R-:W4:Y:S04]  /*17e7b0*/  LDL.LU.64 R16, [R1+0x1248] ;  /* 0x0012480001107983 */ /* 0x001f280000300a00 */
[----:B------:R-:W3:Y:S04]  /*17e7c0*/  LDL.LU R14, [R1+0x328] ;  /* 0x00032800010e7983 */ /* 0x000ee80000300800 */
[----:B------:R0:W-:Y:S01]  /*17e7d0*/  @P5 STG.E.U8 desc[UR32][R40.64], R4 ;  /* 0x0000000428005986 */ /* 0x0001e2000c101120 */
[----:B------:R-:W-:-:S02]  /*17e7e0*/  PRMT R2, R58, 0x7771, RZ ;  /* 0x000077713a027816 */ /* 0x000fc400000000ff */
[----:B------:R-:W-:Y:S01]  /*17e7f0*/  PRMT R5, R58, 0x7773, RZ ;  /* 0x000077733a057816 */ /* 0x000fe200000000ff */
[----:B------:R-:W-:Y:S01]  /*17e800*/  ULDC UR4, c[0x0][0x228] ;  /* 0x00008a0000047ab9 */ /* 0x000fe20000000800 */
[----:B0-----:R-:W-:Y:S01]  /*17e810*/  PRMT R4, R59, 0x7771, RZ ;  /* 0x000077713b047816 */ /* 0x001fe200000000ff */
[----:B------:R-:W4:Y:S04]  /*17e820*/  LDL.LU.64 R40, [R1+0x1240] ;  /* 0x0012400001287983 */ /* 0x000f280000300a00 */
[----:B------:R0:W-:Y:S04]  /*17e830*/  @P6 STG.E.U8 desc[UR32][R32.64], R4 ;  /* 0x0000000420006986 */ /* 0x0001e8000c101120 */
[----:B------:R1:W-:Y:S04]  /*17e840*/  @P0 STG.E.U8 desc[UR32][R24.64], R6 ;  /* 0x0000000618000986 */ /* 0x0003e8000c101120 */
[----:B0-----:R-:W4:Y:S04]  /*17e850*/  LDL.LU.64 R32, [R1+0x1230] ;  /* 0x0012300001207983 */ /* 0x001f280000300a00 */
[----:B------:R-:W4:Y:S04]  /*17e860*/  LDL.LU R53, [R1+0x318] ;  /* 0x0003180001357983 */ /* 0x000f280000300800 */
[----:B-1----:R-:W4:Y:S04]  /*17e870*/  LDL.LU.64 R24, [R1+0x1220] ;  /* 0x0012200001187983 */ /* 0x002f280000300a00 */
[----:B------:R-:W4:Y:S01]  /*17e880*/  LDL.LU.64 R58, [R1+0x1218] ;  /* 0x00121800013a7983 */ /* 0x000f220000300a00 */
[----:B------:R-:W-:Y:S01]  /*17e890*/  ISETP.LT.AND P5, PT, R13, UR4, !P3 ;  /* 0x000000040d007c0c */ /* 0x000fe2000dfa1270 */
[----:B------:R-:W-:Y:S01]  /*17e8a0*/  ULDC UR4, c[0x0][0x228] ;  /* 0x00008a0000047ab9 */ /* 0x000fe20000000800 */
[----:B------:R-:W-:-:S02]  /*17e8b0*/  ISETP.LT.AND P6, PT, R57, UR5, !P3 ;  /* 0x0000000539007c0c */ /* 0x000fc4000dfc1270 */
[----:B------:R-:W-:Y:S01]  /*17e8c0*/  ISETP.LT.AND P0, PT, R56, UR4, !P3 ;  /* 0x0000000438007c0c */ /* 0x000fe2000df01270 */
[----:B------:R-:W-:Y:S01]  /*17e8d0*/  ULDC UR4, c[0x0][0x228] ;  /* 0x00008a0000047ab9 */ /* 0x000fe20000000800 */
[----:B------:R-:W-:-:S07]  /*17e8e0*/  ULDC UR5, c[0x0][0x228] ;  /* 0x00008a0000057ab9 */ /* 0x000fce0000000800 */
[----:B--2---:R3:W-:Y:S01]  /*17e8f0*/  @P5 STG.E.U8 desc[UR32][R18.64], R8 ;  /* 0x0000000812005986 */ /* 0x0047e2000c101120 */
[----:B------:R-:W-:Y:S02]  /*17e900*/  ISETP.LT.AND P5, PT, R60, UR4, !P3 ;  /* 0x000000043c007c0c */ /* 0x000fe4000dfa1270 */
[----:B------:R-:W-:Y:S01]  /*17e910*/  ISETP.LT.AND P3, PT, R51, UR5, !P3 ;  /* 0x0000000533007c0c */ /* 0x000fe2000df61270 */
[----:B------:R-:W-:Y:S01]  /*17e920*/  ULDC UR4, c[0x0][0x228] ;  /* 0x00008a0000047ab9 */ /* 0x000fe20000000800 */
[----:B------:R-:W-:Y:S01]  /*17e930*/  ULDC UR5, c[0x0][0x228] ;  /* 0x00008a0000057ab9 */ /* 0x000fe20000000800 */
[C---:B------:R-:W-:Y:S02]  /*17e940*/  PRMT R4, R52.reuse, 0x7770, RZ ;  /* 0x0000777034047816 */ /* 0x040fe400000000ff */
[C---:B------:R-:W-:Y:S02]  /*17e950*/  PRMT R7, R52.reuse, 0x7771, RZ ;  /* 0x0000777134077816 */ /* 0x040fe400000000ff */
[----:B------:R-:W-:-:S02]  /*17e960*/  PRMT R6, R52, 0x7772, RZ ;  /* 0x0000777234067816 */ /* 0x000fc400000000ff */
[----:B------:R-:W-:Y:S02]  /*17e970*/  PRMT R9, R52, 0x7773, RZ ;  /* 0x0000777334097816 */ /* 0x000fe400000000ff */
[C---:B---3--:R-:W-:Y:S02]  /*17e980*/  PRMT R8, R14.reuse, 0x7770, RZ ;  /* 0x000077700e087816 */ /* 0x048fe400000000ff */
[----:B------:R-:W-:-:S03]  /*17e990*/  PRMT R10, R14, 0x7771, RZ ;  /* 0x000077710e0a7816 */ /* 0x000fc600000000ff */
[----:B------:R0:W-:Y:S04]  /*17e9a0*/  @P0 STG.E.U8 desc[UR32][R20.64], R8 ;  /* 0x0000000814000986 */ /* 0x0001e8000c101120 */
[----:B----4-:R1:W-:Y:S01]  /*17e9b0*/  @P6 STG.E.U8 desc[UR32][R16.64], R10 ;  /* 0x0000000a10006986 */ /* 0x0103e2000c101120 */
[----:B------:R-:W-:Y:S02]  /*17e9c0*/  ISETP.LT.AND P6, PT, R12, UR4, !P1 ;  /* 0x000000040c007c0c */ /* 0x000fe4000cfc1270 */
[----:B------:R-:W-:Y:S01]  /*17e9d0*/  ISETP.LT.AND P0, PT, R50, UR5, !P1 ;  /* 0x0000000532007c0c */ /* 0x000fe2000cf01270 */
[----:B------:R-:W-:Y:S01]  /*17e9e0*/  ULDC UR4, c[0x0][0x228] ;  /* 0x00008a0000047ab9 */ /* 0x000fe20000000800 */
[----:B------:R-:W-:Y:S01]  /*17e9f0*/  ULDC UR5, c[0x0][0x228] ;  /* 0x00008a0000057ab9 */ /* 0x000fe20000000800 */
[----:B0-----:R-:W2:Y:S01]  /*17ea00*/  LDL.LU.64 R20, [R1+0x1210] ;  /* 0x0012100001147983 */ /* 0x001ea20000300a00 */
[----:B------:R-:W-:-:S03]  /*17ea10*/  PRMT R8, R14, 0x7772, RZ ;  /* 0x000077720e087816 */ /* 0x000fc600000000ff */
[----:B-1----:R-:W3:Y:S01]  /*17ea20*/  LDL.LU.64 R16, [R1+0x1208] ;  /* 0x0012080001107983 */ /* 0x002ee20000300a00 */
[----:B------:R-:W-:-:S03]  /*17ea30*/  PRMT R10, R14, 0x7773, RZ ;  /* 0x000077730e0a7816 */ /* 0x000fc600000000ff */
[----:B------:R-:W4:Y:S04]  /*17ea40*/  LDL.LU R52, [R1+0x308] ;  /* 0x0003080001347983 */ /* 0x000f280000300800 */
[----:B------:R0:W-:Y:S04]  /*17ea50*/  @P5 STG.E.U8 desc[UR32][R40.64], R8 ;  /* 0x0000000828005986 */ /* 0x0001e8000c101120 */
[----:B------:R-:W4:Y:S04]  /*17ea60*/  LDL.LU.64 R26, [R1+0x1200] ;  /* 0x00120000011a7983 */ /* 0x000f280000300a00 */
[----:B------:R-:W4:Y:S04]  /*17ea70*/  LDL.LU.64 R22, [R1+0x11f8] ;  /* 0x0011f80001167983 */ /* 0x000f280000300a00 */
[----:B------:R1:W-:Y:S01]  /*17ea80*/  @P3 STG.E.U8 desc[UR32][R32.64], R10 ;  /* 0x0000000a20003986 */ /* 0x0003e2000c101120 */
[----:B0-----:R-:W-:-:S02]  /*17ea90*/  PRMT R8, R53, 0x7770, RZ ;  /* 0x0000777035087816 */ /* 0x001fc400000000ff */
[----:B-1----:R-:W-:-:S03]  /*17eaa0*/  PRMT R10, R53, 0x7771, RZ ;  /* 0x00007771350a7816 */ /* 0x002fc600000000ff */
[----:B------:R-:W-:Y:S04]  /*17eab0*/  @P6 STG.E.U8 desc[UR32][R24.64], R8 ;  /* 0x0000000818006986 */ /* 0x000fe8000c101120 */
[----:B------:R0:W-:Y:S04]  /*17eac0*/  @P0 STG.E.U8 desc[UR32][R58.64], R10 ;  /* 0x0000000a3a000986 */ /* 0x0001e8000c101120 */
[----:B0-----:R-:W4:Y:S04]  /*17ead0*/  LDL.LU.64 R58, [R1+0x11f0] ;  /* 0x0011f000013a7983 */ /* 0x001f280000300a00 */
[----:B------:R-:W4:Y:S04]  /*17eae0*/  LDL.LU.64 R18, [R1+0x11e8] ;  /* 0x0011e80001127983 */ /* 0x000f280000300a00 */
[----:B------:R-:W4:Y:S04]  /*17eaf0*/  LDL.LU R40, [R1+0x2f8] ;  /* 0x0002f80001287983 */ /* 0x000f280000300800 */
[----:B------:R-:W4:Y:S01]  /*17eb00*/  LDL.LU.64 R24, [R1+0x11e0] ;  /* 0x0011e00001187983 */ /* 0x000f220000300a00 */
[----:B------:R-:W-:-:S02]  /*17eb10*/  ISETP.LT.AND P5, PT, R44, UR4, !P1 ;  /* 0x000000042c007c0c */ /* 0x000fc4000cfa1270 */
[----:B------:R-:W-:Y:S01]  /*17eb20*/  ISETP.LT.AND P3, PT, R15, UR5, !P1 ;  /* 0x000000050f007c0c */ /* 0x000fe2000cf61270 */
[----:B------:R-:W-:Y:S01]  /*17eb30*/  ULDC UR4, c[0x0][0x228] ;  /* 0x00008a0000047ab9 */ /* 0x000fe20000000800 */
[----:B------:R-:W-:Y:S02]  /*17eb40*/  PRMT R8, R53, 0x7772, RZ ;  /* 0x0000777235087816 */ /* 0x000fe400000000ff */
[----:B------:R-:W-:Y:S01]  /*17eb50*/  ISETP.LT.AND P6, PT, R54, UR4, !P1 ;  /* 0x0000000436007c0c */ /* 0x000fe2000cfc1270 */
[----:B------:R-:W-:Y:S01]  /*17eb60*/  ULDC UR5, c[0x0][0x228] ;  /* 0x00008a0000057ab9 */ /* 0x000fe20000000800 */
[----:B------:R-:W-:Y:S01]  /*17eb70*/  ULDC UR4, c[0x0][0x228] ;  /* 0x00008a0000047ab9 */ /* 0x000fe20000000800 */
[----:B------:R-:W-:Y:S02]  /*17eb80*/  ISETP.LT.AND P0, PT, R55, UR5, !P1 ;  /* 0x0000000537007c0c */ /* 0x000fe4000cf01270 */
[----:B------:R-:W-:Y:S01]  /*17eb90*/  PRMT R10, R53, 0x7773, RZ ;  /* 0x00007773350a7816 */ /* 0x000fe200000000ff */
[----:B------:R-:W-:Y:S01]  /*17eba0*/  ULDC UR5, c[0x0][0x228] ;  /* 0x00008a0000057ab9 */ /* 0x000fe20000000800 */
[----:B--2---:R0:W-:Y:S01]  /*17ebb0*/  @P5 STG.E.U8 desc[UR32][R20.64], R8 ;  /* 0x0000000814005986 */ /* 0x0041e2000c101120 */
[----:B------:R-:W-:-:S03]  /*17ebc0*/  ISETP.LT.AND P5, PT, R36, UR4, !P1 ;  /* 0x0000000424007c0c */ /* 0x000fc6000cfa1270 */
[----:B---3--:R1:W-:Y:S01]  /*17ebd0*/  @P3 STG.E.U8 desc[UR32][R16.64], R10 ;  /* 0x0000000a10003986 */ /* 0x0083e2000c101120 */
[----:B------:R-:W-:-:S03]  /*17ebe0*/  ULDC UR4, c[0x0][0x228] ;  /* 0x00008a0000047ab9 */ /* 0x000fc60000000800 */
[----:B0-----:R-:W2:Y:S01]  /*17ebf0*/  LDL.LU.64 R20, [R1+0x11d8] ;  /* 0x0011d80001147983 */ /* 0x001ea20000300a00 */
[----:B----4-:R-:W-:-:S03]  /*17ec00*/  PRMT R8, R52, 0x7770, RZ ;  /* 0x0000777034087816 */ /* 0x010fc600000000ff */
[----:B------:R-:W3:Y:S01]  /*17ec10*/  LDL.LU.64 R32, [R1+0x11d0] ;  /* 0x0011d00001207983 */ /* 0x000ee20000300a00 */
[----:B-1----:R-:W-:-:S03]  /*17ec20*/  PRMT R10, R52, 0x7771, RZ ;  /* 0x00007771340a7816 */ /* 0x002fc600000000ff */
[----:B------:R-:W4:Y:S04]  /*17ec30*/  LDL.LU.64 R16, [R1+0x11c8] ;  /* 0x0011c80001107983 */ /* 0x000f280000300a00 */
[----:B------:R0:W-:Y:S04]  /*17ec40*/  @P6 STG.E.U8 desc[UR32][R26.64], R8 ;  /* 0x000000081a006986 */ /* 0x0001e8000c101120 */
[----:B------:R-:W4:Y:S04]  /*17ec50*/  LDL.LU R14, [R1+0x2e8] ;  /* 0x0002e800010e7983 */ /* 0x000f280000300800 */
[----:B------:R1:W-:Y:S01]  /*17ec60*/  @P0 STG.E.U8 desc[UR32][R22.64], R10 ;  /* 0x0000000a16000986 */ /* 0x0003e2000c101120 */
[----:B0-----:R-:W-:-:S02]  /*17ec70*/  PRMT R8, R52, 0x7772, RZ ;  /* 0x0000777234087816 */ /* 0x001fc400000000ff */
[----:B-1----:R-:W-:Y:S02]  /*17ec80*/  PRMT R10, R52, 0x7773, RZ ;  /* 0x00007773340a7816 */ /* 0x002fe400000000ff */
[----:B------:R-:W4:Y:S01]  /*17ec90*/  LDL.LU.64 R52, [R1+0x11c0] ;  /* 0x0011c00001347983 */ /* 0x000f220000300a00 */
[----:B------:R-:W-:Y:S02]  /*17eca0*/  ISETP.LT.AND P3, PT, R28, UR5, !P1 ;  /* 0x000000051c007c0c */ /* 0x000fe4000cf61270 */
[----:B------:R-:W-:Y:S01]  /*17ecb0*/  ISETP.LT.AND P6, PT, R11, UR4, !P1 ;  /* 0x000000040b007c0c */ /* 0x000fe2000cfc1270 */
[----:B------:R-:W-:Y:S01]  /*17ecc0*/  ULDC UR5, c[0x0][0x228] ;  /* 0x00008a0000057ab9 */ /* 0x000fe20000000800 */
[----:B------:R-:W-:Y:S01]  /*17ecd0*/  ULDC UR4, c[0x0][0x228] ;  /* 0x00008a0000047ab9 */ /* 0x000fe20000000800 */
[----:B------:R0:W-:Y:S04]  /*17ece0*/  @P5 STG.E.U8 desc[UR32][R58.64], R8 ;  /* 0x000000083a005986 */ /* 0x0001e8000c101120 */
[----:B0-----:R-:W4:Y:S01]  /*17ecf0*/  LDL.LU.64 R58, [R1+0x11b8] ;  /* 0x0011b800013a7983 */ /* 0x001f220000300a00 */
[----:B------:R-:W-:-:S03]  /*17ed00*/  PRMT R8, R40, 0x7770, RZ ;  /* 0x0000777028087816 */ /* 0x000fc600000000ff */
[----:B------:R-:W-:Y:S04]  /*17ed10*/  @P3 STG.E.U8 desc[UR32][R18.64], R10 ;  /* 0x0000000a12003986 */ /* 0x000fe8000c101120 */
[----:B------:R0:W-:Y:S04]  /*17ed20*/  @P6 STG.E.U8 desc[UR32][R24.64], R8 ;  /* 0x0000000818006986 */ /* 0x0001e8000c101120 */
[----:B0-----:R-:W4:Y:S01]  /*17ed30*/  LDL.LU.64 R24, [R1+0x11b0] ;  /* 0x0011b00001187983 */ /* 0x001f220000300a00 */
[----:B------:R-:W-:Y:S02]  /*17ed40*/  ISETP.LT.AND P0, PT, R61, UR5, !P1 ;  /* 0x000000053d007c0c */ /* 0x000fe4000cf01270 */
[----:B------:R-:W-:Y:S01]  /*17ed50*/  ISETP.LT.AND P5, PT, R49, UR4, !P1 ;  /* 0x0000000431007c0c */ /* 0x000fe2000cfa1270 */
[----:B------:R-:W-:Y:S01]  /*17ed60*/  ULDC UR5, c[0x0][0x228] ;  /* 0x00008a0000057ab9 */ /* 0x000fe20000000800 */
[----:B------:R-:W-:-:S02]  /*17ed70*/  PRMT R10, R40, 0x7771, RZ ;  /* 0x00007771280a7816 */ /* 0x000fc400000000ff */
[----:B------:R-:W-:Y:S01]  /*17ed80*/  ISETP.LT.AND P3, PT, R13, UR5, !P1 ;  /* 0x000000050d007c0c */ /* 0x000fe2000cf61270 */
[----:B------:R-:W-:Y:S01]  /*17ed90*/  ULDC UR4, c[0x0][0x228] ;  /* 0x00008a0000047ab9 */ /* 0x000fe20000000800 */
[----:B------:R-:W-:Y:S02]  /*17eda0*/  PRMT R8, R40, 0x7772, RZ ;  /* 0x0000777228087816 */ /* 0x000fe400000000ff */
[----:B------:R-:W-:Y:S01]  /*17edb0*/  ISETP.LT.AND P6, PT, R56, UR4, !P1 ;  /* 0x0000000438007c0c */ /* 0x000fe2000cfc1270 */
[----:B------:R-:W-:Y:S01]  /*17edc0*/  ULDC UR4, c[0x0][0x228] ;  /* 0x00008a0000047ab9 */ /* 0x000fe20000000800 */
[----:B------:R-:W-:Y:S01]  /*17edd0*/  ULDC UR5, c[0x0][0x228] ;  /* 0x00008a0000057ab9 */ /* 0x000fe20000000800 */
[----:B--2---:R0:W-:Y:S01]  /*17ede0*/  @P0 STG.E.U8 desc[UR32][R20.64], R10 ;  /* 0x0000000a14000986 */ /* 0x0041e2000c101120 */
[----:B------:R-:W-:-:S03]  /*17edf0*/  ISETP.LT.AND P0, PT, R57, UR4, !P1 ;  /* 0x0000000439007c0c */ /* 0x000fc6000cf01270 */
[----:B---3--:R1:W-:Y:S01]  /*17ee00*/  @P5 STG.E.U8 desc[UR32][R32.64], R8 ;  /* 0x0000000820005986 */ /* 0x0083e2000c101120 */
[----:B------:R-:W-:-:S03]  /*17ee10*/  ULDC UR4, c[0x0][0x228] ;  /* 0x00008a0000047ab9 */ /* 0x000fc60000000800 */
[----:B0-----:R-:W2:Y:S01]  /*17ee20*/  LDL.LU.64 R20, [R1+0x11a8] ;  /* 0x0011a80001147983 */ /* 0x001ea20000300a00 */
[----:B------:R-:W-:-:S03]  /*17ee30*/  PRMT R10, R40, 0x7773, RZ ;  /* 0x00007773280a7816 */ /* 0x000fc600000000ff */
[----:B------:R-:W3:Y:S04]  /*17ee40*/  LDL.LU.64 R26, [R1+0x11a0] ;  /* 0x0011a000011a7983 */ /* 0x000ee80000300a00 */
[----:B------:R-:W3:Y:S04]  /*17ee50*/  LDL.LU.64 R22, [R1+0x1198] ;  /* 0x0011980001167983 */ /* 0x000ee80000300a00 */
[----:B-1----:R-:W3:Y:S04]  /*17ee60*/  LDL.LU.64 R32, [R1+0x1190] ;  /* 0x0011900001207983 */ /* 0x002ee80000300a00 */
[----:B----4-:R0:W-:Y:S01]  /*17ee70*/  @P3 STG.E.U8 desc[UR32][R16.64], R10 ;  /* 0x0000000a10003986 */ /* 0x0101e2000c101120 */
[----:B------:R-:W-:-:S05]  /*17ee80*/  PRMT R8, R14, 0x7770, RZ ;  /* 0x000077700e087816 */ /* 0x000fca00000000ff */
[----:B------:R1:W-:Y:S01]  /*17ee90*/  @P6 STG.E.U8 desc[UR32][R52.64], R8 ;  /* 0x0000000834006986 */ /* 0x0003e2000c101120 */
[----:B0-----:R-:W-:-:S03]  /*17eea0*/  PRMT R10, R14, 0x7771, RZ ;  /* 0x000077710e0a7816 */ /* 0x001fc600000000ff */
[----:B-1----:R-:W4:Y:S01]  /*17eeb0*/  LDL.LU.64 R52, [R1+0x1188] ;  /* 0x0011880001347983 */ /* 0x002f220000300a00 */
[----:B------:R-:W-:-:S03]  /*17eec0*/  ISETP.LT.AND P3, PT, R60, UR4, !P1 ;  /* 0x000000043c007c0c */ /* 0x000fc6000cf61270 */
[----:B------:R0:W-:Y:S01]  /*17eed0*/  @P0 STG.E.U8 desc[UR32][R58.64], R10 ;  /* 0x0000000a3a000986 */ /* 0x0001e2000c101120 */
[C---:B------:R-:W-:Y:S01]  /*17eee0*/  PRMT R8, R14.reuse, 0x7772, RZ ;  /* 0x000077720e087816 */ /* 0x040fe200000000ff */
[----:B------:R-:W-:Y:S02]  /*17eef0*/  ULDC UR4, c[0x0][0x228] ;  /* 0x00008a0000047ab9 */ /* 0x000fe40000000800 */
[----:B0-----:R-:W4:Y:S04]  /*17ef00*/  LDL.LU.64 R58, [R1+0x9d0] ;  /* 0x0009d000013a7983 */ /* 0x001f280000300a00 */
[----:B------:R-:W4:Y:S01]  /*17ef10*/  LDL.LU.64 R16, [R1+0x9c8] ;  /* 0x0009c80001107983 */ /* 0x000f220000300a00 */
[----:B------:R-:W-:-:S03]  /*17ef20*/  PRMT R10, R14, 0x7773, RZ ;  /* 0x000077730e0a7816 */ /* 0x000fc600000000ff */
[----:B------:R-:W4:Y:S04]  /*17ef30*/  LDL.LU R14, [R1+0x25c] ;  /* 0x00025c00010e7983 */ /* 0x000f280000300800 */
[----:B------:R-:W4:Y:S04]  /*17ef40*/  LDL.LU.64 R18, [R1+0x9a0] ;  /* 0x0009a00001127983 */ /* 0x000f280000300a00 */
[----:B------:R0:W-:Y:S04]  /*17ef50*/  @P3 STG.E.U8 desc[UR32][R24.64], R8 ;  /* 0x0000000818003986 */ /* 0x0001e8000c101120 */
[----:B------:R-:W4:Y:S04]  /*17ef60*/  LDL.LU.64 R40, [R1+0x988] ;  /* 0x0009880001287983 */ /* 0x000f280000300a00 */
[----:B0-----:R-:W4:Y:S01]  /*17ef70*/  LDL.LU.64 R24, [R1+0x980] ;  /* 0x0009800001187983 */ /* 0x001f220000300a00 */
[----:B------:R-:W-:Y:S01]  /*17ef80*/  ISETP.LT.AND P1, PT, R51, UR5, !P1 ;  /* 0x0000000533007c0c */ /* 0x000fe2000cf21270 */
[----:B------:R-:W-:Y:S01]  /*17ef90*/  ULDC UR5, c[0x0][0x228] ;  /* 0x00008a0000057ab9 */ /* 0x000fe20000000800 */
[----:B------:R-:W-:Y:S01]  /*17efa0*/  ISETP.LT.AND P6, PT, R12, UR4, !P4 ;  /* 0x000000040c007c0c */ /* 0x000fe2000e7c1270 */
[----:B------:R-:W-:Y:S01]  /*17efb0*/  ULDC UR4, c[0x0][0x228] ;  /* 0x00008a0000047ab9 */ /* 0x000fe20000000800 */
[----:B------:R-:W-:-:S02]  /*17efc0*/  ISETP.LT.AND P0, PT, R50, UR5, !P4 ;  /* 0x0000000532007c0c */ /* 0x000fc4000e701270 */
[----:B------:R-:W-:Y:S01]  /*17efd0*/  ISETP.LT.AND P5, PT, R44, UR4, !P4 ;  /* 0x000000042c007c0c */ /* 0x000fe2000e7a1270 */
[----:B------:R-:W-:Y:S01]  /*17efe0*/  ULDC UR4, c[0x0][0x228] ;  /* 0x00008a0000047ab9 */ /* 0x000fe20000000800 */
[----:B------:R-:W-:Y:S02]  /*17eff0*/  ULDC UR5, c[0x0][0x228] ;  /* 0x00008a0000057ab9 */ /* 0x000fe40000000800 */
[----:B------:R-:W-:Y:S01]  /*17f000*/  ISETP.LT.AND P3, PT, R54, UR5, !P4 ;  /* 0x0000000536007c0c */ /* 0x000fe2000e761270 */
[----:B------:R-:W-:Y:S02]  /*17f010*/  ULDC UR5, c[0x0][0x228] ;  /* 0x00008a0000057ab9 */ /* 0x000fe40000000800 */
[----:B--2---:R0:W-:Y:S01]  /*17f020*/  @P1 STG.E.U8 desc[UR32][R20.64], R10 ;  /* 0x0000000a14001986 */ /* 0x0041e2000c101120 */
[----:B------:R-:W-:-:S03]  /*17f030*/  ISETP.LT.AND P1, PT, R15, UR4, !P4 ;  /* 0x000000040f007c0c */ /* 0x000fc6000e721270 */
[----:B---3--:R-:W-:Y:S04]  /*17f040*/  @P6 STG.E.U8 desc[UR32][R26.64], R3 ;  /* 0x000000031a006986 */ /* 0x008fe8000c101120 */
[----:B------:R-:W-:Y:S01]  /*17f050*/  @P0 STG.E.U8 desc[UR32][R22.64], R2 ;  /* 0x0000000216000986 */ /* 0x000fe2000c101120 */
[----:B------:R-:W-:-:S03]  /*17f060*/  ULDC UR4, c[0x0][0x228] ;  /* 0x00008a0000047ab9 */ /* 0x000fc60000000800 */
[----:B------:R1:W-:Y:S01]  /*17f070*/  @P5 STG.E.U8 desc[UR32][R32.64], R0 ;  /* 0x0000000020005986 */ /* 0x0003e2000c101120 */
[----:B------:R-:W-:Y:S01]  /*17f080*/  ISETP.LT.AND P5, PT, R55, UR4, !P4 ;  /* 0x0000000437007c0c */ /* 0x000fe2000e7a1270 */
[----:B------:R-:W-:Y:S02]  /*17f090*/  ULDC UR4, c[0x0][0x228] ;  /* 0x00008a0000047ab9 */ /* 0x000fe40000000800 */
[----:B0-----:R-:W2:Y:S01]  /*17f0a0*/  LDL.LU.64 R20, [R1+0x928] ;  /* 0x0009280001147983 */ /* 0x001ea20000300a00 */
[----:B------:R-:W-:Y:S01]  /*17f0b0*/  ISETP.LT.AND P0, PT, R36, UR5, !P4 ;  /* 0x0000000524007c0c */ /* 0x000fe2000e701270 */
[----:B------:R-:W-:Y:S02]  /*17f0c0*/  ULDC UR5, c[0x0][0x228] ;  /* 0x00008a0000057ab9 */ /* 0x000fe40000000800 */
[----:B----4-:R0:W-:Y:S01]  /*17f0d0*/  @P1 STG.E.U8 desc[UR32][R52.64], R5 ;  /* 0x0000000534001986 */ /* 0x0101e2000c101120 */
[----:B------:R-:W-:Y:S01]  /*17f0e0*/  ISETP.LT.AND P1, PT, R28, UR4, !P4 ;  /* 0x000000041c007c0c */ /* 0x000fe2000e721270 */
[----:B------:R-:W-:Y:S01]  /*17f0f0*/  ULDC UR4, c[0x0][0x228] ;  /* 0x00008a0000047ab9 */ /* 0x000fe20000000800 */
[----:B-1----:R-:W-:Y:S01]  /*17f100*/  VIADD R0, R29, 0x38 ;  /* 0x000000381d007836 */ /* 0x002fe20000000000 */
[----:B0-----:R-:W3:Y:S04]  /*17f110*/  LDL.LU.64 R52, [R1+0x970] ;  /* 0x0009700001347983 */ /* 0x001ee80000300a00 */
[----:B------:R0:W-:Y:S04]  /*17f120*/  @P3 STG.E.U8 desc[UR32][R58.64], R4 ;  /* 0x000000043a003986 */ /* 0x0001e8000c101120 */
[----:B------:R1:W-:Y:S01]  /*17f130*/  @P5 STG.E.U8 desc[UR32][R16.64], R7 ;  /* 0x0000000710005986 */ /* 0x0003e2000c101120 */
[----:B------:R-:W-:-:S03]  /*17f140*/  ISETP.LT.AND P3, PT, R11, UR4, !P4 ;  /* 0x000000040b007c0c */ /* 0x000fc6000e761270 */
[----:B0-----:R-:W4:Y:S04]  /*17f150*/  LDL.LU R59, [R1+0x32c] ;  /* 0x00032c00013b7983 */ /* 0x001f280000300800 */
[----:B------:R-:W4:Y:S04]  /*17f160*/  LDL.LU.64 R32, [R1+0x998] ;  /* 0x0009980001207983 */ /* 0x000f280000300a00 */
[----:B-1----:R-:W4:Y:S01]  /*17f170*/  LDL.LU.64 R16, [R1+0x968] ;  /* 0x0009680001107983 */ /* 0x002f220000300a00 */
[----:B------:R-:W-:Y:S02]  /*17f180*/  ISETP.GE.AND P5, PT, R0, UR37, PT ;  /* 0x0000002500007c0c */ /* 0x000fe4000bfa6270 */
[----:B------:R-:W-:Y:S01]  /*17f190*/  PRMT R0, R14, 0x7770, RZ ;  /* 0x000077700e007816 */ /* 0x000fe200000000ff */
[----:B------:R-:W-:Y:S04]  /*17f1a0*/  @P0 STG.E.U8 desc[UR32][R18.64], R6 ;  /* 0x0000000612000986 */ /* 0x000fe8000c101120 */
[----:B------:R-:W-:Y:S01]  /*17f1b0*/  @P1 STG.E.U8 desc[UR32][R40.64], R9 ;  /* 0x0000000928001986 */ /* 0x000fe2000c101120 */
[----:B------:R-:W-:-:S02]  /*17f1c0*/  ISETP.LT.AND P6, PT, R61, UR5, !P4 ;  /* 0x000000053d007c0c */ /* 0x000fc4000e7c1270 */
[----:B------:R-:W-:Y:S01]  /*17f1d0*/  PRMT R2, R14, 0x7771, RZ ;  /* 0x000077710e027816 */ /* 0x000fe200000000ff */
[----:B------:R0:W-:Y:S01]  /*17f1e0*/  @P3 STG.E.U8 desc[UR32][R24.64], R0 ;  /* 0x0000000018003986 */ /* 0x0001e2000c101120 */
[----:B------:R-:W-:Y:S01]  /*17f1f0*/  ULDC UR4, c[0x0][0x228] ;  /* 0x00008a0000047ab9 */ /* 0x000fe20000000800 */
[----:B------:R-:W-:Y:S02]  /*17f200*/  ULDC UR5, c[0x0][0x228] ;  /* 0x00008a0000057ab9 */ /* 0x000fe40000000800 */
[----:B0-----:R-:W4:Y:S01]  /*17f210*/  LDL.LU.64 R24, [R1+0x920] ;  /* 0x0009200001187983 */ /* 0x001f220000300a00 */
[----:B------:R-:W-:Y:S01]  /*17f220*/  ISETP.LT.AND P1, PT, R49, UR4, !P4 ;  /* 0x0000000431007c0c */ /* 0x000fe2000e721270 */
[----:B------:R-:W-:Y:S02]  /*17f230*/  ULDC UR4, c[0x0][0x228] ;  /* 0x00008a0000047ab9 */ /* 0x000fe40000000800 */
[----:B------:R-:W4:Y:S01]  /*17f240*/  LDL.LU R58, [R1+0x31c] ;  /* 0x00031c00013a7983 */ /* 0x000f220000300800 */
[----:B------:R-:W-:-:S03]  /*17f250*/  ISETP.LT.AND P3, PT, R56, UR5, !P4 ;  /* 0x0000000538007c0c */ /* 0x000fc6000e761270 */
[----:B------:R-:W4:Y:S01]  /*17f260*/  LDL.LU.64 R26, [R1+0x990] ;  /* 0x00099000011a7983 */ /* 0x000f220000300a00 */
[----:B------:R-:W-:-:S03]  /*17f270*/  PRMT R0, R14, 0x7772, RZ ;  /* 0x000077720e007816 */ /* 0x000fc600000000ff */
[----:B------:R-:W4:Y:S01]  /*17f280*/  LDL.LU.64 R22, [R1+0x978] ;  /* 0x0009780001167983 */ /* 0x000f220000300a00 */
[----:B------:R-:W-:-:S03]  /*17f290*/  ULDC UR5, c[0x0][0x228] ;  /* 0x00008a0000057ab9 */ /* 0x000fc60000000800 */
[----:B--2---:R0:W-:Y:S01]  /*17f2a0*/  @P6 STG.E.U8 desc[UR32][R20.64], R2 ;  /* 0x0000000214006986 */ /* 0x0041e2000c101120 */
[----:B------:R-:W-:Y:S01]  /*17f2b0*/  ISETP.LT.AND P6, PT, R13, UR4, !P4 ;  /* 0x000000040d007c0c */ /* 0x000fe2000e7c1270 */
[----:B------:R-:W-:Y:S01]  /*17f2c0*/  ULDC UR4, c[0x0][0x228] ;  /* 0x00008a0000047ab9 */ /* 0x000fe20000000800 */
[----:B0-----:R-:W-:Y:S01]  /*17f2d0*/  VIADD R2, R29, 0x39 ;  /* 0x000000391d027836 */ /* 0x001fe20000000000 */
[----:B------:R-:W2:Y:S04]  /*17f2e0*/  LDL.LU.64 R20, [R1+0x960] ;  /* 0x0009600001147983 */ /* 0x000ea80000300a00 */
[----:B------:R-:W-:Y:S02]  /*17f2f0*/  ISETP.GE.AND P0, PT, R2, UR35, PT ;  /* 0x0000002302007c0c */ /* 0x000fe4000bf06270 */
[----:B------:R-:W-:Y:S01]  /*17f300*/  PRMT R2, R14, 0x7773, RZ ;  /* 0x000077730e027816 */ /* 0x000fe200000000ff */
[----:B---3--:R0:W-:Y:S01]  /*17f310*/  @P1 STG.E.U8 desc[UR32][R52.64], R0 ;  /* 0x0000000034001986 */ /* 0x0081e2000c101120 */
[----:B------:R-:W-:Y:S01]  /*17f320*/  ISETP.LT.AND P1, PT, R57, UR4, !P4 ;  /* 0x0000000439007c0c */ /* 0x000fe2000e721270 */
[----:B------:R-:W-:-:S02]  /*17f330*/  ULDC UR4, c[0x0][0x228] ;  /* 0x00008a0000047ab9 */ /* 0x000fc40000000800 */
[----:B0-----:R-:W3:Y:S01]  /*17f340*/  LDL.LU.64 R52, [R1+0x938] ;  /* 0x0009380001347983 */ /* 0x001ee20000300a00 */
[----:B----4-:R-:W-:-:S03]  /*17f350*/  PRMT R3, R59, 0x7770, RZ ;  /* 0x000077703b037816 */ /* 0x010fc600000000ff */
[----:B------:R-:W-:Y:S04]  /*17f360*/  @P6 STG.E.U8 desc[UR32][R32.64], R2 ;  /* 0x0000000220006986 */ /* 0x000fe8000c101120 */
[----:B------:R0:W-:Y:S01]  /*17f370*/  @P3 STG.E.U8 desc[UR32][R16.64], R3 ;  /* 0x0000000310003986 */ /* 0x0001e2000c101120 */
[C---:B------:R-:W-:Y:S02]  /*17f380*/  PRMT R4, R59.reuse, 0x7771, RZ ;  /* 0x000077713b047816 */ /* 0x040fe400000000ff */
[C---:B------:R-:W-:Y:S02]  /*17f390*/  PRMT R0, R59.reuse, 0x7772, RZ ;  /* 0x000077723b007816 */ /* 0x040fe400000000ff */
[----:B------:R-:W-:Y:S01]  /*17f3a0*/  PRMT R5, R59, 0x7773, RZ ;  /* 0x000077733b057816 */ /* 0x000fe200000000ff */
[----:B0-----:R-:W4:Y:S04]  /*17f3b0*/  LDL.LU.64 R16, [R1+0x930] ;  /* 0x0009300001107983 */ /* 0x001f280000300a00 */
[----:B------:R-:W4:Y:S04]  /*17f3c0*/  LDL.LU R59, [R1+0x30c] ;  /* 0x00030c00013b7983 */ /* 0x000f280000300800 */
[----:B------:R-:W4:Y:S04]  /*17f3d0*/  LDL.LU.64 R18, [R1+0x9c0] ;  /* 0x0009c00001127983 */ /* 0x000f280000300a00 */
[----:B------:R-:W4:Y:S04]  /*17f3e0*/  LDL.LU.64 R40, [R1+0x9b8] ;  /* 0x0009b80001287983 */ /* 0x000f280000300a00 */
[----:B------:R0:W-:Y:S04]  /*17f3f0*/  @P1 STG.E.U8 desc[UR32][R24.64], R4 ;  /* 0x0000000418001986 */ /* 0x0001e8000c101120 */
[----:B------:R-:W4:Y:S04]  /*17f400*/  LDL.LU.64 R32, [R1+0x9b0] ;  /* 0x0009b00001207983 */ /* 0x000f280000300a00 */
[----:B0-----:R-:W4:Y:S01]  /*17f410*/  LDL.LU.64 R24, [R1+0x9a8] ;  /* 0x0009a80001187983 */ /* 0x001f220000300a00 */
[----:B------:R-:W-:Y:S01]  /*17f420*/  ISETP.LT.AND P3, PT, R60, UR4, !P4 ;  /* 0x000000043c007c0c */ /* 0x000fe2000e761270 */
[----:B------:R-:W-:Y:S01]  /*17f430*/  ULDC UR4, c[0x0][0x228] ;  /* 0x00008a0000047ab9 */ /* 0x000fe20000000800 */
[----:B------:R-:W-:-:S02]  /*17f440*/  ISETP.LT.AND P4, PT, R51, UR5, !P4 ;  /* 0x0000000533007c0c */ /* 0x000fc4000e781270 */
[----:B------:R-:W-:Y:S02]  /*17f450*/  ISETP.LT.AND P6, PT, R12, UR4, !P2 ;  /* 0x000000040c007c0c */ /* 0x000fe4000d7c1270 */
[----:B------:R-:W-:Y:S01]  /*17f460*/  ISETP.LT.AND P1, PT, R50, UR6, !P2 ;  /* 0x0000000632007c0c */ /* 0x000fe2000d721270 */
[----:B------:R-:W-:Y:S01]  /*17f470*/  ULDC UR4, c[0x0][0x228] ;  /* 0x00008a0000047ab9 */ /* 0x000fe20000000800 */
[C---:B------:R-:W-:Y:S02]  /*17f480*/  PRMT R2, R58.reuse, 0x7770, RZ ;  /* 0x000077703a027816 */ /* 0x040fe400000000ff */
[C---:B------:R-:W-:Y:S02]  /*17f490*/  PRMT R3, R58.reuse, 0x7771, RZ ;  /* 0x000077713a037816 */ /* 0x040fe400000000ff */
[C---:B------:R-:W-:Y:S02]  /*17f4a0*/  PRMT R4, R58.reuse, 0x7772, RZ ;  /* 0x000077723a047816 */ /* 0x040fe400000000ff */
[----:B------:R-:W-:Y:S01]  /*17f4b0*/  PRMT R6, R58, 0x7773, RZ ;  /* 0x000077733a067816 */ /* 0x000fe200000000ff */
[----:B------:R-:W-:Y:S01]  /*17f4c0*/  ULDC UR5, c[0x0][0x228] ;  /* 0x00008a0000057ab9 */ /* 0x000fe20000000800 */
[----:B------:R-:W4:Y:S04]  /*17f4d0*/  LDL.LU R58, [R1+0x2fc] ;  /* 0x0002fc00013a7983 */ /* 0x000f280000300800 */
[----:B------:R-:W-:Y:S01]  /*17f4e0*/  @P3 STG.E.U8 desc[UR32][R26.64], R0 ;  /* 0x000000001a003986 */ /* 0x000fe2000c101120 */
[----:B------:R-:W-:-:S03]  /*17f4f0*/  ISETP.LT.AND P3, PT, R44, UR4, !P2 ;  /* 0x000000042c007c0c */ /* 0x000fc6000d761270 */
[----:B------:R-:W-:Y:S01]  /*17f500*/  @P4 STG.E.U8 desc[UR32][R22.64], R5 ;  /* 0x0000000516004986 */ /* 0x000fe2000c101120 */
[----:B------:R-:W-:Y:S01]  /*17f510*/  ULDC UR4, c[0x0][0x228] ;  /* 0x00008a0000047ab9 */ /* 0x000fe20000000800 */
[----:B------:R-:W-:Y:S01]  /*17f520*/  ULDC UR6, c[0x0][0x228] ;  /* 0x00008a0000067ab9 */ /* 0x000fe20000000800 */
[----:B------:R-:W-:Y:S01]  /*17f530*/  ISETP.LT.AND P4, PT, R15, UR4, !P2 ;  /* 0x000000040f007c0c */ /* 0x000fe2000d781270 */
[----:B------:R-:W-:Y:S01]  /*17f540*/  ULDC UR4, c[0x0][0x228] ;  /* 0x00008a0000047ab9 */ /* 0x000fe20000000800 */
[----:B--2---:R-:W-:Y:S01]  /*17f550*/  @P6 STG.E.U8 desc[UR32][R20.64], R2 ;  /* 0x0000000214006986 */ /* 0x004fe2000c101120 */
[----:B------:R-:W-:Y:S01]  /*17f560*/  ISETP.LT.AND P6, PT, R54, UR5, !P2 ;  /* 0x0000000536007c0c */ /* 0x000fe2000d7c1270 */
[----:B------:R-:W-:Y:S02]  /*17f570*/  ULDC UR5, c[0x0][0x228] ;  /* 0x00008a0000057ab9 */ /* 0x000fe40000000800 */
[----:B---3--:R0:W-:Y:S01]  /*17f580*/  @P1 STG.E.U8 desc[UR32][R52.64], R3 ;  /* 0x0000000334001986 */ /* 0x0081e2000c101120 */
[----:B------:R-:W-:Y:S01]  /*17f590*/  ISETP.LT.AND P1, PT, R55, UR4, !P2 ;  /* 0x0000000437007c0c */ /* 0x000fe2000d721270 */
[----:B------:R-:W-:-:S02]  /*17f5a0*/  ULDC UR4, c[0x0][0x228] ;  /* 0x00008a0000047ab9 */ /* 0x000fc40000000800 */
[----:B0-----:R-:W2:Y:S04]  /*17f5b0*/  LDL.LU.64 R52, [R1+0x1138] ;  /* 0x0011380001347983 */ /* 0x001ea80000300a00 */
[----:B------:R-:W3:Y:S04]  /*17f5c0*/  LDL.LU.64 R22, [R1+0xa18] ;  /* 0x000a180001167983 */ /* 0x000ee80000300a00 */
[----:B------:R-:W3:Y:S04]  /*17f5d0*/  LDL.LU.64 R20, [R1+0x9e8] ;  /* 0x0009e80001147983 */ /* 0x000ee80000300a00 */
[----:B----4-:R0:W-:Y:S01]  /*17f5e0*/  @P3 STG.E.U8 desc[UR32][R16.64], R4 ;  /* 0x0000000410003986 */ /* 0x0101e2000c101120 */
[----:B------:R-:W-:-:S02]  /*17f5f0*/  ISETP.LT.AND P3, PT, R36, UR5, !P2 ;  /* 0x0000000524007c0c */ /* 0x000fc4000d761270 */
[C---:B------:R-:W-:Y:S02]  /*17f600*/  PRMT R0, R59.reuse, 0x7770, RZ ;  /* 0x000077703b007816 */ /* 0x040fe400000000ff */
[C---:B------:R-:W-:Y:S02]  /*17f610*/  PRMT R2, R59.reuse, 0x7771, RZ ;  /* 0x000077713b027816 */ /* 0x040fe400000000ff */
[C---:B------:R-:W-:Y:S01]  /*17f620*/  PRMT R3, R59.reuse, 0x7772, RZ ;  /* 0x000077723b037816 */ /* 0x040fe200000000ff */
[----:B------:R1:W-:Y:S04]  /*17f630*/  @P4 STG.E.U8 desc[UR32][R18.64], R6 ;  /* 0x0000000612004986 */ /* 0x0003e8000c101120 */
[----:B0-----:R-:W4:Y:S01]  /*17f640*/  LDL.LU.64 R16, [R1+0x9d8] ;  /* 0x0009d80001107983 */ /* 0x001f220000300a00 */
[----:B------:R-:W-:-:S03]  /*17f650*/  PRMT R4, R59, 0x7773, RZ ;  /* 0x000077733b047816 */ /* 0x000fc600000000ff */
[----:B------:R-:W4:Y:S04]  /*17f660*/  LDL.LU R59, [R1+0x2ec] ;  /* 0x0002ec00013b7983 */ /* 0x000f280000300800 */
[----:B------:R-:W-:Y:S04]  /*17f670*/  @P6 STG.E.U8 desc[UR32][R40.64], R0 ;  /* 0x0000000028006986 */ /* 0x000fe8000c101120 */
[----:B------:R-:W-:Y:S04]  /*17f680*/  @P1 STG.E.U8 desc[UR32][R32.64], R2 ;  /* 0x0000000220001986 */ /* 0x000fe8000c101120 */
[----:B-1----:R-:W4:Y:S04]  /*17f690*/  LDL.LU.64 R18, [R1+0x1180] ;  /* 0x0011800001127983 */ /* 0x002f280000300a00 */
[----:B------:R0:W-:Y:S01]  /*17f6a0*/  @P3 STG.E.U8 desc[UR32][R24.64], R3 ;  /* 0x0000000318003986 */ /* 0x0001e2000c101120 */
[----:B------:R-:W-:-:S03]  /*17f6b0*/  ULDC UR5, c[0x0][0x228] ;  /* 0x00008a0000057ab9 */ /* 0x000fc60000000800 */
[----:B0-----:R-:W4:Y:S01]  /*17f6c0*/  LDL.LU.64 R24, [R1+0x1178] ;  /* 0x0011780001187983 */ /* 0x001f220000300a00 */
[----:B------:R-:W-:Y:S01]  /*17f6d0*/  ISETP.LT.AND P1, PT, R28, UR4, !P2 ;  /* 0x000000041c007c0c */ /* 0x000fe2000d721270 */
[----:B------:R-:W-:Y:S01]  /*17f6e0*/  ULDC UR4, c[0x0][0x228] ;  /* 0x00008a0000047ab9 */ /* 0x000fe20000000800 */
[----:B------:R-:W-:Y:S02]  /*17f6f0*/  ISETP.LT.AND P3, PT, R61, UR5, !P2 ;  /* 0x000000053d007c0c */ /* 0x000fe4000d761270 */
[----:B------:R-:W-:Y:S01]  /*17f700*/  ISETP.LT.AND P6, PT, R11, UR4, !P2 ;  /* 0x000000040b007c0c */ /* 0x000fe2000d7c1270 */
[----:B------:R-:W-:Y:S01]  /*17f710*/  ULDC UR4, c[0x0][0x228] ;  /* 0x00008a0000047ab9 */ /* 0x000fe20000000800 */
[C---:B------:R-:W-:Y:S02]  /*17f720*/  PRMT R3, R58.reuse, 0x7770, RZ ;  /* 0x000077703a037816 */ /* 0x040fe400000000ff */
[----:B------:R-:W-:Y:S02]  /*17f730*/  ISETP.LT.AND P4, PT, R49, UR4, !P2 ;  /* 0x0000000431007c0c */ /* 0x000fe4000d781270 */
[C---:B------:R-:W-:Y:S01]  /*17f740*/  PRMT R2, R58.reuse, 0x7771, RZ ;  /* 0x000077713a027816 */ /* 0x040fe200000000ff */
[----:B------:R-:W-:Y:S01]  /*17f750*/  ULDC UR4, c[0x0][0x228] ;  /* 0x00008a0000047ab9 */ /* 0x000fe20000000800 */
[----:B------:R-:W4:Y:S01]  /*17f760*/  LDL.LU.64 R40, [R1+0x1170] ;  /* 0x0011700001287983 */ /* 0x000f220000300a00 */
[----:B------:R-:W-:-:S03]  /*17f770*/  PRMT R0, R58, 0x7772, RZ ;  /* 0x000077723a007816 */ /* 0x000fc600000000ff */
[----:B------:R-:W4:Y:S01]  /*17f780*/  LDL.LU.64 R32, [R1+0x1168] ;  /* 0x0011680001207983 */ /* 0x000f220000300a00 */
[----:B------:R-:W-:Y:S01]  /*17f790*/  PRMT R5, R58, 0x7773, RZ ;  /* 0x000077733a057816 */ /* 0x000fe200000000ff */
[----:B------:R-:W-:Y:S02]  /*17f7a0*/  ULDC UR5, c[0x0][0x228] ;  /* 0x00008a0000057ab9 */ /* 0x000fe40000000800 */
[----:B--2---:R0:W-:Y:S01]  /*17f7b0*/  @P1 STG.E.U8 desc[UR32][R52.64], R4 ;  /* 0x0000000434001986 */ /* 0x0041e2000c101120 */
[----:B------:R-:W-:Y:S01]  /*17f7c0*/  ISETP.LT.AND P1, PT, R13, UR4, !P2 ;  /* 0x000000040d007c0c */ /* 0x000fe2000d721270 */
[----:B------:R-:W-:Y:S02]  /*17f7d0*/  ULDC UR4, c[0x0][0x228] ;  /* 0x00008a0000047ab9 */ /* 0x000fe40000000800 */
[----:B---3--:R-:W-:Y:S04]  /*17f7e0*/  @P6 STG.E.U8 desc[UR32][R22.64], R3 ;  /* 0x0000000316006986 */ /* 0x008fe8000c101120 */
[----:B------:R1:W-:Y:S01]  /*17f7f0*/  @P3 STG.E.U8 desc[UR32][R20.64], R2 ;  /* 0x0000000214003986 */ /* 0x0003e2000c101120 */
[----:B------:R-:W-:Y:S01]  /*17f800*/  ISETP.LT.AND P6, PT, R56, UR4, !P2 ;  /* 0x0000000438007c0c */ /* 0x000fe2000d7c1270 */
[----:B------:R-:W-:-:S02]  /*17f810*/  ULDC UR4, c[0x0][0x228] ;  /* 0x00008a0000047ab9 */ /* 0x000fc40000000800 */
[----:B0-----:R-:W2:Y:S04]  /*17f820*/  LDL.LU R52, [R1+0x240] ;  /* 0x0002400001347983 */ /* 0x001ea80000300800 */
[----:B-1----:R-:W3:Y:S04]  /*17f830*/  LDL.LU.64 R20, [R1+0x1160] ;  /* 0x0011600001147983 */ /* 0x002ee80000300a00 */
[----:B----4-:R0:W-:Y:S01]  /*17f840*/  @P4 STG.E.U8 desc[UR32][R16.64], R0 ;  /* 0x0000000010004986 */ /* 0x0101e2000c101120 */
[----:B------:R-:W-:-:S03]  /*17f850*/  PRMT R2, R59, 0x7770, RZ ;  /* 0x000077703b027816 */ /* 0x000fc600000000ff */
[----:B0-----:R-:W4:Y:S01]  /*17f860*/  LDL.LU.64 R16, [R1+0x1150] ;  /* 0x0011500001107983 */ /* 0x001f220000300a00 */
[----:B------:R-:W-:-:S03]  /*17f870*/  VIADD R0, R29, 0x3a ;  /* 0x0000003a1d007836 */ /* 0x000fc60000000000 */
[----:B------:R-:W4:Y:S04]  /*17f880*/  LDL.LU.64 R22, [R1+0x1158] ;  /* 0x0011580001167983 */ /* 0x000f280000300a00 */
[----:B------:R-:W-:Y:S04]  /*17f890*/  @P1 STG.E.U8 desc[UR32][R18.64], R5 ;  /* 0x0000000512001986 */ /* 0x000fe8000c101120 */
[----:B------:R0:W-:Y:S01]  /*17f8a0*/  @P6 STG.E.U8 desc[UR32][R24.64], R2 ;  /* 0x0000000218006986 */ /* 0x0001e2000c101120 */
[----:B------:R-:W-:Y:S02]  /*17f8b0*/  PRMT R3, R59, 0x7773, RZ ;  /* 0x000077733b037816 */ /* 0x000fe400000000ff */
[----:B------:R-:W-:-:S02]  /*17f8c0*/  ISETP.GE.AND P1, PT, R0, UR31, PT ;  /* 0x0000001f00007c0c */ /* 0x000fc4000bf26270 */
[C---:B------:R-:W-:Y:S01]  /*17f8d0*/  PRMT R0, R59.reuse, 0x7771, RZ ;  /* 0x000077713b007816 */ /* 0x040fe200000000ff */
[----:B0-----:R-:W4:Y:S04]  /*17f8e0*/  LDL.LU.64 R24, [R1+0x1148] ;  /* 0x0011480001187983 */ /* 0x001f280000300a00 */
[----:B------:R-:W4:Y:S01]  /*17f8f0*/  LDL.LU R14, [R1+0x230] ;  /* 0x00023000010e7983 */ /* 0x000f220000300800 */
[----:B------:R-:W-:-:S03]  /*17f900*/  PRMT R2, R59, 0x7772, RZ ;  /* 0x000077723b027816 */ /* 0x000fc600000000ff */
[----:B------:R-:W4:Y:S01]  /*17f910*/  LDL.LU.64 R58, [R1+0x1140] ;  /* 0x00114000013a7983 */ /* 0x000f220000300a00 */
[----:B------:R-:W-:Y:S02]  /*17f920*/  ISETP.LT.AND P3, PT, R57, UR4, !P2 ;  /* 0x0000000439007c0c */ /* 0x000fe4000d761270 */
[----:B------:R-:W-:Y:S01]  /*17f930*/  ISETP.LT.AND P4, PT, R60, UR5, !P2 ;  /* 0x000000053c007c0c */ /* 0x000fe2000d781270 */
[----:B------:R-:W-:Y:S01]  /*17f940*/  ULDC UR4, c[0x0][0x228] ;  /* 0x00008a0000047ab9 */ /* 0x000fe20000000800 */
[----:B------:R-:W-:Y:S01]  /*17f950*/  ULDC UR5, c[0x0][0x228] ;  /* 0x00008a0000057ab9 */ /* 0x000fe20000000800 */
[----:B------:R-:W-:Y:S02]  /*17f960*/  ISETP.LT.AND P2, PT, R51, UR4, !P2 ;  /* 0x0000000433007c0c */ /* 0x000fe4000d741270 */
[----:B------:R-:W-:Y:S01]  /*17f970*/  ISETP.LT.AND P6, PT, R12, UR5, !P5 ;  /* 0x000000050c007c0c */ /* 0x000fe2000efc1270 */
[----:B------:R-:W-:Y:S01]  /*17f980*/  ULDC UR4, c[0x0][0x228] ;  /* 0x00008a0000047ab9 */ /* 0x000fe20000000800 */
[----:B------:R-:W4:Y:S01]  /*17f990*/  LDL.LU.64 R18, [R1+0x1130] ;  /* 0x0011300001127983 */ /* 0x000f220000300a00 */
[----:B------:R-:W-:-:S03]  /*17f9a0*/  ULDC UR5, c[0x0][0x228] ;  /* 0x00008a0000057ab9 */ /* 0x000fc60000000800 */
[----:B------:R2:W-:Y:S04]  /*17f9b0*/  @P3 STG.E.U8 desc[UR32][R40.64], R0 ;  /* 0x0000000028003986 */ /* 0x0005e8000c101120 */
[----:B------:R0:W-:Y:S01]  /*17f9c0*/  @P4 STG.E.U8 desc[UR32][R32.64], R2 ;  /* 0x0000000220004986 */ /* 0x0001e2000c101120 */
[----:B------:R-:W-:Y:S02]  /*17f9d0*/  ISETP.LT.AND P4, PT, R50, UR4, !P5 ;  /* 0x0000000432007c0c */ /* 0x000fe4000ef81270 */
[----:B------:R-:W-:Y:S01]  /*17f9e0*/  ISETP.LT.AND P3, PT, R44, UR5, !P5 ;  /* 0x000000052c007c0c */ /* 0x000fe2000ef61270 */
[----:B------:R-:W-:Y:S01]  /*17f9f0*/  ULDC UR4, c[0x0][0x228] ;  /* 0x00008a0000047ab9 */ /* 0x000fe20000000800 */
[----:B------:R-:W-:Y:S01]  /*17fa00*/  ULDC UR5, c[0x0][0x228] ;  /* 0x00008a0000057ab9 */ /* 0x000fe20000000800 */
[C---:B--2---:R-:W-:Y:S01]  /*17fa10*/  PRMT R0, R52.reuse, 0x7770, RZ ;  /* 0x0000777034007816 */ /* 0x044fe200000000ff */
[----:B---3--:R1:W-:Y:S01]  /*17fa20*/  @P2 STG.E.U8 desc[UR32][R20.64], R3 ;  /* 0x0000000314002986 */ /* 0x0083e2000c101120 */
[----:B0-----:R-:W-:-:S03]  /*17fa30*/  PRMT R2, R52, 0x7772, RZ ;  /* 0x0000777234027816 */ /* 0x001fc600000000ff */
[----:B-1----:R-:W2:Y:S04]  /*17fa40*/  LDL.LU.64 R20, [R1+0x1128] ;  /* 0x0011280001147983 */ /* 0x002ea80000300a00 */
[----:B------:R-:W3:Y:S04]  /*17fa50*/  LDL.LU.64 R40, [R1+0x1120] ;  /* 0x0011200001287983 */ /* 0x000ee80000300a00 */
[----:B------:R-:W3:Y:S04]  /*17fa60*/  LDL.LU.64 R32, [R1+0x1118] ;  /* 0x0011180001207983 */ /* 0x000ee80000300a00 */
[----:B----4-:R0:W-:Y:S01]  /*17fa70*/  @P6 STG.E.U8 desc[UR32][R16.64], R0 ;  /* 0x0000000010006986 */ /* 0x0101e2000c101120 */
[----:B------:R-:W-:-:S02]  /*17fa80*/  ISETP.LT.AND P6, PT, R15, UR4, !P5 ;  /* 0x000000040f007c0c */ /* 0x000fc4000efc1270 */
[----:B------:R-:W-:Y:S01]  /*17fa90*/  ISETP.LT.AND P2, PT, R54, UR5, !P5 ;  /* 0x0000000536007c0c */ /* 0x000fe2000ef41270 */
[----:B------:R-:W-:Y:S01]  /*17faa0*/  ULDC UR4, c[0x0][0x228] ;  /* 0x00008a0000047ab9 */ /* 0x000fe20000000800 */
[----:B------:R-:W-:Y:S01]  /*17fab0*/  ULDC UR5, c[0x0][0x228] ;  /* 0x00008a0000057ab9 */ /* 0x000fe20000000800 */
[----:B0-----:R-:W4:Y:S01]  /*17fac0*/  LDL.LU.64 R16, [R1+0x1110] ;  /* 0x0011100001107983 */ /* 0x001f220000300a00 */
[----:B------:R-:W-:-:S03]  /*17fad0*/  PRMT R0, R52, 0x7771, RZ ;  /* 0x0000777134007816 */ /* 0x000fc600000000ff */
[----:B------:R-:W4:Y:S04]  /*17fae0*/  LDL.LU R53, [R1+0x220] ;  /* 0x0002200001357983 */ /* 0x000f280000300800 */
[----:B------:R0:W-:Y:S04]  /*17faf0*/  @P4 STG.E.U8 desc[UR32][R22.64], R0 ;  /* 0x0000000016004986 */ /* 0x0001e8000c101120 */
[----:B------:R1:W-:Y:S01]  /*17fb00*/  @P3 STG.E.U8 desc[UR32][R24.64], R2 ;  /* 0x0000000218003986 */ /* 0x0003e2000c101120 */
[----:B0-----:R-:W-:-:S03]  /*17fb10*/  PRMT R0, R52, 0x7773, RZ ;  /* 0x0000777334007816 */ /* 0x001fc600000000ff */
[----:B-1----:R-:W4:Y:S04]  /*17fb20*/  LDL.LU.64 R24, [R1+0x1108] ;  /* 0x0011080001187983 */ /* 0x002f280000300a00 */
[----:B------:R0:W-:Y:S04]  /*17fb30*/  @P6 STG.E.U8 desc[UR32][R58.64], R0 ;  /* 0x000000003a006986 */ /* 0x0001e8000c101120 */
[----:B0-----:R-:W4:Y:S01]  /*17fb40*/  LDL.LU.64 R58, [R1+0x10f8] ;  /* 0x0010f800013a7983 */ /* 0x001f220000300a00 */
[----:B------:R-:W-:Y:S02]  /*17fb50*/  ISETP.LT.AND P4, PT, R55, UR4, !P5 ;  /* 0x0000000437007c0c */ /* 0x000fe4000ef81270 */
[----:B------:R-:W-:-:S02]  /*17fb60*/  ISETP.LT.AND P3, PT, R36, UR5, !P5 ;  /* 0x0000000524007c0c */ /* 0x000fc4000ef61270 */
[C---:B------:R-:W-:Y:S01]  /*17fb70*/  PRMT R2, R14.reuse, 0x7770, RZ ;  /* 0x000077700e027816 */ /* 0x040fe200000000ff */
[----:B------:R-:W-:Y:S01]  /*17fb80*/  ULDC UR4, c[0x0][0x228] ;  /* 0x00008a0000047ab9 */ /* 0x000fe20000000800 */
[----:B------:R-:W-:Y:S02]  /*17fb90*/  PRMT R0, R14, 0x7771, RZ ;  /* 0x000077710e007816 */ /* 0x000fe400000000ff */
[----:B------:R-:W-:Y:S01]  /*17fba0*/  ISETP.LT.AND P6, PT, R28, UR4, !P5 ;  /* 0x000000041c007c0c */ /* 0x000fe2000efc1270 */
[----:B------:R-:W-:Y:S01]  /*17fbb0*/  ULDC UR5, c[0x0][0x228] ;  /* 0x00008a0000057ab9 */ /* 0x000fe20000000800 */
[----:B------:R0:W-:Y:S01]  /*17fbc0*/  @P2 STG.E.U8 desc[UR32][R18.64], R2 ;  /* 0x0000000212002986 */ /* 0x0001e2000c101120 */
[----:B------:R-:W-:-:S03]  /*17fbd0*/  ISETP.LT.AND P2, PT, R11, UR5, !P5 ;  /* 0x000000050b007c0c */ /* 0x000fc6000ef41270 */
[----:B------:R-:W4:Y:S01]  /*17fbe0*/  LDL.LU R52, [R1+0x200] ;  /* 0x0002000001347983 */ /* 0x000f220000300800 */
[----:B------:R-:W-:Y:S01]  /*17fbf0*/  ULDC UR4, c[0x0][0x228] ;  /* 0x00008a0000047ab9 */ /* 0x000fe20000000800 */
[----:B------:R-:W-:Y:S01]  /*17fc00*/  ULDC UR5, c[0x0][0x228] ;  /* 0x00008a0000057ab9 */ /* 0x000fe20000000800 */
[----:B0-----:R-:W-:Y:S01]  /*17fc10*/  PRMT R2, R14, 0x7772, RZ ;  /* 0x000077720e027816 */ /* 0x001fe200000000ff */
[----:B------:R-:W4:Y:S04]  /*17fc20*/  LDL.LU.64 R18, [R1+0x1100] ;  /* 0x0011000001127983 */ /* 0x000f280000300a00 */
[----:B--2---:R0:W-:Y:S01]  /*17fc30*/  @P4 STG.E.U8 desc[UR32][R20.64], R0 ;  /* 0x0000000014004986 */ /* 0x0041e2000c101120 */
[----:B------:R-:W-:Y:S01]  /*17fc40*/  ISETP.LT.AND P4, PT, R61, UR4, !P5 ;  /* 0x000000043d007c0c */ /* 0x000fe2000ef81270 */
[----:B------:R-:W-:-:S02]  /*17fc50*/  ULDC UR4, c[0x0][0x228] ;  /* 0x00008a0000047ab9 */ /* 0x000fc40000000800 */
[----:B---3--:R1:W-:Y:S01]  /*17fc60*/  @P3 STG.E.U8 desc[UR32][R40.64], R2 ;  /* 0x0000000228003986 */ /* 0x0083e2000c101120 */
[----:B------:R-:W-:Y:S01]  /*17fc70*/  ISETP.LT.AND P3, PT, R49, UR4, !P5 ;  /* 0x0000000431007c0c */ /* 0x000fe2000ef61270 */
[----:B------:R-:W-:Y:S01]  /*17fc80*/  ULDC UR4, c[0x0][0x228] ;  /* 0x00008a0000047ab9 */ /* 0x000fe20000000800 */
[----:B0-----:R-:W-:Y:S01]  /*17fc90*/  PRMT R0, R14, 0x7773, RZ ;  /* 0x000077730e007816 */ /* 0x001fe200000000ff */
[----:B------:R-:W2:Y:S04]  /*17fca0*/  LDL.LU.64 R20, [R1+0x10f0] ;  /* 0x0010f00001147983 */ /* 0x000ea80000300a00 */
[----:B-1----:R-:W3:Y:S04]  /*17fcb0*/  LDL.LU.64 R40, [R1+0x10e0] ;  /* 0x0010e00001287983 */ /* 0x002ee80000300a00 */
[----:B------:R0:W-:Y:S01]  /*17fcc0*/  @P6 STG.E.U8 desc[UR32][R32.64], R0 ;  /* 0x0000000020006986 */ /* 0x0001e2000c101120 */
[----:B----4-:R-:W-:-:S05]  /*17fcd0*/  PRMT R2, R53, 0x7770, RZ ;  /* 0x0000777035027816 */ /* 0x010fca00000000ff */
[----:B------:R1:W-:Y:S04]  /*17fce0*/  @P2 STG.E.U8 desc[UR32][R16.64], R2 ;  /* 0x0000000210002986 */ /* 0x0003e8000c101120 */
[----:B0-----:R-:W4:Y:S01]  /*17fcf0*/  LDL.LU.64 R32, [R1+0x10d8] ;  /* 0x0010d80001207983 */ /* 0x001f220000300a00 */
[C---:B------:R-:W-:Y:S02]  /*17fd00*/  PRMT R0, R53.reuse, 0x7771, RZ ;  /* 0x0000777135007816 */ /* 0x040fe400000000ff */
[----:B-1----:R-:W-:Y:S01]  /*17fd10*/  PRMT R2, R53, 0x7772, RZ ;  /* 0x0000777235027816 */ /* 0x002fe200000000ff */
[----:B------:R-:W4:Y:S04]  /*17fd20*/  LDL.LU R16, [R1+0x1f0] ;  /* 0x0001f00001107983 */ /* 0x000f280000300800 */
[----:B------:R0:W-:Y:S04]  /*17fd30*/  @P4 STG.E.U8 desc[UR32][R24.64], R0 ;  /* 0x0000000018004986 */ /* 0x0001e8000c101120 */
[----:B0-----:R-:W4:Y:S04]  /*17fd40*/  LDL.LU.64 R24, [R1+0x10e8] ;  /* 0x0010e80001187983 */ /* 0x001f280000300a00 */
[----:B------:R0:W-:Y:S04]  /*17fd50*/  @P3 STG.E.U8 desc[UR32][R58.64], R2 ;  /* 0x000000023a003986 */ /* 0x0001e8000c101120 */
[----:B0-----:R-:W4:Y:S01]  /*17fd60*/  LDL.LU.64 R58, [R1+0x10d0] ;  /* 0x0010d000013a7983 */ /* 0x001f220000300a00 */
[----:B------:R-:W-:-:S02]  /*17fd70*/  ISETP.LT.AND P2, PT, R13, UR4, !P5 ;  /* 0x000000040d007c0c */ /* 0x000fc4000ef41270 */
[----:B------:R-:W-:Y:S01]  /*17fd80*/  ISETP.LT.AND P4, PT, R56, UR5, !P5 ;  /* 0x0000000538007c0c */ /* 0x000fe2000ef81270 */
[----:B------:R-:W-:Y:S01]  /*17fd90*/  ULDC UR4, c[0x0][0x228] ;  /* 0x00008a0000047ab9 */ /* 0x000fe20000000800 */
[----:B------:R-:W-:Y:S01]  /*17fda0*/  ULDC UR5, c[0x0][0x228] ;  /* 0x00008a0000057ab9 */ /* 0x000fe20000000800 */
[----:B------:R-:W-:Y:S02]  /*17fdb0*/  ISETP.LT.AND P6, PT, R57, UR4, !P5 ;  /* 0x0000000439007c0c */ /* 0x000fe4000efc1270 */
[----:B------:R-:W-:Y:S01]  /*17fdc0*/  PRMT R2, R53, 0x7773, RZ ;  /* 0x0000777335027816 */ /* 0x000fe200000000ff */
[----:B------:R-:W-:Y:S01]  /*17fdd0*/  VIADD R0, R29, 0x3b ;  /* 0x0000003b1d007836 */ /* 0x000fe20000000000 */
[----:B------:R-:W-:Y:S02]  /*17fde0*/  ISETP.LT.AND P3, PT, R60, UR5, !P5 ;  /* 0x000000053c007c0c */ /* 0x000fe4000ef61270 */
[----:B------:R-:W-:Y:S01]  /*17fdf0*/  PRMT R3, R52, 0x7770, RZ ;  /* 0x0000777034037816 */ /* 0x000fe200000000ff */
[----:B------:R-:W-:Y:S01]  /*17fe00*/  ULDC UR4, c[0x0][0x228] ;  /* 0x00008a0000047ab9 */ /* 0x000fe20000000800 */
[----:B------:R-:W-:Y:S01]  /*17fe10*/  ULDC UR5, c[0x0][0x228] ;  /* 0x00008a0000057ab9 */ /* 0x000fe20000000800 */
[----:B------:R-:W-:Y:S01]  /*17fe20*/  ISETP.LT.AND P5, PT, R51, UR4, !P5 ;  /* 0x0000000433007c0c */ /* 0x000fe2000efa1270 */
[----:B------:R-:W4:Y:S04]  /*17fe30*/  LDL.LU.64 R26, [R1+0x10c8] ;  /* 0x0010c800011a7983 */ /* 0x000f280000300a00 */
[----:B------:R0:W-:Y:S01]  /*17fe40*/  @P2 STG.E.U8 desc[UR32][R18.64], R2 ;  /* 0x0000000212002986 */ /* 0x0001e2000c101120 */
[----:B------:R-:W-:-:S02]  /*17fe50*/  ISETP.GE.AND P2, PT, R0, UR29, PT ;  /* 0x0000001d00007c0c */ /* 0x000fc4000bf46270 */
[C---:B------:R-:W-:Y:S01]  /*17fe60*/  PRMT R0, R52.reuse, 0x7771, RZ ;  /* 0x0000777134007816 */ /* 0x040fe200000000ff */
[----:B------:R-:W-:Y:S01]  /*17fe70*/  ULDC UR4, c[0x0][0x228] ;  /* 0x00008a0000047ab9 */ /* 0x000fe20000000800 */
[----:B0-----:R-:W-:Y:S01]  /*17fe80*/  PRMT R2, R52, 0x7772, RZ ;  /* 0x0000777234027816 */ /* 0x001fe200000000ff */
[----:B--2---:R0:W-:Y:S01]  /*17fe90*/  @P4 STG.E.U8 desc[UR32][R20.64], R3 ;  /* 0x0000000314004986 */ /* 0x0041e2000c101120 */
[----:B------:R-:W-:-:S03]  /*17fea0*/  ISETP.LT.AND P4, PT, R12, UR5, !P0 ;  /* 0x000000050c007c0c */ /* 0x000fc6000c781270 */
[----:B---3--:R1:W-:Y:S01]  /*17feb0*/  @P6 STG.E.U8 desc[UR32][R40.64], R0 ;  /* 0x0000000028006986 */ /* 0x0083e2000c101120 */
[----:B------:R-:W-:-:S03]  /*17fec0*/  ULDC UR5, c[0x0][0x228] ;  /* 0x00008a0000057ab9 */ /* 0x000fc60000000800 */
[----:B0-----:R-:W2:Y:S04]  /*17fed0*/  LDL.LU.64 R20, [R1+0x10c0] ;  /* 0x0010c00001147983 */ /* 0x001ea80000300a00 */
[----:B------:R-:W3:Y:S04]  /*17fee0*/  LDL.LU R53, [R1+0x1e0] ;  /* 0x0001e00001357983 */ /* 0x000ee80000300800 */
[----:B------:R-:W3:Y:S04]  /*17fef0*/  LDL.LU R14, [R1+0x2898] ;  /* 0x00289800010e7983 */ /* 0x000ee80000300800 */
[----:B------:R-:W3:Y:S01]  /*17ff00*/  LDL.LU.64 R22, [R1+0x10b8] ;  /* 0x0010b80001167983 */ /* 0x000ee20000300a00 */
[----:B-1----:R-:W-:-:S03]  /*17ff10*/  PRMT R0, R52, 0x7773, RZ ;  /* 0x0000777334007816 */ /* 0x002fc600000000ff */
[----:B------:R-:W3:Y:S04]  /*17ff20*/  LDL.LU.64 R40, [R1+0x10b0] ;  /* 0x0010b00001287983 */ /* 0x000ee80000300a00 */
[----:B----4-:R0:W-:Y:S02]  /*17ff30*/  @P3 STG.E.U8 desc[UR32][R32.64], R2 ;  /* 0x0000000220003986 */ /* 0x0101e4000c101120 */
[----:B0-----:R-:W-:Y:S02]  /*17ff40*/  PRMT R2, R16, 0x7770, RZ ;  /* 0x0000777010027816 */ /* 0x001fe400000000ff */
[----:B------:R0:W-:Y:S04]  /*17ff50*/  @P5 STG.E.U8 desc[UR32][R24.64], R0 ;  /* 0x0000000018005986 */ /* 0x0001e8000c101120 */
[----:B0-----:R-:W4:Y:S04]  /*17ff60*/  LDL.LU.64 R24, [R1+0x10a8] ;  /* 0x0010a80001187983 */ /* 0x001f280000300a00 */
[----:B------:R-:W4:Y:S04]  /*17ff70*/  LDL.LU.64 R18, [R1+0x10a0] ;  /* 0x0010a00001127983 */ /* 0x000f280000300a00 */
[----:B------:R0:W-:Y:S04]  /*17ff80*/  @P4 STG.E.U8 desc[UR32][R58.64], R2 ;  /* 0x000000023a004986 */ /* 0x0001e8000c101120 */
[----:B------:R-:W4:Y:S04]  /*17ff90*/  LDL.LU.64 R32, [R1+0x1098] ;  /* 0x0010980001207983 */ /* 0x000f280000300a00 */
[----:B0-----:R-:W4:Y:S04]  /*17ffa0*/  LDL.LU.64 R58, [R1+0x1090] ;  /* 0x00109000013a7983 */ /* 0x001f280000300a00 */
[----:B------:R-:W4:Y:S01]  /*17ffb0*/  LDL.LU R52, [R1+0x210] ;  /* 0x0002100001347983 */ /* 0x000f220000300800 */
[----:B------:R-:W-:-:S02]  /*17ffc0*/  ISETP.LT.AND P6, PT, R50, UR4, !P0 ;  /* 0x0000000432007c0c */ /* 0x000fc4000c7c1270 */
[----:B------:R-:W-:Y:S01]  /*17ffd0*/  ISETP.LT.AND P3, PT, R44, UR5, !P0 ;  /* 0x000000052c007c0c */ /* 0x000fe2000c761270 */
[----:B------:R-:W-:Y:S01]  /*17ffe0*/  ULDC UR4, c[0x0][0x228] ;  /* 0x00008a0000047ab9 */ /* 0x000fe20000000800 */
[----:B------:R-:W-:Y:S01]  /*17fff0*/  ULDC UR5, c[0x0][0x228] ;  /* 0x00008a0000057ab9 */ /* 0x000fe20000000800 */
[----:B------:R-:W-:Y:S02]  /*180000*/  ISETP.LT.AND P5, PT, R15, UR4, !P0 ;  /* 0x000000040f007c0c */ /* 0x000fe4000c7a1270 */
[----:B------:R-:W-:Y:S02]  /*180010*/  ISETP.LT.AND P4, PT, R54, UR5, !P0 ;  /* 0x0000000536007c0c */ /* 0x000fe4000c781270 */
[C---:B------:R-:W-:Y:S02]  /*180020*/  PRMT R0, R16.reuse, 0x7771, RZ ;  /* 0x0000777110007816 */ /* 0x040fe400000000ff */
[C---:B------:R-:W-:Y:S01]  /*180030*/  PRMT R2, R16.reuse, 0x7772, RZ ;  /* 0x0000777210027816 */ /* 0x040fe200000000ff */
[----:B------:R-:W-:Y:S01]  /*180040*/  ULDC UR4, c[0x0][0x228] ;  /* 0x00008a0000047ab9 */ /* 0x000fe20000000800 */
[----:B------:R-:W-:Y:S01]  /*180050*/  ULDC UR5, c[0x0][0x228] ;  /* 0x00008a0000057ab9 */ /* 0x000fe20000000800 */
[----:B------:R0:W-:Y:S01]  /*180060*/  @P6 STG.E.U8 desc[UR32][R26.64], R0 ;  /* 0x000000001a006986 */ /* 0x0001e2000c101120 */
[----:B------:R-:W-:Y:S01]  /*180070*/  ISETP.LT.AND P6, PT, R55, UR4, !P0 ;  /* 0x0000000437007c0c */ /* 0x000fe2000c7c1270 */
[----:B------:R-:W-:Y:S01]  /*180080*/  ULDC UR4, c[0x0][0x228] ;  /* 0x00008a0000047ab9 */ /* 0x000fe20000000800 */
[----:B0-----:R-:W-:Y:S01]  /*180090*/  PRMT R0, R16, 0x7773, RZ ;  /* 0x0000777310007816 */ /* 0x001fe200000000ff */
[----:B--2---:R0:W-:Y:S01]  /*1800a0*/  @P3 STG.E.U8 desc[UR32][R20.64], R2 ;  /* 0x0000000214003986 */ /* 0x0041e2000c101120 */
[----:B------:R-:W-:-:S03]  /*1800b0*/  ISETP.LT.AND P3, PT, R36, UR5, !P0 ;  /* 0x0000000524007c0c */ /* 0x000fc6000c761270 */
[----:B---3--:R1:W-:Y:S01]  /*1800c0*/  @P5 STG.E.U8 desc[UR32][R22.64], R0 ;  /* 0x0000000016005986 */ /* 0x0083e2000c101120 */
[----:B------:R-:W-:Y:S01]  /*1800d0*/  ULDC UR5, c[0x0][0x228] ;  /* 0x00008a0000057ab9 */ /* 0x000fe20000000800 */
[----:B------:R-:W-:Y:S02]  /*1800e0*/  ISETP.LT.AND P5, PT, R28, UR4, !P0 ;  /* 0x000000041c007c0c */ /* 0x000fe4000c7a1270 */
[----:B------:R-:W2:Y:S01]  /*1800f0*/  LDS.128 R4, [R14] ;  /* 0x000000000e047984 */ /* 0x000ea20000000c00 */
[----:B------:R-:W-:Y:S01]  /*180100*/  ULDC UR4, c[0x0][0x228] ;  /* 0x00008a0000047ab9 */ /* 0x000fe20000000800 */
[C---:B0-----:R-:W-:Y:S02]  /*180110*/  PRMT R2, R53.reuse, 0x7770, RZ ;  /* 0x0000777035027816 */ /* 0x041fe400000000ff */
[----:B------:R-:W3:Y:S04]  /*180120*/  LDL.LU.64 R20, [R1+0x1088] ;  /* 0x0010880001147983 */ /* 0x000ee80000300a00 */
[----:B------:R-:W3:Y:S01]  /*180130*/  LDL.LU.64 R16, [R1+0x1078] ;  /* 0x0010780001107983 */ /* 0x000ee20000300a00 */
[----:B-1----:R-:W-:-:S03]  /*180140*/  PRMT R0, R53, 0x7771, RZ ;  /* 0x0000777135007816 */ /* 0x002fc600000000ff */
[----:B------:R0:W-:Y:S01]  /*180150*/  @P4 STG.E.U8 desc[UR32][R40.64], R2 ;  /* 0x0000000228004986 */ /* 0x0001e2000c101120 */
[----:B------:R-:W-:Y:S01]  /*180160*/  ISETP.LT.AND P4, PT, R11, UR5, !P0 ;  /* 0x000000050b007c0c */ /* 0x000fe2000c781270 */
[----:B------:R-:W-:Y:S01]  /*180170*/  ULDC UR5, c[0x0][0x228] ;  /* 0x00008a0000057ab9 */ /* 0x000fe20000000800 */
[C---:B0-----:R-:W-:Y:S01]  /*180180*/  PRMT R2, R53.reuse, 0x7772, RZ ;  /* 0x0000777235027816 */ /* 0x041fe200000000ff */
[----:B------:R-:W3:Y:S04]  /*180190*/  LDL.LU.64 R40, [R1+0x1080] ;  /* 0x0010800001287983 */ /* 0x000ee80000300a00 */
[----:B----4-:R0:W-:Y:S04]  /*1801a0*/  @P6 STG.E.U8 desc[UR32][R24.64], R0 ;  /* 0x0000000018006986 */ /* 0x0101e8000c101120 */
[----:B------:R1:W-:Y:S01]  /*1801b0*/  @P3 STG.E.U8 desc[UR32][R18.64], R2 ;  /* 0x0000000212003986 */ /* 0x0003e2000c101120 */
[----:B0-----:R-:W-:-:S03]  /*1801c0*/  PRMT R0, R53, 0x7773, RZ ;  /* 0x0000777335007816 */ /* 0x001fc600000000ff */
[----:B------:R-:W4:Y:S01]  /*1801d0*/  LDL.LU.64 R24, [R1+0x1070] ;  /* 0x0010700001187983 */ /* 0x000f220000300a00 */
[----:B-1----:R-:W-:-:S03]  /*1801e0*/  PRMT R2, R52, 0x7770, RZ ;  /* 0x0000777034027816 */ /* 0x002fc600000000ff */
[----:B------:R-:W-:Y:S04]  /*1801f0*/  @P5 STG.E.U8 desc[UR32][R32.64], R0 ;  /* 0x0000000020005986 */ /* 0x000fe8000c101120 */
[----:B------:R0:W-:Y:S04]  /*180200*/  @P4 STG.E.U8 desc[UR32][R58.64], R2 ;  /* 0x000000023a004986 */ /* 0x0001e8000c101120 */
[----:B0-----:R-:W4:Y:S01]  /*180210*/  LDL.LU.64 R58, [R1+0x1068] ;  /* 0x00106800013a7983 */ /* 0x001f220000300a00 */
[----:B------:R-:W-:Y:S01]  /*180220*/  ISETP.LT.AND P6, PT, R61, UR4, !P0 ;  /* 0x000000043d007c0c */ /* 0x000fe2000c7c1270 */
[----:B------:R-:W-:Y:S01]  /*180230*/  ULDC UR4, c[0x0][0x228] ;  /* 0x00008a0000047ab9 */ /* 0x000fe20000000800 */
[----:B------:R-:W-:-:S02]  /*180240*/  PRMT R0, R52, 0x7771, RZ ;  /* 0x0000777134007816 */ /* 0x000fc400000000ff */
[----:B------:R-:W-:Y:S01]  /*180250*/  ISETP.LT.AND P3, PT, R49, UR4, !P0 ;  /* 0x0000000431007c0c */ /* 0x000fe2000c761270 */
[----:B------:R-:W-:Y:S01]  /*180260*/  ULDC UR4, c[0x0][0x228] ;  /* 0x00008a0000047ab9 */ /* 0x000fe20000000800 */
[----:B------:R-:W-:Y:S02]  /*180270*/  PRMT R2, R52, 0x7772, RZ ;  /* 0x0000777234027816 */ /* 0x000fe400000000ff */
[----:B------:R-:W-:Y:S01]  /*180280*/  ISETP.LT.AND P4, PT, R13, UR4, !P0 ;  /* 0x000000040d007c0c */ /* 0x000fe2000c781270 */
[----:B------:R-:W4:Y:S04]  /*180290*/  LDL.LU.64 R32, [R1+0x1058] ;  /* 0x0010580001207983 */ /* 0x000f280000300a00 */
[----:B------:R-:W4:Y:S01]  /*1802a0*/  LDL.LU R53, [R1+0x244] ;  /* 0x0002440001357983 */ /* 0x000f220000300800 */
[----:B------:R-:W-:Y:S01]  /*1802b0*/  ISETP.LT.AND P5, PT, R56, UR5, !P0 ;  /* 0x0000000538007c0c */ /* 0x000fe2000c7a1270 */
[----:B------:R-:W-:Y:S01]  /*1802c0*/  ULDC UR4, c[0x0][0x228] ;  /* 0x00008a0000047ab9 */ /* 0x000fe20000000800 */
[----:B--2---:R-:W-:Y:S01]  /*1802d0*/  PRMT R3, R4, 0x7770, RZ ;  /* 0x0000777004037816 */ /* 0x004fe200000000ff */
[----:B------:R-:W-:Y:S01]  /*1802e0*/  ULDC UR5, c[0x0][0x228] ;  /* 0x00008a0000057ab9 */ /* 0x000fe20000000800 */
[----:B---3--:R0:W-:Y:S04]  /*1802f0*/  @P6 STG.E.U8 desc[UR32][R20.64], R0 ;  /* 0x0000000014006986 */ /* 0x0081e8000c101120 */
[----:B------:R1:W-:Y:S01]  /*180300*/  @P3 STG.E.U8 desc[UR32][R16.64], R2 ;  /* 0x0000000210003986 */ /* 0x0003e2000c101120 */
[----:B------:R-:W-:Y:S01]  /*180310*/  ISETP.LT.AND P3, PT, R57, UR4, !P0 ;  /* 0x0000000439007c0c */ /* 0x000fe2000c761270 */
[----:B0-----:R-:W-:-:S02]  /*180320*/  VIADD R0, R29, 0x3c ;  /* 0x0000003c1d007836 */ /* 0x001fc40000000000 */
[----:B-1----:R-:W2:Y:S04]  /*180330*/  LDL.LU.64 R16, [R1+0x1060] ;  /* 0x0010600001107983 */ /* 0x002ea80000300a00 */
[----:B------:R-:W3:Y:S01]  /*180340*/  LDL.LU.64 R20, [R1+0x1030] ;  /* 0x0010300001147983 */ /* 0x000ee20000300a00 */
[----:B------:R-:W-:-:S03]  /*180350*/  PRMT R2, R52, 0x7773, RZ ;  /* 0x0000777334027816 */ /* 0x000fc600000000ff */
[----:B------:R-:W3:Y:S01]  /*180360*/  LDL.LU.64 R22, [R1+0x1028] ;  /* 0x0010280001167983 */ /* 0x000ee20000300a00 */
[----:B------:R-:W-:Y:S01]  /*180370*/  ISETP.LT.AND P6, PT, R60, UR5, !P0 ;  /* 0x000000053c007c0c */ /* 0x000fe2000c7c1270 */
[----:B------:R-:W-:Y:S01]  /*180380*/  ULDC UR4, c[0x0][0x228] ;  /* 0x00008a0000047ab9 */ /* 0x000fe20000000800 */
[----:B------:R-:W-:Y:S01]  /*180390*/  ULDC UR5, c[0x0][0x228] ;  /* 0x00008a0000057ab9 */ /* 0x000fe20000000800 */
[----:B------:R-:W-:Y:S01]  /*1803a0*/  @P4 STG.E.U8 desc[UR32][R40.64], R2 ;  /* 0x0000000228004986 */ /* 0x000fe2000c101120 */
[----:B------:R-:W-:Y:S02]  /*1803b0*/  ISETP.GE.AND P4, PT, R0, UR27, PT ;  /* 0x0000001b00007c0c */ /* 0x000fe4000bf86270 */
[----:B------:R-:W-:Y:S01]  /*1803c0*/  PRMT R0, R4, 0x7771, RZ ;  /* 0x0000777104007816 */ /* 0x000fe200000000ff */
[----:B----4-:R0:W-:Y:S04]  /*1803d0*/  @P5 STG.E.U8 desc[UR32][R24.64], R3 ;  /* 0x0000000318005986 */ /* 0x0101e8000c101120 */
[----:B0-----:R-:W4:Y:S04]  /*1803e0*/  LDL.LU.64 R24, [R1+0x1010] ;  /* 0x0010100001187983 */ /* 0x001f280000300a00 */
[----:B------:R-:W4:Y:S04]  /*1803f0*/  LDL.LU R52, [R1+0x234] ;  /* 0x0002340001347983 */ /* 0x000f280000300800 */
[----:B------:R0:W-:Y:S04]  /*180400*/  @P3 STG.E.U8 desc[UR32][R58.64], R0 ;  /* 0x000000003a003986 */ /* 0x0001e8000c101120 */
[----:B0-----:R-:W4:Y:S01]  /*180410*/  LDL.LU.64 R58, [R1+0x1008] ;  /* 0x00100800013a7983 */ /* 0x001f220000300a00 */
[----:B------:R-:W-:-:S02]  /*180420*/  ISETP.LT.AND P0, PT, R51, UR4, !P0 ;  /* 0x0000000433007c0c */ /* 0x000fc4000c701270 */
[----:B------:R-:W-:Y:S02]  /*180430*/  ISETP.LT.AND P5, PT, R12, UR5, !P1 ;  /* 0x000000050c007c0c */ /* 0x000fe4000cfa1270 */
[C---:B------:R-:W-:Y:S02]  /*180440*/  PRMT R2, R4.reuse, 0x7772, RZ ;  /* 0x0000777204027816 */ /* 0x040fe400000000ff */
[----:B------:R-:W-:Y:S01]  /*180450*/  PRMT R4, R4, 0x7773, RZ ;  /* 0x0000777304047816 */ /* 0x000fe200000000ff */
[----:B------:R-:W-:Y:S01]  /*180460*/  ULDC UR4, c[0x0][0x228] ;  /* 0x00008a0000047ab9 */ /* 0x000fe20000000800 */
[----:B------:R-:W4:Y:S04]  /*180470*/  LDL.LU.64 R40, [R1+0xfe8] ;  /* 0x000fe80001287983 */ /* 0x000f280000300a00 */
[----:B------:R0:W-:Y:S01]  /*180480*/  @P6 STG.E.U8 desc[UR32][R32.64], R2 ;  /* 0x0000000220006986 */ /* 0x0001e2000c101120 */
[----:B------:R-:W-:-:S02]  /*180490*/  ISETP.LT.AND P6, PT, R50, UR4, !P1 ;  /* 0x0000000432007c0c */ /* 0x000fc4000cfc1270 */
[C---:B------:R-:W-:Y:S01]  /*1804a0*/  PRMT R0, R53.reuse, 0x7770, RZ ;  /* 0x0000777035007816 */ /* 0x040fe200000000ff */
[----:B------:R-:W-:Y:S01]  /*1804b0*/  ULDC UR5, c[0x0][0x228] ;  /* 0x00008a0000057ab9 */ /* 0x000fe20000000800 */
[----:B------:R-:W-:Y:S01]  /*1804c0*/  ULDC UR4, c[0x0][0x228] ;  /* 0x00008a0000047ab9 */ /* 0x000fe20000000800 */
[----:B------:R-:W-:Y:S01]  /*1804d0*/  ISETP.LT.AND P3, PT, R44, UR5, !P1 ;  /* 0x000000052c007c0c */ /* 0x000fe2000cf61270 */
[----:B------:R-:W-:Y:S01]  /*1804e0*/  ULDC UR5, c[0x0][0x228] ;  /* 0x00008a0000057ab9 */ /* 0x000fe20000000800 */
[----:B0-----:R-:W-:Y:S01]  /*1804f0*/  PRMT R2, R53, 0x7772, RZ ;  /* 0x0000777235027816 */ /* 0x001fe200000000ff */
[----:B--2---:R0:W-:Y:S04]  /*180500*/  @P0 STG.E.U8 desc[UR32][R16.64], R4 ;  /* 0x0000000410000986 */ /* 0x0041e8000c101120 */
[----:B---3--:R1:W-:Y:S01]  /*180510*/  @P5 STG.E.U8 desc[UR32][R20.64], R0 ;  /* 0x0000000014005986 */ /* 0x0083e2000c101120 */
[----:B------:R-:W-:-:S03]  /*180520*/  ISETP.LT.AND P5, PT, R15, UR4, !P1 ;  /* 0x000000040f007c0c */ /* 0x000fc6000cfa1270 */
[----:B0-----:R-:W2:Y:S04]  /*180530*/  LDL.LU.64 R16, [R1+0xfe0] ;  /* 0x000fe00001107983 */ /* 0x001ea80000300a00 */
[----:B------:R-:W3:Y:S04]  /*180540*/  LDL.LU.64 R18, [R1+0xfc8] ;  /* 0x000fc80001127983 */ /* 0x000ee80000300a00 */
[----:B------:R-:W3:Y:S04]  /*180550*/  LDL.LU.64 R32, [R1+0xfc0] ;  /* 0x000fc00001207983 */ /* 0x000ee80000300a00 */
[----:B-1----:R-:W3:Y:S01]  /*180560*/  LDL.LU.64 R20, [R1+0xf90] ;  /* 0x000f900001147983 */ /* 0x002ee20000300a00 */
[----:B------:R-:W-:-:S03]  /*180570*/  PRMT R0, R53, 0x7771, RZ ;  /* 0x0000777135007816 */ /* 0x000fc600000000ff */
[----:B------:R-:W3:Y:S01]  /*180580*/  LDL.LU R14, [R1+0x224] ;  /* 0x00022400010e7983 */ /* 0x000ee20000300800 */
[----:B------:R-:W-:Y:S01]  /*180590*/  ISETP.LT.AND P0, PT, R54, UR5, !P1 ;  /* 0x0000000536007c0c */ /* 0x000fe2000cf01270 */
[----:B------:R-:W-:Y:S01]  /*1805a0*/  ULDC UR4, c[0x0][0x228] ;  /* 0x00008a0000047ab9 */ /* 0x000fe20000000800 */
[----:B------:R-:W-:Y:S01]  /*1805b0*/  ULDC UR5, c[0x0][0x228] ;  /* 0x00008a0000057ab9 */ /* 0x000fe20000000800 */
[----:B------:R0:W-:Y:S02]  /*1805c0*/  @P6 STG.E.U8 desc[UR32][R22.64], R0 ;  /* 0x0000000016006986 */ /* 0x0001e4000c101120 */
[----:B0-----:R-:W-:Y:S02]  /*1805d0*/  PRMT R0, R53, 0x7773, RZ ;  /* 0x0000777335007816 */ /* 0x001fe400000000ff */
[----:B----4-:R0:W-:Y:S04]  /*1805e0*/  @P3 STG.E.U8 desc[UR32][R24.64], R2 ;  /* 0x0000000218003986 */ /* 0x0101e8000c101120 */
[----:B0-----:R-:W4:Y:S04]  /*1805f0*/  LDL.LU.64 R24, [R1+0xd28] ;  /* 0x000d280001187983 */ /* 0x001f280000300a00 */
[----:B------:R0:W-:Y:S04]  /*180600*/  @P5 STG.E.U8 desc[UR32][R58.64], R0 ;  /* 0x000000003a005986 */ /* 0x0001e8000c101120 */
[----:B0-----:R-:W4:Y:S01]  /*180610*/  LDL.LU.64 R58, [R1+0xd20] ;  /* 0x000d2000013a7983 */ /* 0x001f220000300a00 */
[----:B------:R-:W-:-:S02]  /*180620*/  ISETP.LT.AND P6, PT, R55, UR4, !P1 ;  /* 0x0000000437007c0c */ /* 0x000fc4000cfc1270 */
[----:B------:R-:W-:Y:S02]  /*180630*/  ISETP.LT.AND P3, PT, R36, UR5, !P1 ;  /* 0x0000000524007c0c */ /* 0x000fe4000cf61270 */
[C---:B------:R-:W-:Y:S01]  /*180640*/  PRMT R2, R52.reuse, 0x7770, RZ ;  /* 0x0000777034027816 */ /* 0x040fe200000000ff */
[----:B------:R-:W-:Y:S01]  /*180650*/  ULDC UR4, c[0x0][0x228] ;  /* 0x00008a0000047ab9 */ /* 0x000fe20000000800 */
[----:B------:R-:W-:Y:S01]  /*180660*/  PRMT R0, R52, 0x7771, RZ ;  /* 0x0000777134007816 */ /* 0x000fe200000000ff */
[----:B------:R-:W-:Y:S01]  /*180670*/  ULDC UR5, c[0x0][0x228] ;  /* 0x00008a0000057ab9 */ /* 0x000fe20000000800 */
[----:B------:R-:W-:Y:S01]  /*180680*/  ISETP.LT.AND P5, PT, R28, UR4, !P1 ;  /* 0x000000041c007c0c */ /* 0x000fe2000cfa1270 */
        /* <DEDUP_REMOVED lines=12> */
[----:B------:R-:W-:Y:S02]  /*180750*/  ULDC UR4, c[0x0][0x228] ;  /* 0x00008a0000047ab9 */ /* 0x000fe40000000800 */
[----:B0-----:R-:W2:Y:S01]  /*180760*/  LDL.LU.64 R16, [R1+0xc80] ;  /* 0x000c800001107983 */ /* 0x001ea20000300a00 */
[----:B------:R-:W-:Y:S02]  /*180770*/  PRMT R0, R52, 0x7773, RZ ;  /* 0x0000777334007816 */ /* 0x000fe400000000ff */
[----:B-1----:R-:W-:-:S03]  /*180780*/  PRMT R2, R14, 0x7770, RZ ;  /* 0x000077700e027816 */ /* 0x002fc600000000ff */
[----:B------:R0:W-:Y:S04]  /*180790*/  @P5 STG.E.U8 desc[UR32][R32.64], R0 ;  /* 0x0000000020005986 */ /* 0x0001e8000c101120 */
[----:B------:R1:W-:Y:S04]  /*1807a0*/  @P0 STG.E.U8 desc[UR32][R20.64], R2 ;  /* 0x0000000214000986 */ /* 0x0003e8000c101120 */
[----:B0-----:R-:W3:Y:S01]  /*1807b0*/  LDL.LU.64 R32, [R1+0xca0] ;  /* 0x000ca00001207983 */ /* 0x001ee20000300a00 */
[----:B------:R-:W-:-:S03]  /*1807c0*/  PRMT R0, R14, 0x7771, RZ ;  /* 0x000077710e007816 */ /* 0x000fc600000000ff */
[----:B-1----:R-:W3:Y:S01]  /*1807d0*/  LDL.LU.64 R20, [R1+0xc30] ;  /* 0x000c300001147983 */ /* 0x002ee20000300a00 */
[----:B------:R-:W-:-:S03]  /*1807e0*/  PRMT R2, R14, 0x7772, RZ ;  /* 0x000077720e027816 */ /* 0x000fc600000000ff */
[----:B------:R-:W3:Y:S04]  /*1807f0*/  LDL.LU R52, [R1+0x1f4] ;  /* 0x0001f40001347983 */ /* 0x000ee80000300800 */
[----:B----4-:R0:W-:Y:S04]  /*180800*/  @P6 STG.E.U8 desc[UR32][R24.64], R0 ;  /* 0x0000000018006986 */ /* 0x0101e8000c101120 */
        /* <DEDUP_REMOVED lines=14> */
[----:B------:R-:W4:Y:S04]  /*1808f0*/  LDL.LU.64 R26, [R1+0xc00] ;  /* 0x000c0000011a7983 */ /* 0x000f280000300a00 */
[----:B------:R0:W-:Y:S01]  /*180900*/  @P0 STG.E.U8 desc[UR32][R40.64], R2 ;  /* 0x0000000228000986 */ /* 0x0001e2000c101120 */
[----:B------:R-:W-:-:S02]  /*180910*/  ISETP.GE.AND P0, PT, R0, UR25, PT ;  /* 0x0000001900007c0c */ /* 0x000fc4000bf06270 */
[----:B------:R-:W-:Y:S02]  /*180920*/  ISETP.LT.AND P1, PT, R51, UR4, !P1 ;  /* 0x0000000433007c0c */ /* 0x000fe4000cf21270 */
[C---:B------:R-:W-:Y:S01]  /*180930*/  PRMT R0, R53.reuse, 0x7771, RZ ;  /* 0x0000777135007816 */ /* 0x040fe200000000ff */
[----:B------:R-:W-:Y:S01]  /*180940*/  ULDC UR4, c[0x0][0x228] ;  /* 0x00008a0000047ab9 */ /* 0x000fe20000000800 */
[C---:B0-----:R-:W-:Y:S01]  /*180950*/  PRMT R2, R53.reuse, 0x7772, RZ ;  /* 0x0000777235027816 */ /* 0x041fe200000000ff */
[----:B--2---:R0:W-:Y:S01]  /*180960*/  @P5 STG.E.U8 desc[UR32][R16.64], R3 ;  /* 0x0000000310005986 */ /* 0x0041e2000c101120 */
[----:B------:R-:W-:Y:S01]  /*180970*/  ISETP.LT.AND P5, PT, R12, UR5, !P2 ;  /* 0x000000050c007c0c */ /* 0x000fe2000d7a1270 */
[----:B------:R-:W-:Y:S02]  /*180980*/  ULDC UR5, c[0x0][0x228] ;  /* 0x00008a0000057ab9 */ /* 0x000fe40000000800 */
[----:B0-----:R-:W2:Y:S04]  /*180990*/  LDL.LU.64 R16, [R1+0xbc0] ;  /* 0x000bc00001107983 */ /* 0x001ea80000300a00 */
[----:B------:R-:W2:Y:S04]  /*1809a0*/  LDL.LU R14, [R1+0x1e4] ;  /* 0x0001e400010e7983 */ /* 0x000ea80000300800 */
[----:B------:R-:W2:Y:S04]  /*1809b0*/  LDL.LU.64 R22, [R1+0xbb8] ;  /* 0x000bb80001167983 */ /* 0x000ea80000300a00 */
[----:B---3--:R0:W-:Y:S04]  /*1809c0*/  @P3 STG.E.U8 desc[UR32][R32.64], R0 ;  /* 0x0000000020003986 */ /* 0x0081e8000c101120 */
[----:B------:R1:W-:Y:S04]  /*1809d0*/  @P6 STG.E.U8 desc[UR32][R20.64], R2 ;  /* 0x0000000214006986 */ /* 0x0003e8000c101120 */
[----:B0-----:R-:W3:Y:S01]  /*1809e0*/  LDL.LU.64 R32, [R1+0xb80] ;  /* 0x000b800001207983 */ /* 0x001ee20000300a00 */
[----:B------:R-:W-:-:S02]  /*1809f0*/  PRMT R0, R53, 0x7773, RZ ;  /* 0x0000777335007816 */ /* 0x000fc400000000ff */
[----:B-1----:R-:W-:Y:S01]  /*180a00*/  PRMT R2, R52, 0x7770, RZ ;  /* 0x0000777034027816 */ /* 0x002fe200000000ff */
[----:B------:R-:W3:Y:S04]  /*180a10*/  LDL.LU.64 R20, [R1+0xb58] ;  /* 0x000b580001147983 */ /* 0x000ee80000300a00 */
[----:B------:R-:W3:Y:S04]  /*180a20*/  LDL.LU.64 R18, [R1+0xb30] ;  /* 0x000b300001127983 */ /* 0x000ee80000300a00 */
[----:B----4-:R0:W-:Y:S04]  /*180a30*/  @P1 STG.E.U8 desc[UR32][R24.64], R0 ;  /* 0x0000000018001986 */ /* 0x0101e8000c101120 */
[----:B0-----:R-:W4:Y:S04]  /*180a40*/  LDL.LU.64 R24, [R1+0xb10] ;  /* 0x000b100001187983 */ /* 0x001f280000300a00 */
[----:B------:R0:W-:Y:S04]  /*180a50*/  @P5 STG.E.U8 desc[UR32][R58.64], R2 ;  /* 0x000000023a005986 */ /* 0x0001e8000c101120 */
        /* <DEDUP_REMOVED lines=18> */
[----:B------:R1:W-:Y:S01]  /*180b80*/  @P5 STG.E.U8 desc[UR32][R22.64], R0 ;  /* 0x0000000016005986 */ /* 0x0003e2000c101120 */
[----:B------:R-:W-:Y:S01]  /*180b90*/  ULDC UR5, c[0x0][0x228] ;  /* 0x00008a0000057ab9 */ /* 0x000fe20000000800 */
[----:B------:R-:W-:Y:S01]  /*180ba0*/  ISETP.LT.AND P5, PT, R28, UR4, !P2 ;  /* 0x000000041c007c0c */ /* 0x000fe2000d7a1270 */
[----:B------:R-:W-:Y:S01]  /*180bb0*/  ULDC UR4, c[0x0][0x228] ;  /* 0x00008a0000047ab9 */ /* 0x000fe20000000800 */
[C---:B0-----:R-:W-:Y:S01]  /*180bc0*/  PRMT R2, R14.reuse, 0x7770, RZ ;  /* 0x000077700e027816 */ /* 0x041fe200000000ff */
[----:B------:R-:W2:Y:S04]  /*180bd0*/  LDL.LU.64 R16, [R1+0xad8] ;  /* 0x000ad80001107983 */ /* 0x000ea80000300a00 */
[----:B------:R-:W2:Y:S01]  /*180be0*/  LDL.LU.64 R52, [R1+0xaa8] ;  /* 0x000aa80001347983 */ /* 0x000ea20000300a00 */
[----:B-1----:R-:W-:-:S03]  /*180bf0*/  PRMT R0, R14, 0x7771, RZ ;  /* 0x000077710e007816 */ /* 0x002fc600000000ff */
[----:B---3--:R0:W-:Y:S01]  /*180c00*/  @P1 STG.E.U8 desc[UR32][R32.64], R2 ;  /* 0x0000000220001986 */ /* 0x0081e2000c101120 */
[----:B------:R-:W-:-:S03]  /*180c10*/  ISETP.LT.AND P1, PT, R11, UR5, !P2 ;  /* 0x000000050b007c0c */ /* 0x000fc6000d721270 */
[----:B------:R1:W-:Y:S01]  /*180c20*/  @P6 STG.E.U8 desc[UR32][R20.64], R0 ;  /* 0x0000000014006986 */ /* 0x0003e2000c101120 */
[----:B------:R-:W-:Y:S01]  /*180c30*/  ULDC UR5, c[0x0][0x228] ;  /* 0x00008a0000057ab9 */ /* 0x000fe20000000800 */
[C---:B0-----:R-:W-:Y:S02]  /*180c40*/  PRMT R2, R14.reuse, 0x7772, RZ ;  /* 0x000077720e027816 */ /* 0x041fe400000000ff */
[----:B------:R-:W3:Y:S01]  /*180c50*/  LDL.LU.64 R32, [R1+0xad0] ;  /* 0x000ad00001207983 */ /* 0x000ee20000300a00 */
[----:B-1----:R-:W-:-:S03]  /*180c60*/  PRMT R0, R14, 0x7773, RZ ;  /* 0x000077730e007816 */ /* 0x002fc600000000ff */
[----:B------:R-:W3:Y:S04]  /*180c70*/  LDL.LU.64 R20, [R1+0xa98] ;  /* 0x000a980001147983 */ /* 0x000ee80000300a00 */
[----:B------:R0:W-:Y:S04]  /*180c80*/  @P3 STG.E.U8 desc[UR32][R18.64], R2 ;  /* 0x0000000212003986 */ /* 0x0001e8000c101120 */
[----:B----4-:R-:W-:Y:S01]  /*180c90*/  @P5 STG.E.U8 desc[UR32][R24.64], R0 ;  /* 0x0000000018005986 */ /* 0x010fe2000c101120 */
[----:B0-----:R-:W-:-:S05]  /*180ca0*/  PRMT R2, R40, 0x7770, RZ ;  /* 0x0000777028027816 */ /* 0x001fca00000000ff */
[----:B------:R0:W-:Y:S04]  /*180cb0*/  @P1 STG.E.U8 desc[UR32][R58.64], R2 ;  /* 0x000000023a001986 */ /* 0x0001e8000c101120 */
[----:B0-----:R-:W4:Y:S04]  /*180cc0*/  LDL.LU.64 R58, [R1+0xa90] ;  /* 0x000a9000013a7983 */ /* 0x001f280000300a00 */
[----:B------:R-:W4:Y:S01]  /*180cd0*/  LDL.LU.64 R24, [R1+0xa70] ;  /* 0x000a700001187983 */ /* 0x000f220000300a00 */
[----:B------:R-:W-:Y:S01]  /*180ce0*/  ISETP.LT.AND P6, PT, R61, UR4, !P2 ;  /* 0x000000043d007c0c */ /* 0x000fe2000d7c1270 */
[----:B------:R-:W-:Y:S01]  /*180cf0*/  ULDC UR4, c[0x0][0x228] ;  /* 0x00008a0000047ab9 */ /* 0x000fe20000000800 */
[----:B------:R-:W-:-:S02]  /*180d00*/  PRMT R0, R40, 0x7771, RZ ;  /* 0x0000777128007816 */ /* 0x000fc400000000ff */
[----:B------:R-:W-:Y:S01]  /*180d10*/  ISETP.LT.AND P3, PT, R49, UR4, !P2 ;  /* 0x0000000431007c0c */ /* 0x000fe2000d761270 */
[----:B------:R-:W-:Y:S01]  /*180d20*/  ULDC UR4, c[0x0][0x228] ;  /* 0x00008a0000047ab9 */ /* 0x000fe20000000800 */
[----:B------:R-:W-:Y:S02]  /*180d30*/  PRMT R2, R40, 0x7772, RZ ;  /* 0x0000777228027816 */ /* 0x000fe400000000ff */
[----:B------:R-:W-:Y:S01]  /*180d40*/  ISETP.LT.AND P1, PT, R13, UR4, !P2 ;  /* 0x000000040d007c0c */ /* 0x000fe2000d721270 */
[----:B------:R-:W4:Y:S01]  /*180d50*/  LDL.LU R14, [R1+0x248] ;  /* 0x00024800010e7983 */ /* 0x000f220000300800 */
[----:B------:R-:W-:Y:S01]  /*180d60*/  ULDC UR4, c[0x0][0x228] ;  /* 0x00008a0000047ab9 */ /* 0x000fe20000000800 */
[----:B------:R-:W-:Y:S02]  /*180d70*/  ISETP.LT.AND P5, PT, R56, UR5, !P2 ;  /* 0x0000000538007c0c */ /* 0x000fe4000d7a1270 */
[----:B------:R-:W-:Y:S01]  /*180d80*/  PRMT R3, R5, 0x7770, RZ ;  /* 0x0000777005037816 */ /* 0x000fe200000000ff */
[----:B------:R-:W-:Y:S01]  /*180d90*/  ULDC UR5, c[0x0][0x228] ;  /* 0x00008a0000057ab9 */ /* 0x000fe20000000800 */
[----:B--2---:R0:W-:Y:S04]  /*180da0*/  @P6 STG.E.U8 desc[UR32][R16.64], R0 ;  /* 0x0000000010006986 */ /* 0x0041e8000c101120 */
[----:B------:R1:W-:Y:S01]  /*180db0*/  @P3 STG.E.U8 desc[UR32][R52.64], R2 ;  /* 0x0000000234003986 */ /* 0x0003e2000c101120 */
[----:B------:R-:W-:-:S03]  /*180dc0*/  ISETP.LT.AND P6, PT, R57, UR4, !P2 ;  /* 0x0000000439007c0c */ /* 0x000fc6000d7c1270 */
[----:B0-----:R-:W2:Y:S04]  /*180dd0*/  LDL.LU.64 R16, [R1+0xa88] ;  /* 0x000a880001107983 */ /* 0x001ea80000300a00 */
[----:B-1----:R-:W2:Y:S01]  /*180de0*/  LDL.LU.64 R52, [R1+0xa40] ;  /* 0x000a400001347983 */ /* 0x002ea20000300a00 */
[----:B------:R-:W-:Y:S01]  /*180df0*/  PRMT R2, R40, 0x7773, RZ ;  /* 0x0000777328027816 */ /* 0x000fe200000000ff */
[----:B------:R-:W-:Y:S02]  /*180e00*/  VIADD R0, R29, 0x3e ;  /* 0x0000003e1d007836 */ /* 0x000fe40000000000 */
[----:B------:R-:W2:Y:S04]  /*180e10*/  LDL.LU.64 R22, [R1+0xa58] ;  /* 0x000a580001167983 */ /* 0x000ea80000300a00 */
[----:B---3--:R0:W-:Y:S01]  /*180e20*/  @P1 STG.E.U8 desc[UR32][R32.64], R2 ;  /* 0x0000000220001986 */ /* 0x0081e2000c101120 */
[----:B------:R-:W-:Y:S01]  /*180e30*/  ISETP.LT.AND P3, PT, R60, UR5, !P2 ;  /* 0x000000053c007c0c */ /* 0x000fe2000d761270 */
[----:B------:R-:W-:Y:S01]  /*180e40*/  ULDC UR4, c[0x0][0x228] ;  /* 0x00008a0000047ab9 */ /* 0x000fe20000000800 */
[----:B------:R-:W-:-:S02]  /*180e50*/  ISETP.GE.AND P1, PT, R0, UR23, PT ;  /* 0x0000001700007c0c */ /* 0x000fc4000bf26270 */
[----:B------:R-:W-:Y:S01]  /*180e60*/  PRMT R0, R5, 0x7771, RZ ;  /* 0x0000777105007816 */ /* 0x000fe200000000ff */
[----:B------:R1:W-:Y:S01]  /*180e70*/  @P5 STG.E.U8 desc[UR32][R20.64], R3 ;  /* 0x0000000314005986 */ /* 0x0003e2000c101120 */
[----:B------:R-:W-:-:S03]  /*180e80*/  ULDC UR5, c[0x0][0x228] ;  /* 0x00008a0000057ab9 */ /* 0x000fc60000000800 */
[----:B0-----:R-:W3:Y:S04]  /*180e90*/  LDL.LU.64 R32, [R1+0xa38] ;  /* 0x000a380001207983 */ /* 0x001ee80000300a00 */
[----:B-1----:R-:W3:Y:S01]  /*180ea0*/  LDL.LU R20, [R1+0x238] ;  /* 0x0002380001147983 */ /* 0x002ee20000300800 */
[----:B------:R-:W-:-:S03]  /*180eb0*/  PRMT R2, R5, 0x7772, RZ ;  /* 0x0000777205027816 */ /* 0x000fc600000000ff */
[----:B----4-:R0:W-:Y:S04]  /*180ec0*/  @P6 STG.E.U8 desc[UR32][R58.64], R0 ;  /* 0x000000003a006986 */ /* 0x0101e8000c101120 */
[----:B0-----:R-:W4:Y:S04]  /*180ed0*/  LDL.LU.64 R58, [R1+0xa30] ;  /* 0x000a3000013a7983 */ /* 0x001f280000300a00 */
[----:B------:R0:W-:Y:S04]  /*180ee0*/  @P3 STG.E.U8 desc[UR32][R24.64], R2 ;  /* 0x0000000218003986 */ /* 0x0001e8000c101120 */
[----:B------:R-:W4:Y:S04]  /*180ef0*/  LDL.LU.64 R40, [R1+0xa28] ;  /* 0x000a280001287983 */ /* 0x000f280000300a00 */
[----:B0-----:R-:W4:Y:S01]  /*180f00*/  LDL.LU.64 R24, [R1+0xa50] ;  /* 0x000a500001187983 */ /* 0x001f220000300a00 */
[----:B------:R-:W-:-:S02]  /*180f10*/  ISETP.LT.AND P2, PT, R51, UR4, !P2 ;  /* 0x0000000433007c0c */ /* 0x000fc4000d741270 */
[----:B------:R-:W-:Y:S01]  /*180f20*/  ISETP.LT.AND P5, PT, R12, UR5, !P4 ;  /* 0x000000050c007c0c */ /* 0x000fe2000e7a1270 */
[----:B------:R-:W-:Y:S01]  /*180f30*/  ULDC UR4, c[0x0][0x228] ;  /* 0x00008a0000047ab9 */ /* 0x000fe20000000800 */
[----:B------:R-:W-:Y:S02]  /*180f40*/  PRMT R5, R5, 0x7773, RZ ;  /* 0x0000777305057816 */ /* 0x000fe400000000ff */
[----:B------:R-:W-:Y:S02]  /*180f50*/  ISETP.LT.AND P6, PT, R50, UR4, !P4 ;  /* 0x0000000432007c0c */ /* 0x000fe4000e7c1270 */
[----:B------:R-:W-:Y:S01]  /*180f60*/  PRMT R0, R14, 0x7770, RZ ;  /* 0x000077700e007816 */ /* 0x000fe200000000ff */
[----:B------:R-:W-:Y:S01]  /*180f70*/  ULDC UR5, c[0x0][0x228] ;  /* 0x00008a0000057ab9 */ /* 0x000fe20000000800 */
[----:B------:R-:W4:Y:S01]  /*180f80*/  LDL.LU.64 R18, [R1+0xa48] ;  /* 0x000a480001127983 */ /* 0x000f220000300a00 */
[----:B------:R-:W-:Y:S01]  /*180f90*/  ULDC UR4, c[0x0][0x228] ;  /* 0x00008a0000047ab9 */ /* 0x000fe20000000800 */
[----:B------:R-:W-:-:S02]  /*180fa0*/  ISETP.LT.AND P3, PT, R44, UR5, !P4 ;  /* 0x000000052c007c0c */ /* 0x000fc4000e761270 */
[C---:B------:R-:W-:Y:S01]  /*180fb0*/  PRMT R2, R14.reuse, 0x7772, RZ ;  /* 0x000077720e027816 */ /* 0x040fe200000000ff */
[----:B------:R-:W-:Y:S01]  /*180fc0*/  ULDC UR5, c[0x0][0x228] ;  /* 0x00008a0000057ab9 */ /* 0x000fe20000000800 */
[----:B--2---:R0:W-:Y:S04]  /*180fd0*/  @P2 STG.E.U8 desc[UR32][R16.64], R5 ;  /* 0x0000000510002986 */ /* 0x0041e8000c101120 */
[----:B------:R1:W-:Y:S01]  /*180fe0*/  @P5 STG.E.U8 desc[UR32][R52.64], R0 ;  /* 0x0000000034005986 */ /* 0x0003e2000c101120 */
[----:B------:R-:W-:Y:S01]  /*180ff0*/  ISETP.LT.AND P5, PT, R15, UR4, !P4 ;  /* 0x000000040f007c0c */ /* 0x000fe2000e7a1270 */
[----:B------:R-:W-:Y:S02]  /*181000*/  ULDC UR4, c[0x0][0x228] ;  /* 0x00008a0000047ab9 */ /* 0x000fe40000000800 */
[----:B0-----:R-:W2:Y:S04]  /*181010*/  LDL.LU.64 R16, [R1+0xa68] ;  /* 0x000a680001107983 */ /* 0x001ea80000300a00 */
[----:B-1----:R-:W2:Y:S04]  /*181020*/  LDL.LU.64 R52, [R1+0xa60] ;  /* 0x000a600001347983 */ /* 0x002ea80000300a00 */
[----:B------:R-:W2:Y:S01]  /*181030*/  LDL.LU R21, [R1+0x228] ;  /* 0x0002280001157983 */ /* 0x000ea20000300800 */
[----:B------:R-:W-:-:S05]  /*181040*/  PRMT R0, R14, 0x7771, RZ ;  /* 0x000077710e007816 */ /* 0x000fca00000000ff */
[----:B------:R0:W-:Y:S04]  /*181050*/  @P6 STG.E.U8 desc[UR32][R22.64], R0 ;  /* 0x0000000016006986 */ /* 0x0001e8000c101120 */
[----:B---3--:R1:W-:Y:S01]  /*181060*/  @P3 STG.E.U8 desc[UR32][R32.64], R2 ;  /* 0x0000000220003986 */ /* 0x0083e2000c101120 */
[----:B------:R-:W-:Y:S02]  /*181070*/  ISETP.LT.AND P2, PT, R54, UR5, !P4 ;  /* 0x0000000536007c0c */ /* 0x000fe4000e741270 */
[----:B0-----:R-:W-:Y:S01]  /*181080*/  PRMT R0, R14, 0x7773, RZ ;  /* 0x000077730e007816 */ /* 0x001fe200000000ff */
[----:B-1----:R-:W3:Y:S01]  /*181090*/  LDL.LU.64 R32, [R1+0xa80] ;  /* 0x000a800001207983 */ /* 0x002ee20000300a00 */
[----:B------:R-:W-:Y:S02]  /*1810a0*/  ISETP.LT.AND P6, PT, R55, UR4, !P4 ;  /* 0x0000000437007c0c */ /* 0x000fe4000e7c1270 */
[C---:B------:R-:W-:Y:S01]  /*1810b0*/  PRMT R2, R20.reuse, 0x7770, RZ ;  /* 0x0000777014027816 */ /* 0x040fe200000000ff */
[----:B------:R-:W-:Y:S01]  /*1810c0*/  ULDC UR5, c[0x0][0x228] ;  /* 0x00008a0000057ab9 */ /* 0x000fe20000000800 */
[----:B------:R-:W-:Y:S01]  /*1810d0*/  ULDC UR4, c[0x0][0x228] ;  /* 0x00008a0000047ab9 */ /* 0x000fe20000000800 */
[----:B----4-:R0:W-:Y:S04]  /*1810e0*/  @P5 STG.E.U8 desc[UR32][R58.64], R0 ;  /* 0x000000003a005986 */ /* 0x0101e8000c101120 */
[----:B0-----:R-:W4:Y:S01]  /*1810f0*/  LDL.LU.64 R58, [R1+0xa78] ;  /* 0x000a7800013a7983 */ /* 0x001f220000300a00 */
[----:B------:R-:W-:-:S03]  /*181100*/  PRMT R0, R20, 0x7771, RZ ;  /* 0x0000777114007816 */ /* 0x000fc600000000ff */
[----:B------:R-:W4:Y:S04]  /*181110*/  LDL.LU R14, [R1+0x208] ;  /* 0x00020800010e7983 */ /* 0x000f280000300800 */
[----:B------:R0:W-:Y:S04]  /*181120*/  @P2 STG.E.U8 desc[UR32][R40.64], R2 ;  /* 0x0000000228002986 */ /* 0x0001e8000c101120 */
[----:B------:R1:W-:Y:S04]  /*181130*/  @P6 STG.E.U8 desc[UR32][R24.64], R0 ;  /* 0x0000000018006986 */ /* 0x0003e8000c101120 */
[----:B0-----:R-:W4:Y:S04]  /*181140*/  LDL.LU.64 R40, [R1+0xac8] ;  /* 0x000ac80001287983 */ /* 0x001f280000300a00 */
[----:B-1----:R-:W4:Y:S01]  /*181150*/  LDL.LU.64 R24, [R1+0xac0] ;  /* 0x000ac00001187983 */ /* 0x002f220000300a00 */
[----:B------:R-:W-:-:S02]  /*181160*/  ISETP.LT.AND P3, PT, R36, UR5, !P4 ;  /* 0x0000000524007c0c */ /* 0x000fc4000e761270 */
[----:B------:R-:W-:Y:S01]  /*181170*/  ISETP.LT.AND P5, PT, R28, UR4, !P4 ;  /* 0x000000041c007c0c */ /* 0x000fe2000e7a1270 */
[----:B------:R-:W-:Y:S01]  /*181180*/  ULDC UR5, c[0x0][0x228] ;  /* 0x00008a0000057ab9 */ /* 0x000fe20000000800 */
[C---:B------:R-:W-:Y:S02]  /*181190*/  PRMT R2, R20.reuse, 0x7772, RZ ;  /* 0x0000777214027816 */ /* 0x040fe400000000ff */
[----:B------:R-:W-:Y:S01]  /*1811a0*/  ISETP.LT.AND P2, PT, R11, UR5, !P4 ;  /* 0x000000050b007c0c */ /* 0x000fe2000e741270 */
[----:B------:R-:W-:Y:S01]  /*1811b0*/  ULDC UR4, c[0x0][0x228] ;  /* 0x00008a0000047ab9 */ /* 0x000fe20000000800 */
[----:B------:R-:W-:Y:S02]  /*1811c0*/  PRMT R0, R20, 0x7773, RZ ;  /* 0x0000777314007816 */ /* 0x000fe400000000ff */
[----:B------:R-:W-:Y:S01]  /*1811d0*/  ISETP.LT.AND P6, PT, R61, UR4, !P4 ;  /* 0x000000043d007c0c */ /* 0x000fe2000e7c1270 */
[----:B------:R-:W-:Y:S01]  /*1811e0*/  ULDC UR4, c[0x0][0x228] ;  /* 0x00008a0000047ab9 */ /* 0x000fe20000000800 */
[----:B------:R-:W-:Y:S01]  /*1811f0*/  ULDC UR5, c[0x0][0x228] ;  /* 0x00008a0000057ab9 */ /* 0x000fe20000000800 */
[----:B------:R0:W-:Y:S01]  /*181200*/  @P3 STG.E.U8 desc[UR32][R18.64], R2 ;  /* 0x0000000212003986 */ /* 0x0001e2000c101120 */
[----:B------:R-:W-:Y:S01]  /*181210*/  ISETP.LT.AND P3, PT, R49, UR4, !P4 ;  /* 0x0000000431007c0c */ /* 0x000fe2000e761270 */
[----:B------:R-:W-:-:S02]  /*181220*/  ULDC UR4, c[0x0][0x228] ;  /* 0x00008a0000047ab9 */ /* 0x000fc40000000800 */
[----:B--2---:R1:W-:Y:S01]  /*181230*/  @P5 STG.E.U8 desc[UR32][R16.64], R0 ;  /* 0x0000000010005986 */ /* 0x0043e2000c101120 */
[----:B0-----:R-:W-:-:S05]  /*181240*/  PRMT R2, R21, 0x7770, RZ ;  /* 0x0000777015027816 */ /* 0x001fca00000000ff */
[----:B------:R0:W-:Y:S04]  /*181250*/  @P2 STG.E.U8 desc[UR32][R52.64], R2 ;  /* 0x0000000234002986 */ /* 0x0001e8000c101120 */
[----:B-1----:R-:W2:Y:S01]  /*181260*/  LDL.LU.64 R16, [R1+0xb00] ;  /* 0x000b000001107983 */ /* 0x002ea20000300a00 */
[----:B------:R-:W-:-:S03]  /*181270*/  PRMT R0, R21, 0x7771, RZ ;  /* 0x0000777115007816 */ /* 0x000fc600000000ff */
[----:B0-----:R-:W2:Y:S01]  /*181280*/  LDL.LU.64 R52, [R1+0xae8] ;  /* 0x000ae80001347983 */ /* 0x001ea20000300a00 */
[----:B------:R-:W-:-:S03]  /*181290*/  PRMT R2, R21, 0x7772, RZ ;  /* 0x0000777215027816 */ /* 0x000fc600000000ff */
[----:B------:R-:W2:Y:S04]  /*1812a0*/  LDL.LU R20, [R1+0x1f8] ;  /* 0x0001f80001147983 */ /* 0x000ea80000300800 */
[----:B---3--:R0:W-:Y:S01]  /*1812b0*/  @P6 STG.E.U8 desc[UR32][R32.64], R0 ;  /* 0x0000000020006986 */ /* 0x0081e2000c101120 */
[----:B------:R-:W-:Y:S02]  /*1812c0*/  ISETP.LT.AND P2, PT, R13, UR4, !P4 ;  /* 0x000000040d007c0c */ /* 0x000fe4000e741270 */
[----:B------:R-:W-:Y:S01]  /*1812d0*/  ISETP.LT.AND P5, PT, R56, UR5, !P4 ;  /* 0x0000000538007c0c */ /* 0x000fe2000e7a1270 */
[----:B------:R-:W-:Y:S01]  /*1812e0*/  ULDC UR4, c[0x0][0x228] ;  /* 0x00008a0000047ab9 */ /* 0x000fe20000000800 */
[----:B------:R-:W-:Y:S01]  /*1812f0*/  ULDC UR5, c[0x0][0x228] ;  /* 0x00008a0000057ab9 */ /* 0x000fe20000000800 */
[----:B0-----:R-:W3:Y:S04]  /*181300*/  LDL.LU.64 R32, [R1+0xb18] ;  /* 0x000b180001207983 */ /* 0x001ee80000300a00 */
[----:B----4-:R0:W-:Y:S04]  /*181310*/  @P3 STG.E.U8 desc[UR32][R58.64], R2 ;  /* 0x000000023a003986 */ /* 0x0101e8000c101120 */
[----:B0-----:R-:W4:Y:S01]  /*181320*/  LDL.LU.64 R58, [R1+0xae0] ;  /* 0x000ae000013a7983 */ /* 0x001f220000300a00 */
[----:B------:R-:W-:-:S02]  /*181330*/  PRMT R2, R21, 0x7773, RZ ;  /* 0x0000777315027816 */ /* 0x000fc400000000ff */
[----:B------:R-:W-:Y:S01]  /*181340*/  PRMT R3, R14, 0x7770, RZ ;  /* 0x000077700e037816 */ /* 0x000fe200000000ff */
[----:B------:R-:W4:Y:S04]  /*181350*/  LDL.LU.64 R26, [R1+0xb50] ;  /* 0x000b5000011a7983 */ /* 0x000f280000300a00 */
[----:B------:R-:W-:Y:S04]  /*181360*/  @P2 STG.E.U8 desc[UR32][R40.64], R2 ;  /* 0x0000000228002986 */ /* 0x000fe8000c101120 */
[----:B------:R0:W-:Y:S04]  /*181370*/  @P5 STG.E.U8 desc[UR32][R24.64], R3 ;  /* 0x0000000318005986 */ /* 0x0001e8000c101120 */
[----:B0-----:R-:W4:Y:S01]  /*181380*/  LDL.LU.64 R24, [R1+0xb38] ;  /* 0x000b380001187983 */ /* 0x001f220000300a00 */
[----:B------:R-:W-:Y:S01]  /*181390*/  ISETP.LT.AND P3, PT, R57, UR4, !P4 ;  /* 0x0000000439007c0c */ /* 0x000fe2000e761270 */
[----:B------:R-:W-:Y:S01]  /*1813a0*/  VIADD R0, R29, 0x3f ;  /* 0x0000003f1d007836 */ /* 0x000fe20000000000 */
[----:B------:R-:W-:Y:S01]  /*1813b0*/  ISETP.LT.AND P6, PT, R60, UR5, !P4 ;  /* 0x000000053c007c0c */ /* 0x000fe2000e7c1270 */
[----:B------:R-:W-:Y:S01]  /*1813c0*/  ULDC UR4, c[0x0][0x228] ;  /* 0x00008a0000047ab9 */ /* 0x000fe20000000800 */
[----:B------:R-:W-:Y:S01]  /*1813d0*/  ULDC UR5, c[0x0][0x228] ;  /* 0x00008a0000057ab9 */ /* 0x000fe20000000800 */
[----:B------:R-:W4:Y:S01]  /*1813e0*/  LDL.LU R40, [R1+0x1e8] ;  /* 0x0001e80001287983 */ /* 0x000f220000300800 */
[----:B------:R-:W-:-:S02]  /*1813f0*/  ISETP.GE.AND P2, PT, R0, UR21, PT ;  /* 0x0000001500007c0c */ /* 0x000fc4000bf46270 */
[C---:B------:R-:W-:Y:S02]  /*181400*/  PRMT R0, R14.reuse, 0x7771, RZ ;  /* 0x000077710e007816 */ /* 0x040fe400000000ff */
[----:B------:R-:W-:Y:S02]  /*181410*/  ISETP.LT.AND P4, PT, R51, UR4, !P4 ;  /* 0x0000000433007c0c */ /* 0x000fe4000e781270 */
[----:B------:R-:W-:Y:S02]  /*181420*/  PRMT R2, R14, 0x7772, RZ ;  /* 0x000077720e027816 */ /* 0x000fe400000000ff */
[----:B------:R-:W-:Y:S01]  /*181430*/  ISETP.LT.AND P5, PT, R12, UR5, !P0 ;  /* 0x000000050c007c0c */ /* 0x000fe2000c7a1270 */
[----:B------:R-:W-:Y:S01]  /*181440*/  ULDC UR4, c[0x0][0x228] ;  /* 0x00008a0000047ab9 */ /* 0x000fe20000000800 */
[----:B------:R-:W-:Y:S01]  /*181450*/  ULDC UR5, c[0x0][0x228] ;  /* 0x00008a0000057ab9 */ /* 0x000fe20000000800 */
[----:B--2---:R0:W-:Y:S04]  /*181460*/  @P3 STG.E.U8 desc[UR32][R16.64], R0 ;  /* 0x0000000010003986 */ /* 0x0041e8000c101120 */
[----:B------:R1:W-:Y:S04]  /*181470*/  @P6 STG.E.U8 desc[UR32][R52.64], R2 ;  /* 0x0000000234006986 */ /* 0x0003e8000c101120 */
[----:B0-----:R-:W2:Y:S01]  /*181480*/  LDL.LU.64 R16, [R1+0xbb0] ;  /* 0x000bb00001107983 */ /* 0x001ea20000300a00 */
[----:B------:R-:W-:-:S03]  /*181490*/  PRMT R0, R14, 0x7773, RZ ;  /* 0x000077730e007816 */ /* 0x000fc600000000ff */
[----:B-1----:R-:W2:Y:S01]  /*1814a0*/  LDL.LU.64 R52, [R1+0xb88] ;  /* 0x000b880001347983 */ /* 0x002ea20000300a00 */
[----:B------:R-:W-:-:S03]  /*1814b0*/  PRMT R2, R20, 0x7770, RZ ;  /* 0x0000777014027816 */ /* 0x000fc600000000ff */
[----:B------:R-:W2:Y:S04]  /*1814c0*/  LDL.LU.64 R22, [R1+0xbf0] ;  /* 0x000bf00001167983 */ /* 0x000ea80000300a00 */
[----:B---3--:R0:W-:Y:S04]  /*1814d0*/  @P4 STG.E.U8 desc[UR32][R32.64], R0 ;  /* 0x0000000020004986 */ /* 0x0081e8000c101120 */
[----:B------:R-:W3:Y:S01]  /*1814e0*/  LDL.LU.64 R18, [R1+0xbc8] ;  /* 0x000bc80001127983 */ /* 0x000ee20000300a00 */
[----:B------:R-:W-:Y:S02]  /*1814f0*/  ISETP.LT.AND P6, PT, R50, UR4, !P0 ;  /* 0x0000000432007c0c */ /* 0x000fe4000c7c1270 */
[----:B------:R-:W-:Y:S01]  /*181500*/  ISETP.LT.AND P3, PT, R44, UR5, !P0 ;  /* 0x000000052c007c0c */ /* 0x000fe2000c761270 */
[----:B------:R-:W-:Y:S01]  /*181510*/  ULDC UR4, c[0x0][0x228] ;  /* 0x00008a0000047ab9 */ /* 0x000fe20000000800 */
[----:B------:R-:W-:Y:S01]  /*181520*/  ULDC UR5, c[0x0][0x228] ;  /* 0x00008a0000057ab9 */ /* 0x000fe20000000800 */
[----:B0-----:R-:W3:Y:S01]  /*181530*/  LDL.LU.64 R32, [R1+0xc18] ;  /* 0x000c180001207983 */ /* 0x001ee20000300a00 */
[----:B------:R-:W-:-:S03]  /*181540*/  PRMT R0, R20, 0x7771, RZ ;  /* 0x0000777114007816 */ /* 0x000fc600000000ff */
[----:B----4-:R0:W-:Y:S04]  /*181550*/  @P5 STG.E.U8 desc[UR32][R58.64], R2 ;  /* 0x000000023a005986 */ /* 0x0101e8000c101120 */
[----:B0-----:R-:W4:Y:S04]  /*181560*/  LDL.LU.64 R58, [R1+0xc10] ;  /* 0x000c1000013a7983 */ /* 0x001f280000300a00 */
[----:B------:R-:W4:Y:S01]  /*181570*/  LDL.LU R14, [R1+0x218] ;  /* 0x00021800010e7983 */ /* 0x000f220000300800 */
[----:B------:R-:W-:-:S03]  /*181580*/  PRMT R2, R20, 0x7772, RZ ;  /* 0x0000777214027816 */ /* 0x000fc600000000ff */
[----:B------:R0:W-:Y:S04]  /*181590*/  @P6 STG.E.U8 desc[UR32][R26.64], R0 ;  /* 0x000000001a006986 */ /* 0x0001e8000c101120 */
[----:B------:R1:W-:Y:S01]  /*1815a0*/  @P3 STG.E.U8 desc[UR32][R24.64], R2 ;  /* 0x0000000218003986 */ /* 0x0003e2000c101120 */
[----:B0-----:R-:W-:-:S03]  /*1815b0*/  PRMT R0, R20, 0x7773, RZ ;  /* 0x0000777314007816 */ /* 0x001fc600000000ff */
[----:B-1----:R-:W4:Y:S04]  /*1815c0*/  LDL.LU.64 R24, [R1+0xc28] ;  /* 0x000c280001187983 */ /* 0x002f280000300a00 */
[----:B------:R-:W4:Y:S01]  /*1815d0*/  LDL.LU.64 R20, [R1+0xc20] ;  /* 0x000c200001147983 */ /* 0x000f220000300a00 */
[----:B------:R-:W-:Y:S02]  /*1815e0*/  ISETP.LT.AND P5, PT, R15, UR4, !P0 ;  /* 0x000000040f007c0c */ /* 0x000fe4000c7a1270 */
[----:B------:R-:W-:Y:S01]  /*1815f0*/  ISETP.LT.AND P4, PT, R54, UR5, !P0 ;  /* 0x0000000536007c0c */ /* 0x000fe2000c781270 */
[----:B------:R-:W-:Y:S01]  /*181600*/  ULDC UR4, c[0x0][0x228] ;  /* 0x00008a0000047ab9 */ /* 0x000fe20000000800 */
[----:B------:R-:W-:Y:S01]  /*181610*/  ULDC UR5, c[0x0][0x228] ;  /* 0x00008a0000057ab9 */ /* 0x000fe20000000800 */
[----:B------:R-:W-:-:S02]  /*181620*/  ISETP.LT.AND P6, PT, R55, UR4, !P0 ;  /* 0x0000000437007c0c */ /* 0x000fc4000c7c1270 */
[----:B------:R-:W-:Y:S02]  /*181630*/  PRMT R2, R40, 0x7770, RZ ;  /* 0x0000777028027816 */ /* 0x000fe400000000ff */
[----:B------:R-:W-:Y:S01]  /*181640*/  ISETP.LT.AND P3, PT, R36, UR5, !P0 ;  /* 0x0000000524007c0c */ /* 0x000fe2000c761270 */
[----:B------:R-:W-:Y:S01]  /*181650*/  ULDC UR4, c[0x0][0x228] ;  /* 0x00008a0000047ab9 */ /* 0x000fe20000000800 */
[----:B------:R-:W-:Y:S02]  /*181660*/  ULDC UR5, c[0x0][0x228] ;  /* 0x00008a0000057ab9 */ /* 0x000fe40000000800 */
[----:B--2---:R0:W-:Y:S01]  /*181670*/  @P5 STG.E.U8 desc[UR32][R16.64], R0 ;  /* 0x0000000010005986 */ /* 0x0041e2000c101120 */
[----:B------:R-:W-:Y:S01]  /*181680*/  ISETP.LT.AND P5, PT, R28, UR4, !P0 ;  /* 0x000000041c007c0c */ /* 0x000fe2000c7a1270 */
[----:B------:R-:W-:Y:S02]  /*181690*/  ULDC UR4, c[0x0][0x228] ;  /* 0x00008a0000047ab9 */ /* 0x000fe40000000800 */
[----:B------:R1:W-:Y:S04]  /*1816a0*/  @P4 STG.E.U8 desc[UR32][R52.64], R2 ;  /* 0x0000000234004986 */ /* 0x0003e8000c101120 */
[----:B0-----:R-:W2:Y:S01]  /*1816b0*/  LDL.LU.64 R16, [R1+0xc90] ;  /* 0x000c900001107983 */ /* 0x001ea20000300a00 */
[----:B------:R-:W-:-:S02]  /*1816c0*/  ISETP.LT.AND P4, PT, R11, UR5, !P0 ;  /* 0x000000050b007c0c */ /* 0x000fc4000c781270 */
[C---:B------:R-:W-:Y:S01]  /*1816d0*/  PRMT R0, R40.reuse, 0x7771, RZ ;  /* 0x0000777128007816 */ /* 0x040fe200000000ff */
[----:B------:R-:W-:Y:S01]  /*1816e0*/  ULDC UR5, c[0x0][0x228] ;  /* 0x00008a0000057ab9 */ /* 0x000fe20000000800 */
[----:B-1----:R-:W-:-:S03]  /*1816f0*/  PRMT R2, R40, 0x7772, RZ ;  /* 0x0000777228027816 */ /* 0x002fc600000000ff */
[----:B------:R0:W-:Y:S04]  /*181700*/  @P6 STG.E.U8 desc[UR32][R22.64], R0 ;  /* 0x0000000016006986 */ /* 0x0001e8000c101120 */
[----:B------:R-:W2:Y:S04]  /*181710*/  LDL.LU.64 R52, [R1+0xc88] ;  /* 0x000c880001347983 */ /* 0x000ea80000300a00 */
[----:B---3--:R-:W-:Y:S01]  /*181720*/  @P3 STG.E.U8 desc[UR32][R18.64], R2 ;  /* 0x0000000212003986 */ /* 0x008fe2000c101120 */
[----:B------:R-:W-:Y:S02]  /*181730*/  ISETP.LT.AND P6, PT, R61, UR4, !P0 ;  /* 0x000000043d007c0c */ /* 0x000fe4000c7c1270 */
[----:B------:R-:W-:Y:S01]  /*181740*/  ISETP.LT.AND P3, PT, R49, UR5, !P0 ;  /* 0x0000000531007c0c */ /* 0x000fe2000c761270 */
[----:B------:R-:W-:Y:S01]  /*181750*/  ULDC UR4, c[0x0][0x228] ;  /* 0x00008a0000047ab9 */ /* 0x000fe20000000800 */
[----:B------:R-:W-:Y:S01]  /*181760*/  ULDC UR5, c[0x0][0x228] ;  /* 0x00008a0000057ab9 */ /* 0x000fe20000000800 */
[----:B0-----:R-:W-:-:S05]  /*181770*/  PRMT R0, R40, 0x7773, RZ ;  /* 0x0000777328007816 */ /* 0x001fca00000000ff */
[----:B------:R0:W-:Y:S04]  /*181780*/  @P5 STG.E.U8 desc[UR32][R32.64], R0 ;  /* 0x0000000020005986 */ /* 0x0001e8000c101120 */
[----:B0-----:R-:W3:Y:S01]  /*181790*/  LDL.LU.64 R32, [R1+0xcb0] ;  /* 0x000cb00001207983 */ /* 0x001ee20000300a00 */
[----:B----4-:R-:W-:-:S05]  /*1817a0*/  PRMT R2, R14, 0x7770, RZ ;  /* 0x000077700e027816 */ /* 0x010fca00000000ff */
[----:B------:R0:W-:Y:S01]  /*1817b0*/  @P4 STG.E.U8 desc[UR32][R58.64], R2 ;  /* 0x000000023a004986 */ /* 0x0001e2000c101120 */
[----:B------:R-:W-:-:S03]  /*1817c0*/  PRMT R0, R14, 0x7771, RZ ;  /* 0x000077710e007816 */ /* 0x000fc600000000ff */
[----:B0-----:R-:W4:Y:S01]  /*1817d0*/  LDL.LU.64 R58, [R1+0xca8] ;  /* 0x000ca800013a7983 */ /* 0x001f220000300a00 */
[----:B------:R-:W-:-:S03]  /*1817e0*/  PRMT R2, R14, 0x7772, RZ ;  /* 0x000077720e027816 */ /* 0x000fc600000000ff */
[----:B------:R-:W-:Y:S04]  /*1817f0*/  @P6 STG.E.U8 desc[UR32][R24.64], R0 ;  /* 0x0000000018006986 */ /* 0x000fe8000c101120 */
[----:B------:R0:W-:Y:S04]  /*181800*/  @P3 STG.E.U8 desc[UR32][R20.64], R2 ;  /* 0x0000000214003986 */ /* 0x0001e8000c101120 */
[----:B0-----:R-:W4:Y:S01]  /*181810*/  LDL.LU.64 R20, [R1+0xc98] ;  /* 0x000c980001147983 */ /* 0x001f220000300a00 */
[----:B------:R-:W-:Y:S02]  /*181820*/  ISETP.LT.AND P5, PT, R13, UR4, !P0 ;  /* 0x000000040d007c0c */ /* 0x000fe4000c7a1270 */
[----:B------:R-:W-:Y:S01]  /*181830*/  PRMT R0, R14, 0x7773, RZ ;  /* 0x000077730e007816 */ /* 0x000fe200000000ff */
[----:B------:R-:W-:-:S02]  /*181840*/  ULDC UR4, c[0x0][0x228] ;  /* 0x00008a0000047ab9 */ /* 0x000fc40000000800 */
[----:B------:R-:W-:Y:S01]  /*181850*/  ISETP.LT.AND P4, PT, R56, UR4, !P0 ;  /* 0x0000000438007c0c */ /* 0x000fe2000c781270 */
[----:B------:R-:W-:Y:S02]  /*181860*/  ULDC UR4, c[0x0][0x228] ;  /* 0x00008a0000047ab9 */ /* 0x000fe40000000800 */
[----:B------:R-:W-:Y:S02]  /*181870*/  ISETP.LT.AND P3, PT, R57, UR4, !P0 ;  /* 0x0000000439007c0c */ /* 0x000fe4000c761270 */
[----:B------:R-:W-:Y:S01]  /*181880*/  PRMT R2, R6, 0x7770, RZ ;  /* 0x0000777006027816 */ /* 0x000fe200000000ff */
[----:B------:R-:W-:Y:S02]  /*181890*/  ULDC UR4, c[0x0][0x228] ;  /* 0x00008a0000047ab9 */ /* 0x000fe40000000800 */
[----:B--2---:R0:W-:Y:S01]  /*1818a0*/  @P5 STG.E.U8 desc[UR32][R16.64], R0 ;  /* 0x0000000010005986 */ /* 0x0041e2000c101120 */
[----:B------:R-:W-:-:S03]  /*1818b0*/  ISETP.LT.AND P5, PT, R60, UR5, !P0 ;  /* 0x000000053c007c0c */ /* 0x000fc6000c7a1270 */
[----:B0-----:R-:W2:Y:S04]  /*1818c0*/  LDL.LU R16, [R1+0x24c] ;  /* 0x00024c0001107983 */ /* 0x001ea80000300800 */
[----:B------:R-:W2:Y:S04]  /*1818d0*/  LDL.LU.64 R22, [R1+0xfb8] ;  /* 0x000fb80001167983 */ /* 0x000ea80000300a00 */
[----:B------:R-:W2:Y:S04]  /*1818e0*/  LDL.LU.64 R18, [R1+0xfb0] ;  /* 0x000fb00001127983 */ /* 0x000ea80000300a00 */
[----:B------:R0:W-:Y:S04]  /*1818f0*/  @P4 STG.E.U8 desc[UR32][R52.64], R2 ;  /* 0x0000000234004986 */ /* 0x0001e8000c101120 */
[----:B------:R-:W2:Y:S01]  /*181900*/  LDL.LU.64 R24, [R1+0xfa8] ;  /* 0x000fa80001187983 */ /* 0x000ea20000300a00 */
[----:B------:R-:W-:-:S02]  /*181910*/  PRMT R0, R6, 0x7771, RZ ;  /* 0x0000777106007816 */ /* 0x000fc400000000ff */
[----:B------:R-:W-:Y:S01]  /*181920*/  ISETP.LT.AND P0, PT, R51, UR4, !P0 ;  /* 0x0000000433007c0c */ /* 0x000fe2000c701270 */
[----:B------:R-:W-:Y:S01]  /*181930*/  ULDC UR5, c[0x0][0x228] ;  /* 0x00008a0000057ab9 */ /* 0x000fe20000000800 */
[----:B------:R-:W-:Y:S01]  /*181940*/  ULDC UR4, c[0x0][0x228] ;  /* 0x00008a0000047ab9 */ /* 0x000fe20000000800 */
[----:B0-----:R-:W2:Y:S01]  /*181950*/  LDL.LU.64 R52, [R1+0xfd8] ;  /* 0x000fd80001347983 */ /* 0x001ea20000300a00 */
[----:B------:R-:W-:-:S03]  /*181960*/  PRMT R2, R6, 0x7772, RZ ;  /* 0x0000777206027816 */ /* 0x000fc600000000ff */
[----:B------:R-:W2:Y:S04]  /*181970*/  LDL.LU R14, [R1+0x23c] ;  /* 0x00023c00010e7983 */ /* 0x000ea80000300800 */
[----:B---3--:R-:W-:Y:S01]  /*181980*/  @P3 STG.E.U8 desc[UR32][R32.64], R0 ;  /* 0x0000000020003986 */ /* 0x008fe2000c101120 */
[----:B------:R-:W-:-:S03]  /*181990*/  PRMT R6, R6, 0x7773, RZ ;  /* 0x0000777306067816 */ /* 0x000fc600000000ff */
[----:B----4-:R0:W-:Y:S04]  /*1819a0*/  @P5 STG.E.U8 desc[UR32][R58.64], R2 ;  /* 0x000000023a005986 */ /* 0x0101e8000c101120 */
[----:B0-----:R-:W3:Y:S04]  /*1819b0*/  LDL.LU.64 R58, [R1+0xfd0] ;  /* 0x000fd000013a7983 */ /* 0x001ee80000300a00 */
[----:B------:R-:W4:Y:S04]  /*1819c0*/  LDL.LU.64 R40, [R1+0x1000] ;  /* 0x0010000001287983 */ /* 0x000f280000300a00 */
[----:B------:R-:W4:Y:S04]  /*1819d0*/  LDL.LU.64 R32, [R1+0xff8] ;  /* 0x000ff80001207983 */ /* 0x000f280000300a00 */
[----:B------:R0:W-:Y:S04]  /*1819e0*/  @P0 STG.E.U8 desc[UR32][R20.64], R6 ;  /* 0x0000000614000986 */ /* 0x0001e8000c101120 */
[----:B0-----:R-:W4:Y:S01]  /*1819f0*/  LDL.LU.64 R20, [R1+0x1020] ;  /* 0x0010200001147983 */ /* 0x001f220000300a00 */
[----:B------:R-:W-:-:S02]  /*181a00*/  ISETP.LT.AND P6, PT, R12, UR5, !P1 ;  /* 0x000000050c007c0c */ /* 0x000fc4000cfc1270 */
[----:B------:R-:W-:Y:S01]  /*181a10*/  ISETP.LT.AND P4, PT, R12, UR6, !P2 ;  /* 0x000000060c007c0c */ /* 0x000fe2000d781270 */
[----:B------:R-:W-:Y:S01]  /*181a20*/  ULDC UR5, c[0x0][0x228] ;  /* 0x00008a0000057ab9 */ /* 0x000fe20000000800 */
[----:B------:R-:W-:Y:S01]  /*181a30*/  ULDC UR6, c[0x0][0x228] ;  /* 0x00008a0000067ab9 */ /* 0x000fe20000000800 */
[----:B------:R-:W-:Y:S02]  /*181a40*/  ISETP.LT.AND P3, PT, R50, UR4, !P1 ;  /* 0x0000000432007c0c */ /* 0x000fe4000cf61270 */
[----:B------:R-:W-:Y:S01]  /*181a50*/  ISETP.LT.AND P5, PT, R44, UR5, !P1 ;  /* 0x000000052c007c0c */ /* 0x000fe2000cfa1270 */
[----:B------:R-:W-:Y:S01]  /*181a60*/  ULDC UR4, c[0x0][0x228] ;  /* 0x00008a0000047ab9 */ /* 0x000fe20000000800 */
[----:B------:R-:W-:Y:S01]  /*181a70*/  ISETP.LT.AND P0, PT, R15, UR6, !P1 ;  /* 0x000000060f007c0c */ /* 0x000fe2000cf01270 */
[----:B------:R-:W4:Y:S01]  /*181a80*/  LDL.LU R12, [R1+0x22c] ;  /* 0x00022c00010c7983 */ /* 0x000f220000300800 */
[----:B------:R-:W-:Y:S01]  /*181a90*/  ULDC UR5, c[0x0][0x228] ;  /* 0x00008a0000057ab9 */ /* 0x000fe20000000800 */
[----:B------:R-:W-:Y:S01]  /*181aa0*/  ULDC UR6, c[0x0][0x228] ;  /* 0x00008a0000067ab9 */ /* 0x000fe20000000800 */
[----:B--2---:R-:W-:-:S05]  /*181ab0*/  PRMT R0, R16, 0x7770, RZ ;  /* 0x0000777010007816 */ /* 0x004fca00000000ff */
[----:B------:R0:W-:Y:S01]  /*181ac0*/  @P6 STG.E.U8 desc[UR32][R22.64], R0 ;  /* 0x0000000016006986 */ /* 0x0001e2000c101120 */
[----:B------:R-:W-:Y:S02]  /*181ad0*/  ISETP.LT.AND P6, PT, R54, UR4, !P1 ;  /* 0x0000000436007c0c */ /* 0x000fe4000cfc1270 */
[C---:B------:R-:W-:Y:S02]  /*181ae0*/  PRMT R2, R16.reuse, 0x7771, RZ ;  /* 0x0000777110027816 */ /* 0x040fe400000000ff */
[C---:B------:R-:W-:Y:S02]  /*181af0*/  PRMT R3, R16.reuse, 0x7772, RZ ;  /* 0x0000777210037816 */ /* 0x040fe400000000ff */
[----:B------:R-:W-:Y:S01]  /*181b00*/  PRMT R4, R16, 0x7773, RZ ;  /* 0x0000777310047816 */ /* 0x000fe200000000ff */
[----:B------:R-:W-:Y:S01]  /*181b10*/  ULDC UR4, c[0x0][0x228] ;  /* 0x00008a0000047ab9 */ /* 0x000fe20000000800 */
[----:B------:R-:W2:Y:S04]  /*181b20*/  LDL.LU.64 R16, [R1+0x1018] ;  /* 0x0010180001107983 */ /* 0x000ea80000300a00 */
[----:B------:R-:W-:Y:S04]  /*181b30*/  @P3 STG.E.U8 desc[UR32][R18.64], R2 ;  /* 0x0000000212003986 */ /* 0x000fe8000c101120 */
[----:B------:R-:W-:Y:S01]  /*181b40*/  @P5 STG.E.U8 desc[UR32][R24.64], R3 ;  /* 0x0000000318005986 */ /* 0x000fe2000c101120 */
[----:B------:R-:W-:-:S02]  /*181b50*/  ISETP.LT.AND P3, PT, R55, UR4, !P1 ;  /* 0x0000000437007c0c */ /* 0x000fc4000cf61270 */
[----:B0-----:R-:W-:Y:S01]  /*181b60*/  PRMT R0, R14, 0x7770, RZ ;  /* 0x000077700e007816 */ /* 0x001fe200000000ff */
[----:B------:R0:W-:Y:S01]  /*181b70*/  @P0 STG.E.U8 desc[UR32][R52.64], R4 ;  /* 0x0000000434000986 */ /* 0x0001e2000c101120 */
[----:B------:R-:W-:Y:S01]  /*181b80*/  ULDC UR4, c[0x0][0x228] ;  /* 0x00008a0000047ab9 */ /* 0x000fe20000000800 */
[----:B------:R-:W-:Y:S01]  /*181b90*/  ISETP.LT.AND P0, PT, R36, UR5, !P1 ;  /* 0x0000000524007c0c */ /* 0x000fe2000cf01270 */
[----:B------:R-:W-:Y:S01]  /*181ba0*/  ULDC UR5, c[0x0][0x228] ;  /* 0x00008a0000057ab9 */ /* 0x000fe20000000800 */
[----:B0-----:R-:W2:Y:S04]  /*181bb0*/  LDL.LU.64 R52, [R1+0x1050] ;  /* 0x0010500001347983 */ /* 0x001ea80000300a00 */
[----:B------:R-:W2:Y:S01]  /*181bc0*/  LDL.LU.64 R24, [R1+0x1048] ;  /* 0x0010480001187983 */ /* 0x000ea20000300a00 */
[----:B------:R-:W-:-:S02]  /*181bd0*/  PRMT R2, R14, 0x7772, RZ ;  /* 0x000077720e027816 */ /* 0x000fc400000000ff */
[----:B------:R-:W-:Y:S01]  /*181be0*/  PRMT R3, R14, 0x7773, RZ ;  /* 0x000077730e037816 */ /* 0x000fe200000000ff */
[----:B---3--:R0:W-:Y:S01]  /*181bf0*/  @P6 STG.E.U8 desc[UR32][R58.64], R0 ;  /* 0x000000003a006986 */ /* 0x0081e2000c101120 */
[----:B------:R-:W-:Y:S01]  /*181c00*/  ISETP.LT.AND P6, PT, R28, UR4, !P1 ;  /* 0x000000041c007c0c */ /* 0x000fe2000cfc1270 */
[----:B------:R-:W-:Y:S02]  /*181c10*/  ULDC UR4, c[0x0][0x228] ;  /* 0x00008a0000047ab9 */ /* 0x000fe40000000800 */
[----:B0-----:R-:W3:Y:S01]  /*181c20*/  LDL.LU.64 R58, [R1+0x1040] ;  /* 0x00104000013a7983 */ /* 0x001ee20000300a00 */
[----:B------:R-:W-:-:S03]  /*181c30*/  PRMT R0, R14, 0x7771, RZ ;  /* 0x000077710e007816 */ /* 0x000fc600000000ff */
[----:B------:R-:W3:Y:S04]  /*181c40*/  LDL.LU R14, [R1+0x20c] ;  /* 0x00020c00010e7983 */ /* 0x000ee80000300800 */
[----:B----4-:R-:W-:Y:S04]  /*181c50*/  @P3 STG.E.U8 desc[UR32][R40.64], R0 ;  /* 0x0000000028003986 */ /* 0x010fe8000c101120 */
[----:B------:R-:W-:Y:S04]  /*181c60*/  @P0 STG.E.U8 desc[UR32][R32.64], R2 ;  /* 0x0000000220000986 */ /* 0x000fe8000c101120 */
[----:B------:R0:W-:Y:S04]  /*181c70*/  @P6 STG.E.U8 desc[UR32][R20.64], R3 ;  /* 0x0000000314006986 */ /* 0x0001e8000c101120 */
[----:B0-----:R-:W4:Y:S01]  /*181c80*/  LDL.LU.64 R20, [R1+0x1038] ;  /* 0x0010380001147983 */ /* 0x001f220000300a00 */
[----:B------:R-:W-:Y:S01]  /*181c90*/  ISETP.LT.AND P5, PT, R11, UR4, !P1 ;  /* 0x000000040b007c0c */ /* 0x000fe2000cfa1270 */
[----:B------:R-:W-:Y:S01]  /*181ca0*/  ULDC UR4, c[0x0][0x228] ;  /* 0x00008a0000047ab9 */ /* 0x000fe20000000800 */
[----:B------:R-:W-:-:S02]  /*181cb0*/  PRMT R0, R12, 0x7770, RZ ;  /* 0x000077700c007816 */ /* 0x000fc400000000ff */
[----:B------:R-:W-:Y:S01]  /*181cc0*/  ISETP.LT.AND P0, PT, R61, UR4, !P1 ;  /* 0x000000043d007c0c */ /* 0x000fe2000cf01270 */
[----:B------:R-:W-:Y:S02]  /*181cd0*/  ULDC UR4, c[0x0][0x228] ;  /* 0x00008a0000047ab9 */ /* 0x000fe40000000800 */
[----:B------:R-:W-:Y:S01]  /*181ce0*/  ISETP.LT.AND P6, PT, R49, UR4, !P1 ;  /* 0x0000000431007c0c */ /* 0x000fe2000cfc1270 */
[----:B------:R-:W-:Y:S01]  /*181cf0*/  ULDC UR4, c[0x0][0x228] ;  /* 0x00008a0000047ab9 */ /* 0x000fe20000000800 */
[----:B------:R-:W-:Y:S02]  /*181d00*/  PRMT R2, R12, 0x7772, RZ ;  /* 0x000077720c027816 */ /* 0x000fe400000000ff */
[----:B------:R-:W-:Y:S02]  /*181d10*/  ISETP.LT.AND P3, PT, R50, UR5, !P2 ;  /* 0x0000000532007c0c */ /* 0x000fe4000d761270 */
[C---:B------:R-:W-:Y:S01]  /*181d20*/  PRMT R3, R12.reuse, 0x7773, RZ ;  /* 0x000077730c037816 */ /* 0x040fe200000000ff */
[----:B------:R-:W-:Y:S01]  /*181d30*/  ULDC UR5, c[0x0][0x228] ;  /* 0x00008a0000057ab9 */ /* 0x000fe20000000800 */
[----:B--2---:R0:W-:Y:S01]  /*181d40*/  @P5 STG.E.U8 desc[UR32][R16.64], R0 ;  /* 0x0000000010005986 */ /* 0x0041e2000c101120 */
[----:B------:R-:W-:Y:S01]  /*181d50*/  ISETP.LT.AND P5, PT, R13, UR4, !P1 ;  /* 0x000000040d007c0c */ /* 0x000fe2000cfa1270 */
[----:B------:R-:W-:Y:S01]  /*181d60*/  ULDC UR4, c[0x0][0x228] ;  /* 0x00008a0000047ab9 */ /* 0x000fe20000000800 */
[----:B0-----:R-:W-:Y:S01]  /*181d70*/  PRMT R0, R12, 0x7771, RZ ;  /* 0x000077710c007816 */ /* 0x001fe200000000ff */
[----:B------:R-:W2:Y:S04]  /*181d80*/  LDL.LU.64 R16, [R1+0xff0] ;  /* 0x000ff00001107983 */ /* 0x000ea80000300a00 */
[----:B------:R-:W2:Y:S04]  /*181d90*/  LDL.LU.64 R40, [R1+0xf98] ;  /* 0x000f980001287983 */ /* 0x000ea80000300a00 */
[----:B------:R0:W-:Y:S01]  /*181da0*/  @P0 STG.E.U8 desc[UR32][R52.64], R0 ;  /* 0x0000000034000986 */ /* 0x0001e2000c101120 */
[----:B------:R-:W-:-:S03]  /*181db0*/  ISETP.LT.AND P0, PT, R56, UR4, !P1 ;  /* 0x0000000438007c0c */ /* 0x000fc6000cf01270 */
[----:B------:R-:W-:Y:S01]  /*181dc0*/  @P6 STG.E.U8 desc[UR32][R24.64], R2 ;  /* 0x0000000218006986 */ /* 0x000fe2000c101120 */
[----:B------:R-:W-:-:S03]  /*181dd0*/  ULDC UR4, c[0x0][0x228] ;  /* 0x00008a0000047ab9 */ /* 0x000fc60000000800 */
[----:B0-----:R-:W2:Y:S04]  /*181de0*/  LDL.LU.64 R52, [R1+0xbf8] ;  /* 0x000bf80001347983 */ /* 0x001ea80000300a00 */
[----:B------:R-:W2:Y:S04]  /*181df0*/  LDL.LU R50, [R1+0x1fc] ;  /* 0x0001fc0001327983 */ /* 0x000ea80000300800 */
[----:B---3--:R0:W-:Y:S01]  /*181e00*/  @P5 STG.E.U8 desc[UR32][R58.64], R3 ;  /* 0x000000033a005986 */ /* 0x0081e2000c101120 */
[----:B------:R-:W-:-:S03]  /*181e10*/  PRMT R4, R14, 0x7770, RZ ;  /* 0x000077700e047816 */ /* 0x000fc600000000ff */
[----:B0-----:R-:W3:Y:S04]  /*181e20*/  LDL.LU.64 R58, [R1+0xaa0] ;  /* 0x000aa000013a7983 */ /* 0x001ee80000300a00 */
[----:B------:R-:W3:Y:S04]  /*181e30*/  LDL.LU.64 R32, [R1+0xa20] ;  /* 0x000a200001207983 */ /* 0x000ee80000300a00 */
[----:B------:R-:W3:Y:S04]  /*181e40*/  LDL.LU.64 R24, [R1+0xa10] ;  /* 0x000a100001187983 */ /* 0x000ee80000300a00 */
[----:B----4-:R0:W-:Y:S04]  /*181e50*/  @P0 STG.E.U8 desc[UR32][R20.64], R4 ;  /* 0x0000000414000986 */ /* 0x0101e8000c101120 */
[----:B0-----:R-:W4:Y:S01]  /*181e60*/  LDL.LU.64 R20, [R1+0xa08] ;  /* 0x000a080001147983 */ /* 0x001f220000300a00 */
[----:B------:R-:W-:-:S02]  /*181e70*/  ISETP.LT.AND P6, PT, R57, UR5, !P1 ;  /* 0x0000000539007c0c */ /* 0x000fc4000cfc1270 */
[----:B------:R-:W-:Y:S01]  /*181e80*/  ISETP.LT.AND P5, PT, R60, UR4, !P1 ;  /* 0x000000043c007c0c */ /* 0x000fe2000cfa1270 */
[----:B------:R-:W-:Y:S01]  /*181e90*/  ULDC UR5, c[0x0][0x228] ;  /* 0x00008a0000057ab9 */ /* 0x000fe20000000800 */
[C---:B------:R-:W-:Y:S02]  /*181ea0*/  PRMT R0, R14.reuse, 0x7771, RZ ;  /* 0x000077710e007816 */ /* 0x040fe400000000ff */
[----:B------:R-:W-:Y:S02]  /*181eb0*/  ISETP.LT.AND P1, PT, R51, UR5, !P1 ;  /* 0x0000000533007c0c */ /* 0x000fe4000cf21270 */
[C---:B------:R-:W-:Y:S01]  /*181ec0*/  PRMT R2, R14.reuse, 0x7772, RZ ;  /* 0x000077720e027816 */ /* 0x040fe200000000ff */
[----:B------:R-:W-:Y:S01]  /*181ed0*/  ULDC UR4, c[0x0][0x228] ;  /* 0x00008a0000047ab9 */ /* 0x000fe20000000800 */
[----:B------:R-:W-:Y:S02]  /*181ee0*/  PRMT R3, R14, 0x7773, RZ ;  /* 0x000077730e037816 */ /* 0x000fe400000000ff */
[----:B------:R-:W-:Y:S01]  /*181ef0*/  ISETP.LT.AND P0, PT, R44, UR6, !P2 ;  /* 0x000000062c007c0c */ /* 0x000fe2000d701270 */
[----:B------:R-:W4:Y:S04]  /*181f00*/  LDL.LU R12, [R1+0x1ec] ;  /* 0x0001ec00010c7983 */ /* 0x000f280000300800 */
[----:B--2---:R0:W-:Y:S01]  /*181f10*/  @P6 STG.E.U8 desc[UR32][R16.64], R0 ;  /* 0x0000000010006986 */ /* 0x0041e2000c101120 */
[----:B------:R-:W-:Y:S01]  /*181f20*/  ISETP.LT.AND P6, PT, R15, UR4, !P2 ;  /* 0x000000040f007c0c */ /* 0x000fe2000d7c1270 */
[----:B------:R-:W-:-:S02]  /*181f30*/  ULDC UR4, c[0x0][0x228] ;  /* 0x00008a0000047ab9 */ /* 0x000fc40000000800 */
[----:B------:R1:W-:Y:S01]  /*181f40*/  @P5 STG.E.U8 desc[UR32][R40.64], R2 ;  /* 0x0000000228005986 */ /* 0x0003e2000c101120 */
[----:B------:R-:W-:Y:S01]  /*181f50*/  ISETP.LT.AND P5, PT, R54, UR4, !P2 ;  /* 0x0000000436007c0c */ /* 0x000fe2000d7a1270 */
[----:B------:R-:W-:Y:S02]  /*181f60*/  ULDC UR4, c[0x0][0x228] ;  /* 0x00008a0000047ab9 */ /* 0x000fe40000000800 */
[----:B0-----:R-:W2:Y:S04]  /*181f70*/  LDL.LU.64 R16, [R1+0xa00] ;  /* 0x000a000001107983 */ /* 0x001ea80000300a00 */
[----:B------:R-:W2:Y:S01]  /*181f80*/  LDL.LU.64 R14, [R1+0x9f8] ;  /* 0x0009f800010e7983 */ /* 0x000ea20000300a00 */
[----:B------:R-:W-:-:S03]  /*181f90*/  PRMT R4, R50, 0x7770, RZ ;  /* 0x0000777032047816 */ /* 0x000fc600000000ff */
[----:B------:R0:W-:Y:S01]  /*181fa0*/  @P1 STG.E.U8 desc[UR32][R52.64], R3 ;  /* 0x0000000334001986 */ /* 0x0001e2000c101120 */
[----:B------:R-:W-:Y:S02]  /*181fb0*/  ISETP.LT.AND P1, PT, R55, UR4, !P2 ;  /* 0x0000000437007c0c */ /* 0x000fe4000d721270 */
[C---:B------:R-:W-:Y:S01]  /*181fc0*/  PRMT R0, R50.reuse, 0x7771, RZ ;  /* 0x0000777132007816 */ /* 0x040fe200000000ff */
[----:B------:R-:W-:Y:S01]  /*181fd0*/  ULDC UR4, c[0x0][0x228] ;  /* 0x00008a0000047ab9 */ /* 0x000fe20000000800 */
[C---:B-1----:R-:W-:Y:S02]  /*181fe0*/  PRMT R2, R50.reuse, 0x7772, RZ ;  /* 0x0000777232027816 */ /* 0x042fe400000000ff */
[----:B0-----:R-:W-:Y:S01]  /*181ff0*/  PRMT R3, R50, 0x7773, RZ ;  /* 0x0000777332037816 */ /* 0x001fe200000000ff */
[----:B------:R-:W2:Y:S04]  /*182000*/  LDL.LU.64 R52, [R1+0x9f0] ;  /* 0x0009f00001347983 */ /* 0x000ea80000300a00 */
[----:B------:R-:W2:Y:S04]  /*182010*/  LDL.LU.64 R54, [R1+0x9e0] ;  /* 0x0009e00001367983 */ /* 0x000ea80000300a00 */
[----:B---3--:R0:W-:Y:S01]  /*182020*/  @P4 STG.E.U8 desc[UR32][R58.64], R4 ;  /* 0x000000043a004986 */ /* 0x0081e2000c101120 */
[----:B------:R-:W-:Y:S01]  /*182030*/  ISETP.LT.AND P4, PT, R36, UR4, !P2 ;  /* 0x0000000424007c0c */ /* 0x000fe2000d781270 */
[----:B------:R-:W-:-:S02]  /*182040*/  ULDC UR4, c[0x0][0x228] ;  /* 0x00008a0000047ab9 */ /* 0x000fc40000000800 */
[----:B------:R1:W-:Y:S01]  /*182050*/  @P3 STG.E.U8 desc[UR32][R32.64], R0 ;  /* 0x0000000020003986 */ /* 0x0003e2000c101120 */
[----:B------:R-:W-:Y:S01]  /*182060*/  ISETP.LT.AND P3, PT, R28, UR4, !P2 ;  /* 0x000000041c007c0c */ /* 0x000fe2000d761270 */
[----:B------:R-:W-:Y:S02]  /*182070*/  ULDC UR4, c[0x0][0x228] ;  /* 0x00008a0000047ab9 */ /* 0x000fe40000000800 */
[----:B------:R3:W-:Y:S01]  /*182080*/  @P0 STG.E.U8 desc[UR32][R24.64], R2 ;  /* 0x0000000218000986 */ /* 0x0007e2000c101120 */
[----:B------:R-:W-:Y:S01]  /*182090*/  ISETP.LT.AND P0, PT, R11, UR4, !P2 ;  /* 0x000000040b007c0c */ /* 0x000fe2000d701270 */
[----:B------:R-:W-:Y:S02]  /*1820a0*/  ULDC UR4, c[0x0][0x228] ;  /* 0x00008a0000047ab9 */ /* 0x000fe40000000800 */
[----:B0-----:R-:W2:Y:S04]  /*1820b0*/  LDL.LU.64 R58, [R1+0x918] ;  /* 0x00091800013a7983 */ /* 0x001ea80000300a00 */
[----:B----4-:R0:W-:Y:S01]  /*1820c0*/  @P6 STG.E.U8 desc[UR32][R20.64], R3 ;  /* 0x0000000314006986 */ /* 0x0101e2000c101120 */
[----:B------:R-:W-:-:S03]  /*1820d0*/  ISETP.LT.AND P6, PT, R61, UR4, !P2 ;  /* 0x000000043d007c0c */ /* 0x000fc6000d7c1270 */
[----:B------:R-:W4:Y:S01]  /*1820e0*/  LDL.LU R61, [R1+0x80ac] ;  /* 0x0080ac00013d7983 */ /* 0x000f220000300800 */
[----:B------:R-:W-:Y:S01]  /*1820f0*/  ULDC UR4, c[0x0][0x228] ;  /* 0x00008a0000047ab9 */ /* 0x000fe20000000800 */
[C---:B------:R-:W-:Y:S02]  /*182100*/  PRMT R4, R12.reuse, 0x7770, RZ ;  /* 0x000077700c047816 */ /* 0x040fe400000000ff */
[C---:B-1----:R-:W-:Y:S02]  /*182110*/  PRMT R0, R12.reuse, 0x7771, RZ ;  /* 0x000077710c007816 */ /* 0x042fe400000000ff */
[C---:B---3--:R-:W-:Y:S02]  /*182120*/  PRMT R2, R12.reuse, 0x7772, RZ ;  /* 0x000077720c027816 */ /* 0x048fe400000000ff */
[----:B0-----:R-:W-:Y:S01]  /*182130*/  PRMT R3, R12, 0x7773, RZ ;  /* 0x000077730c037816 */ /* 0x001fe200000000ff */
[----:B--2---:R4:W-:Y:S01]  /*182140*/  @P5 STG.E.U8 desc[UR32][R16.64], R4 ;  /* 0x0000000410005986 */ /* 0x0049e2000c101120 */
        /* <DEDUP_REMOVED lines=11> */
[----:B----4-:R-:W-:-:S02]  /*182200*/  PRMT R4, R61, 0x7770, RZ ;  /* 0x000077703d047816 */ /* 0x010fc400000000ff */
[C---:B0-----:R-:W-:Y:S02]  /*182210*/  PRMT R0, R61.reuse, 0x7771, RZ ;  /* 0x000077713d007816 */ /* 0x041fe400000000ff */
[C---:B------:R-:W-:Y:S02]  /*182220*/  PRMT R5, R61.reuse, 0x7772, RZ ;  /* 0x000077723d057816 */ /* 0x040fe400000000ff */
[----:B-1----:R-:W-:Y:S01]  /*182230*/  PRMT R2, R61, 0x7773, RZ ;  /* 0x000077733d027816 */ /* 0x002fe200000000ff */
[----:B------:R0:W-:Y:S01]  /*182240*/  @P0 STG.E.U8 desc[UR32][R58.64], R4 ;  /* 0x000000043a000986 */ /* 0x0001e2000c101120 */
[----:B------:R-:W-:-:S03]  /*182250*/  ISETP.LT.AND P0, PT, R60, UR4, !P2 ;  /* 0x000000043c007c0c */ /* 0x000fc6000d701270 */
[----:B------:R1:W5:Y:S04]  /*182260*/  LDL.LU R60, [R1+0x80a8] ;  /* 0x0080a800013c7983 */ /* 0x0003680000300800 */
[----:B------:R1:W5:Y:S04]  /*182270*/  LDL.LU R61, [R1+0x80a4] ;  /* 0x0080a400013d7983 */ /* 0x0003680000300800 */
[----:B------:R-:W3:Y:S04]  /*182280*/  LDL.LU.64 R14, [R1+0x910] ;  /* 0x00091000010e7983 */ /* 0x000ee80000300a00 */
[----:B------:R-:W4:Y:S04]  /*182290*/  LDL.LU.64 R12, [R1+0x878] ;  /* 0x00087800010c7983 */ /* 0x000f280000300a00 */
[----:B------:R-:W4:Y:S04]  /*1822a0*/  LDL.LU.64 R52, [R1+0x870] ;  /* 0x0008700001347983 */ /* 0x000f280000300a00 */
[----:B--2---:R-:W2:Y:S04]  /*1822b0*/  LDL.LU.64 R54, [R1+0x610] ;  /* 0x0006100001367983 */ /* 0x004ea80000300a00 */
[----:B------:R-:W2:Y:S04]  /*1822c0*/  LDL.LU.64 R56, [R1+0x368] ;  /* 0x0003680001387983 */ /* 0x000ea80000300a00 */
[----:B0-----:R-:W2:Y:S01]  /*1822d0*/  LDL.LU.64 R58, [R1+0x360] ;  /* 0x00036000013a7983 */ /* 0x001ea20000300a00 */
[----:B------:R-:W-:-:S02]  /*1822e0*/  ISETP.LT.AND P2, PT, R51, UR4, !P2 ;  /* 0x0000000433007c0c */ /* 0x000fc4000d741270 */
[C---:B------:R-:W-:Y:S02]  /*1822f0*/  PRMT R3, R7.reuse, 0x7770, RZ ;  /* 0x0000777007037816 */ /* 0x040fe400000000ff */
[C---:B------:R-:W-:Y:S02]  /*182300*/  PRMT R4, R7.reuse, 0x7771, RZ ;  /* 0x0000777107047816 */ /* 0x040fe400000000ff */
[C---:B------:R-:W-:Y:S02]  /*182310*/  PRMT R6, R7.reuse, 0x7772, RZ ;  /* 0x0000777207067816 */ /* 0x040fe400000000ff */
[----:B------:R-:W-:Y:S01]  /*182320*/  PRMT R7, R7, 0x7773, RZ ;  /* 0x0000777307077816 */ /* 0x000fe200000000ff */
[----:B---3--:R1:W-:Y:S04]  /*182330*/  @P6 STG.E.U8 desc[UR32][R14.64], R0 ;  /* 0x000000000e006986 */ /* 0x0083e8000c101120 */
[----:B----4-:R1:W-:Y:S04]  /*182340*/  @P5 STG.E.U8 desc[UR32][R12.64], R5 ;  /* 0x000000050c005986 */ /* 0x0103e8000c101120 */
[----:B------:R1:W-:Y:S04]  /*182350*/  @P1 STG.E.U8 desc[UR32][R52.64], R2 ;  /* 0x0000000234001986 */ /* 0x0003e8000c101120 */
[----:B--2---:R1:W-:Y:S04]  /*182360*/  @P4 STG.E.U8 desc[UR32][R54.64], R3 ;  /* 0x0000000336004986 */ /* 0x0043e8000c101120 */
[----:B------:R1:W-:Y:S04]  /*182370*/  @P3 STG.E.U8 desc[UR32][R56.64], R4 ;  /* 0x0000000438003986 */ /* 0x0003e8000c101120 */
[----:B------:R1:W-:Y:S01]  /*182380*/  @P0 STG.E.U8 desc[UR32][R58.64], R6 ;  /* 0x000000063a000986 */ /* 0x0003e2000c101120 */
[----:B------:R-:W-:Y:S05]  /*182390*/  @!P2 EXIT ;  /* 0x000000000000a94d */ /* 0x000fea0003800000 */
[----:B-----5:R-:W-:Y:S01]  /*1823a0*/  STG.E.U8 desc[UR32][R60.64], R7 ;  /* 0x000000073c007986 */ /* 0x020fe2000c101120 */
[----:B------:R-:W-:Y:S05]  /*1823b0*/  EXIT ;  /* 0x000000000000794d */ /* 0x000fea0003800000 */
.L_x_2:
[----:B------:R-:W-:-:S00]  /*1823c0*/  BRA `(.L_x_2) ;  /* 0xfffffffc00fc7947 */ /* 0x000fc0000383ffff */
[----:B------:R-:W-:-:S00]  /*1823d0*/  NOP ;  /* 0x0000000000007918 */ /* 0x000fc00000000000 */
        /* <DEDUP_REMOVED lines=10> */
.L_x_3:


//--------------------- .nv.shared.matmul_kernel  --------------------------
	.section	.nv.shared.matmul_kernel,"aw",@nobits
	.sectionflags	@""
	.align	16
	.zero		1024


//--------------------- .nv.shared.reserved.0     --------------------------
	.section	.nv.shared.reserved.0,"aw",@nobits
	.weak		__nv_reservedSMEM_offset_0_alias
	.size		__nv_reservedSMEM_offset_0_alias, 0, 0
	.other		__nv_reservedSMEM_offset_0_alias,@"STO_CUDA_RESERVED_SHARED STV_DEFAULT"
__nv_reservedSMEM_offset_0_alias:
	.zero		0


//--------------------- .nv.constant0.matmul_kernel --------------------------
	.section	.nv.constant0.matmul_kernel,"a",@progbits
	.sectionflags	@""
	.align	4
.nv.constant0.matmul_kernel:
	.zero		608


//--------------------- SYMBOLS --------------------------

	.type		.nv.reservedSmem.offset0,@object
	.size		.nv.reservedSmem.offset0,0x4
